//
// Generated by NVIDIA NVVM Compiler
//
// Compiler Build ID: CL-36424714
// Cuda compilation tools, release 13.0, V13.0.88
// Based on NVVM 20.0.0
//

.version 9.0
.target sm_100
.address_size 64

	// .globl	_Z8validatev
.extern .func __assertfail
(
	.param .b64 __assertfail_param_0,
	.param .b64 __assertfail_param_1,
	.param .b32 __assertfail_param_2,
	.param .b64 __assertfail_param_3,
	.param .b64 __assertfail_param_4
)
;
.const .align 4 .b8 p[32] = {47, 252, 255, 255, 254, 255, 255, 255, 255, 255, 255, 255, 255, 255, 255, 255, 255, 255, 255, 255, 255, 255, 255, 255, 255, 255, 255, 255, 255, 255, 255, 255};
.const .align 4 .b8 R[32] = {209, 3, 0, 0, 1};
.const .align 4 .b8 R_squared[32] = {162, 7, 0, 0, 2, 0, 0, 0, 1};
.const .align 4 .u32 np = -769313487;
.const .align 4 .b8 two_mont[32] = {162, 7, 0, 0, 2, 0, 0, 0, 1};
.const .align 4 .b8 three_mont[32] = {115, 11, 0, 0, 3, 0, 0, 0, 1};
.const .align 4 .b8 G_mont[68] = {152, 23, 248, 22, 91, 129, 242, 89, 217, 40, 206, 45, 219, 252, 155, 2, 7, 11, 135, 206, 149, 98, 160, 85, 172, 187, 220, 249, 126, 102, 190, 121, 184, 212, 16, 251, 143, 208, 71, 156, 25, 84, 133, 166, 72, 180, 23, 253, 168, 8, 17, 14, 252, 251, 164, 93, 101, 196, 163, 38, 119, 218, 58, 72};
.global .align 1 .b8 __unnamed_1[16] = {118, 111, 105, 100, 32, 118, 97, 108, 105, 100, 97, 116, 101, 40, 41};
.global .align 1 .b8 $str[15] = {33, 114, 101, 115, 49, 46, 105, 110, 102, 105, 110, 105, 116, 121};
.global .align 1 .b8 $str$1[27] = {47, 116, 109, 112, 47, 115, 97, 115, 115, 95, 99, 117, 95, 56, 113, 117, 105, 95, 109, 111, 97, 47, 107, 46, 99, 117};
.global .align 1 .b8 $str$2[35] = {114, 101, 115, 49, 46, 120, 46, 108, 105, 109, 98, 91, 105, 93, 32, 61, 61, 32, 71, 95, 109, 111, 110, 116, 46, 120, 46, 108, 105, 109, 98, 91, 105, 93};
.global .align 1 .b8 $str$3[35] = {114, 101, 115, 49, 46, 121, 46, 108, 105, 109, 98, 91, 105, 93, 32, 61, 61, 32, 71, 95, 109, 111, 110, 116, 46, 121, 46, 108, 105, 109, 98, 91, 105, 93};
.global .align 1 .b8 $str$4[15] = {33, 114, 101, 115, 50, 46, 105, 110, 102, 105, 110, 105, 116, 121};
.global .align 1 .b8 $str$5[29] = {114, 101, 115, 50, 46, 120, 46, 108, 105, 109, 98, 91, 48, 93, 32, 61, 61, 32, 48, 120, 67, 54, 48, 52, 55, 70, 57, 52};
.global .align 1 .b8 $str$6[29] = {114, 101, 115, 50, 46, 121, 46, 108, 105, 109, 98, 91, 48, 93, 32, 61, 61, 32, 48, 120, 57, 70, 57, 55, 68, 67, 55, 54};

.visible .entry _Z8validatev()
{
	.local .align 4 .b8 	__local_depot0[32];
	.reg .b64 	%SP;
	.reg .b64 	%SPL;
	.reg .pred 	%p<193>;
	.reg .b16 	%rs<2>;
	.reg .b32 	%r<774>;
	.reg .b64 	%rd<4981>;

	mov.u64 	%SPL, __local_depot0;
	ld.const.u32 	%r1, [G_mont];
	cvt.u64.u32 	%rd1, %r1;
	ld.const.u32 	%r2, [G_mont+4];
	cvt.u64.u32 	%rd2, %r2;
	ld.const.u32 	%r3, [G_mont+8];
	cvt.u64.u32 	%rd3, %r3;
	ld.const.u32 	%r4, [G_mont+12];
	cvt.u64.u32 	%rd4, %r4;
	ld.const.u32 	%r5, [G_mont+16];
	cvt.u64.u32 	%rd5, %r5;
	ld.const.u32 	%r6, [G_mont+20];
	cvt.u64.u32 	%rd6, %r6;
	ld.const.u32 	%r7, [G_mont+24];
	cvt.u64.u32 	%rd7, %r7;
	ld.const.u32 	%r8, [G_mont+28];
	ld.const.u32 	%r9, [G_mont+32];
	ld.const.u32 	%r10, [G_mont+36];
	cvt.u64.u32 	%rd8, %r10;
	ld.const.u32 	%r11, [G_mont+40];
	cvt.u64.u32 	%rd9, %r11;
	ld.const.u32 	%r12, [G_mont+44];
	cvt.u64.u32 	%rd10, %r12;
	ld.const.u32 	%r13, [G_mont+48];
	cvt.u64.u32 	%rd11, %r13;
	ld.const.u32 	%r14, [G_mont+52];
	cvt.u64.u32 	%rd12, %r14;
	ld.const.u32 	%r15, [G_mont+56];
	cvt.u64.u32 	%rd13, %r15;
	ld.const.u32 	%r16, [G_mont+60];
	ld.const.u8 	%rs1, [G_mont+64];
	setp.eq.s16 	%p1, %rs1, 0;
	mov.u32 	%r684, %r1;
	mov.u32 	%r685, %r2;
	mov.u32 	%r686, %r3;
	mov.u32 	%r687, %r4;
	mov.u32 	%r688, %r5;
	mov.u32 	%r689, %r6;
	mov.u32 	%r690, %r7;
	mov.u32 	%r691, %r8;
	mov.u32 	%r692, %r9;
	mov.u32 	%r693, %r10;
	mov.u32 	%r694, %r11;
	mov.u32 	%r695, %r12;
	mov.u32 	%r696, %r13;
	mov.u32 	%r697, %r14;
	mov.u32 	%r698, %r15;
	mov.u32 	%r699, %r16;
	@%p1 bra 	$L__BB0_2;
	mov.b32 	%r684, 0;
	mov.u32 	%r685, %r684;
	mov.u32 	%r686, %r684;
	mov.u32 	%r687, %r684;
	mov.u32 	%r688, %r684;
	mov.u32 	%r689, %r684;
	mov.u32 	%r690, %r684;
	mov.u32 	%r691, %r684;
	mov.u32 	%r692, %r684;
	mov.u32 	%r693, %r684;
	mov.u32 	%r694, %r684;
	mov.u32 	%r695, %r684;
	mov.u32 	%r696, %r684;
	mov.u32 	%r697, %r684;
	mov.u32 	%r698, %r684;
	mov.u32 	%r699, %r684;
$L__BB0_2:
	setp.eq.s16 	%p2, %rs1, 0;
	@%p2 bra 	$L__BB0_4;
	mov.u64 	%rd211, $str;
	cvta.global.u64 	%rd212, %rd211;
	mov.u64 	%rd213, $str$1;
	cvta.global.u64 	%rd214, %rd213;
	mov.u64 	%rd215, __unnamed_1;
	cvta.global.u64 	%rd216, %rd215;
	{ // callseq 0, 0
	.param .b64 param0;
	st.param.b64 	[param0], %rd212;
	.param .b64 param1;
	st.param.b64 	[param1], %rd214;
	.param .b32 param2;
	st.param.b32 	[param2], 229;
	.param .b64 param3;
	st.param.b64 	[param3], %rd216;
	.param .b64 param4;
	st.param.b64 	[param4], 1;
	call.uni 
	__assertfail, 
	(
	param0, 
	param1, 
	param2, 
	param3, 
	param4
	);
	} // callseq 0
$L__BB0_4:
	setp.eq.s32 	%p3, %r684, %r1;
	@%p3 bra 	$L__BB0_6;
	mov.u64 	%rd217, $str$2;
	cvta.global.u64 	%rd218, %rd217;
	mov.u64 	%rd219, $str$1;
	cvta.global.u64 	%rd220, %rd219;
	mov.u64 	%rd221, __unnamed_1;
	cvta.global.u64 	%rd222, %rd221;
	{ // callseq 1, 0
	.param .b64 param0;
	st.param.b64 	[param0], %rd218;
	.param .b64 param1;
	st.param.b64 	[param1], %rd220;
	.param .b32 param2;
	st.param.b32 	[param2], 231;
	.param .b64 param3;
	st.param.b64 	[param3], %rd222;
	.param .b64 param4;
	st.param.b64 	[param4], 1;
	call.uni 
	__assertfail, 
	(
	param0, 
	param1, 
	param2, 
	param3, 
	param4
	);
	} // callseq 1
$L__BB0_6:
	setp.eq.s32 	%p4, %r692, %r9;
	@%p4 bra 	$L__BB0_8;
	mov.u64 	%rd223, $str$3;
	cvta.global.u64 	%rd224, %rd223;
	mov.u64 	%rd225, $str$1;
	cvta.global.u64 	%rd226, %rd225;
	mov.u64 	%rd227, __unnamed_1;
	cvta.global.u64 	%rd228, %rd227;
	{ // callseq 2, 0
	.param .b64 param0;
	st.param.b64 	[param0], %rd224;
	.param .b64 param1;
	st.param.b64 	[param1], %rd226;
	.param .b32 param2;
	st.param.b32 	[param2], 232;
	.param .b64 param3;
	st.param.b64 	[param3], %rd228;
	.param .b64 param4;
	st.param.b64 	[param4], 1;
	call.uni 
	__assertfail, 
	(
	param0, 
	param1, 
	param2, 
	param3, 
	param4
	);
	} // callseq 2
$L__BB0_8:
	setp.eq.s32 	%p5, %r685, %r2;
	@%p5 bra 	$L__BB0_10;
	mov.u64 	%rd229, $str$2;
	cvta.global.u64 	%rd230, %rd229;
	mov.u64 	%rd231, $str$1;
	cvta.global.u64 	%rd232, %rd231;
	mov.u64 	%rd233, __unnamed_1;
	cvta.global.u64 	%rd234, %rd233;
	{ // callseq 3, 0
	.param .b64 param0;
	st.param.b64 	[param0], %rd230;
	.param .b64 param1;
	st.param.b64 	[param1], %rd232;
	.param .b32 param2;
	st.param.b32 	[param2], 231;
	.param .b64 param3;
	st.param.b64 	[param3], %rd234;
	.param .b64 param4;
	st.param.b64 	[param4], 1;
	call.uni 
	__assertfail, 
	(
	param0, 
	param1, 
	param2, 
	param3, 
	param4
	);
	} // callseq 3
$L__BB0_10:
	setp.eq.s32 	%p6, %r693, %r10;
	@%p6 bra 	$L__BB0_12;
	mov.u64 	%rd235, $str$3;
	cvta.global.u64 	%rd236, %rd235;
	mov.u64 	%rd237, $str$1;
	cvta.global.u64 	%rd238, %rd237;
	mov.u64 	%rd239, __unnamed_1;
	cvta.global.u64 	%rd240, %rd239;
	{ // callseq 4, 0
	.param .b64 param0;
	st.param.b64 	[param0], %rd236;
	.param .b64 param1;
	st.param.b64 	[param1], %rd238;
	.param .b32 param2;
	st.param.b32 	[param2], 232;
	.param .b64 param3;
	st.param.b64 	[param3], %rd240;
	.param .b64 param4;
	st.param.b64 	[param4], 1;
	call.uni 
	__assertfail, 
	(
	param0, 
	param1, 
	param2, 
	param3, 
	param4
	);
	} // callseq 4
$L__BB0_12:
	setp.eq.s32 	%p7, %r686, %r3;
	@%p7 bra 	$L__BB0_14;
	mov.u64 	%rd241, $str$2;
	cvta.global.u64 	%rd242, %rd241;
	mov.u64 	%rd243, $str$1;
	cvta.global.u64 	%rd244, %rd243;
	mov.u64 	%rd245, __unnamed_1;
	cvta.global.u64 	%rd246, %rd245;
	{ // callseq 5, 0
	.param .b64 param0;
	st.param.b64 	[param0], %rd242;
	.param .b64 param1;
	st.param.b64 	[param1], %rd244;
	.param .b32 param2;
	st.param.b32 	[param2], 231;
	.param .b64 param3;
	st.param.b64 	[param3], %rd246;
	.param .b64 param4;
	st.param.b64 	[param4], 1;
	call.uni 
	__assertfail, 
	(
	param0, 
	param1, 
	param2, 
	param3, 
	param4
	);
	} // callseq 5
$L__BB0_14:
	setp.eq.s32 	%p8, %r694, %r11;
	@%p8 bra 	$L__BB0_16;
	mov.u64 	%rd247, $str$3;
	cvta.global.u64 	%rd248, %rd247;
	mov.u64 	%rd249, $str$1;
	cvta.global.u64 	%rd250, %rd249;
	mov.u64 	%rd251, __unnamed_1;
	cvta.global.u64 	%rd252, %rd251;
	{ // callseq 6, 0
	.param .b64 param0;
	st.param.b64 	[param0], %rd248;
	.param .b64 param1;
	st.param.b64 	[param1], %rd250;
	.param .b32 param2;
	st.param.b32 	[param2], 232;
	.param .b64 param3;
	st.param.b64 	[param3], %rd252;
	.param .b64 param4;
	st.param.b64 	[param4], 1;
	call.uni 
	__assertfail, 
	(
	param0, 
	param1, 
	param2, 
	param3, 
	param4
	);
	} // callseq 6
$L__BB0_16:
	setp.eq.s32 	%p9, %r687, %r4;
	@%p9 bra 	$L__BB0_18;
	mov.u64 	%rd253, $str$2;
	cvta.global.u64 	%rd254, %rd253;
	mov.u64 	%rd255, $str$1;
	cvta.global.u64 	%rd256, %rd255;
	mov.u64 	%rd257, __unnamed_1;
	cvta.global.u64 	%rd258, %rd257;
	{ // callseq 7, 0
	.param .b64 param0;
	st.param.b64 	[param0], %rd254;
	.param .b64 param1;
	st.param.b64 	[param1], %rd256;
	.param .b32 param2;
	st.param.b32 	[param2], 231;
	.param .b64 param3;
	st.param.b64 	[param3], %rd258;
	.param .b64 param4;
	st.param.b64 	[param4], 1;
	call.uni 
	__assertfail, 
	(
	param0, 
	param1, 
	param2, 
	param3, 
	param4
	);
	} // callseq 7
$L__BB0_18:
	setp.eq.s32 	%p10, %r695, %r12;
	@%p10 bra 	$L__BB0_20;
	mov.u64 	%rd259, $str$3;
	cvta.global.u64 	%rd260, %rd259;
	mov.u64 	%rd261, $str$1;
	cvta.global.u64 	%rd262, %rd261;
	mov.u64 	%rd263, __unnamed_1;
	cvta.global.u64 	%rd264, %rd263;
	{ // callseq 8, 0
	.param .b64 param0;
	st.param.b64 	[param0], %rd260;
	.param .b64 param1;
	st.param.b64 	[param1], %rd262;
	.param .b32 param2;
	st.param.b32 	[param2], 232;
	.param .b64 param3;
	st.param.b64 	[param3], %rd264;
	.param .b64 param4;
	st.param.b64 	[param4], 1;
	call.uni 
	__assertfail, 
	(
	param0, 
	param1, 
	param2, 
	param3, 
	param4
	);
	} // callseq 8
$L__BB0_20:
	setp.eq.s32 	%p11, %r688, %r5;
	@%p11 bra 	$L__BB0_22;
	mov.u64 	%rd265, $str$2;
	cvta.global.u64 	%rd266, %rd265;
	mov.u64 	%rd267, $str$1;
	cvta.global.u64 	%rd268, %rd267;
	mov.u64 	%rd269, __unnamed_1;
	cvta.global.u64 	%rd270, %rd269;
	{ // callseq 9, 0
	.param .b64 param0;
	st.param.b64 	[param0], %rd266;
	.param .b64 param1;
	st.param.b64 	[param1], %rd268;
	.param .b32 param2;
	st.param.b32 	[param2], 231;
	.param .b64 param3;
	st.param.b64 	[param3], %rd270;
	.param .b64 param4;
	st.param.b64 	[param4], 1;
	call.uni 
	__assertfail, 
	(
	param0, 
	param1, 
	param2, 
	param3, 
	param4
	);
	} // callseq 9
$L__BB0_22:
	setp.eq.s32 	%p12, %r696, %r13;
	@%p12 bra 	$L__BB0_24;
	mov.u64 	%rd271, $str$3;
	cvta.global.u64 	%rd272, %rd271;
	mov.u64 	%rd273, $str$1;
	cvta.global.u64 	%rd274, %rd273;
	mov.u64 	%rd275, __unnamed_1;
	cvta.global.u64 	%rd276, %rd275;
	{ // callseq 10, 0
	.param .b64 param0;
	st.param.b64 	[param0], %rd272;
	.param .b64 param1;
	st.param.b64 	[param1], %rd274;
	.param .b32 param2;
	st.param.b32 	[param2], 232;
	.param .b64 param3;
	st.param.b64 	[param3], %rd276;
	.param .b64 param4;
	st.param.b64 	[param4], 1;
	call.uni 
	__assertfail, 
	(
	param0, 
	param1, 
	param2, 
	param3, 
	param4
	);
	} // callseq 10
$L__BB0_24:
	setp.eq.s32 	%p13, %r689, %r6;
	@%p13 bra 	$L__BB0_26;
	mov.u64 	%rd277, $str$2;
	cvta.global.u64 	%rd278, %rd277;
	mov.u64 	%rd279, $str$1;
	cvta.global.u64 	%rd280, %rd279;
	mov.u64 	%rd281, __unnamed_1;
	cvta.global.u64 	%rd282, %rd281;
	{ // callseq 11, 0
	.param .b64 param0;
	st.param.b64 	[param0], %rd278;
	.param .b64 param1;
	st.param.b64 	[param1], %rd280;
	.param .b32 param2;
	st.param.b32 	[param2], 231;
	.param .b64 param3;
	st.param.b64 	[param3], %rd282;
	.param .b64 param4;
	st.param.b64 	[param4], 1;
	call.uni 
	__assertfail, 
	(
	param0, 
	param1, 
	param2, 
	param3, 
	param4
	);
	} // callseq 11
$L__BB0_26:
	setp.eq.s32 	%p14, %r697, %r14;
	@%p14 bra 	$L__BB0_28;
	mov.u64 	%rd283, $str$3;
	cvta.global.u64 	%rd284, %rd283;
	mov.u64 	%rd285, $str$1;
	cvta.global.u64 	%rd286, %rd285;
	mov.u64 	%rd287, __unnamed_1;
	cvta.global.u64 	%rd288, %rd287;
	{ // callseq 12, 0
	.param .b64 param0;
	st.param.b64 	[param0], %rd284;
	.param .b64 param1;
	st.param.b64 	[param1], %rd286;
	.param .b32 param2;
	st.param.b32 	[param2], 232;
	.param .b64 param3;
	st.param.b64 	[param3], %rd288;
	.param .b64 param4;
	st.param.b64 	[param4], 1;
	call.uni 
	__assertfail, 
	(
	param0, 
	param1, 
	param2, 
	param3, 
	param4
	);
	} // callseq 12
$L__BB0_28:
	setp.eq.s32 	%p15, %r690, %r7;
	@%p15 bra 	$L__BB0_30;
	mov.u64 	%rd289, $str$2;
	cvta.global.u64 	%rd290, %rd289;
	mov.u64 	%rd291, $str$1;
	cvta.global.u64 	%rd292, %rd291;
	mov.u64 	%rd293, __unnamed_1;
	cvta.global.u64 	%rd294, %rd293;
	{ // callseq 13, 0
	.param .b64 param0;
	st.param.b64 	[param0], %rd290;
	.param .b64 param1;
	st.param.b64 	[param1], %rd292;
	.param .b32 param2;
	st.param.b32 	[param2], 231;
	.param .b64 param3;
	st.param.b64 	[param3], %rd294;
	.param .b64 param4;
	st.param.b64 	[param4], 1;
	call.uni 
	__assertfail, 
	(
	param0, 
	param1, 
	param2, 
	param3, 
	param4
	);
	} // callseq 13
$L__BB0_30:
	setp.eq.s32 	%p16, %r698, %r15;
	@%p16 bra 	$L__BB0_32;
	mov.u64 	%rd295, $str$3;
	cvta.global.u64 	%rd296, %rd295;
	mov.u64 	%rd297, $str$1;
	cvta.global.u64 	%rd298, %rd297;
	mov.u64 	%rd299, __unnamed_1;
	cvta.global.u64 	%rd300, %rd299;
	{ // callseq 14, 0
	.param .b64 param0;
	st.param.b64 	[param0], %rd296;
	.param .b64 param1;
	st.param.b64 	[param1], %rd298;
	.param .b32 param2;
	st.param.b32 	[param2], 232;
	.param .b64 param3;
	st.param.b64 	[param3], %rd300;
	.param .b64 param4;
	st.param.b64 	[param4], 1;
	call.uni 
	__assertfail, 
	(
	param0, 
	param1, 
	param2, 
	param3, 
	param4
	);
	} // callseq 14
$L__BB0_32:
	setp.eq.s32 	%p17, %r691, %r8;
	@%p17 bra 	$L__BB0_34;
	mov.u64 	%rd301, $str$2;
	cvta.global.u64 	%rd302, %rd301;
	mov.u64 	%rd303, $str$1;
	cvta.global.u64 	%rd304, %rd303;
	mov.u64 	%rd305, __unnamed_1;
	cvta.global.u64 	%rd306, %rd305;
	{ // callseq 15, 0
	.param .b64 param0;
	st.param.b64 	[param0], %rd302;
	.param .b64 param1;
	st.param.b64 	[param1], %rd304;
	.param .b32 param2;
	st.param.b32 	[param2], 231;
	.param .b64 param3;
	st.param.b64 	[param3], %rd306;
	.param .b64 param4;
	st.param.b64 	[param4], 1;
	call.uni 
	__assertfail, 
	(
	param0, 
	param1, 
	param2, 
	param3, 
	param4
	);
	} // callseq 15
$L__BB0_34:
	setp.eq.s32 	%p18, %r699, %r16;
	@%p18 bra 	$L__BB0_36;
	mov.u64 	%rd307, $str$3;
	cvta.global.u64 	%rd308, %rd307;
	mov.u64 	%rd309, $str$1;
	cvta.global.u64 	%rd310, %rd309;
	mov.u64 	%rd311, __unnamed_1;
	cvta.global.u64 	%rd312, %rd311;
	{ // callseq 16, 0
	.param .b64 param0;
	st.param.b64 	[param0], %rd308;
	.param .b64 param1;
	st.param.b64 	[param1], %rd310;
	.param .b32 param2;
	st.param.b32 	[param2], 232;
	.param .b64 param3;
	st.param.b64 	[param3], %rd312;
	.param .b64 param4;
	st.param.b64 	[param4], 1;
	call.uni 
	__assertfail, 
	(
	param0, 
	param1, 
	param2, 
	param3, 
	param4
	);
	} // callseq 16
$L__BB0_36:
	setp.ne.s16 	%p19, %rs1, 0;
	mov.u32 	%r772, %r9;
	mov.u32 	%r773, %r1;
	@%p19 bra 	$L__BB0_199;
	shl.b32 	%r708, %r9, 1;
	shr.u32 	%r271, %r9, 31;
	cvt.u64.u32 	%rd313, %r271;
	shl.b64 	%rd314, %rd8, 1;
	or.b64  	%rd14, %rd314, %rd313;
	cvt.u32.u64 	%r707, %rd14;
	shr.u64 	%rd315, %rd314, 32;
	shl.b64 	%rd316, %rd9, 1;
	or.b64  	%rd15, %rd315, %rd316;
	cvt.u32.u64 	%r706, %rd15;
	shr.u64 	%rd317, %rd316, 32;
	shl.b64 	%rd318, %rd10, 1;
	or.b64  	%rd16, %rd317, %rd318;
	cvt.u32.u64 	%r705, %rd16;
	shr.u64 	%rd319, %rd318, 32;
	shl.b64 	%rd320, %rd11, 1;
	or.b64  	%rd17, %rd319, %rd320;
	cvt.u32.u64 	%r704, %rd17;
	shr.u64 	%rd321, %rd320, 32;
	shl.b64 	%rd322, %rd12, 1;
	or.b64  	%rd18, %rd321, %rd322;
	cvt.u32.u64 	%r703, %rd18;
	shr.u64 	%rd323, %rd322, 32;
	shl.b64 	%rd324, %rd13, 1;
	or.b64  	%rd19, %rd323, %rd324;
	cvt.u32.u64 	%r702, %rd19;
	shr.u64 	%rd325, %rd13, 31;
	cvt.u32.u64 	%r272, %rd325;
	shl.b32 	%r273, %r16, 1;
	or.b32  	%r701, %r273, %r272;
	ld.const.u32 	%r41, [p+28];
	setp.le.u32 	%p20, %r701, %r41;
	@%p20 bra 	$L__BB0_39;
	ld.const.u32 	%r700, [p+24];
	bra.uni 	$L__BB0_52;
$L__BB0_39:
	setp.lt.u32 	%p21, %r701, %r41;
	@%p21 bra 	$L__BB0_53;
	ld.const.u32 	%r700, [p+24];
	setp.lt.u32 	%p22, %r700, %r702;
	@%p22 bra 	$L__BB0_52;
	setp.gt.u32 	%p23, %r700, %r702;
	@%p23 bra 	$L__BB0_53;
	ld.const.u32 	%r44, [p+20];
	setp.lt.u32 	%p24, %r44, %r703;
	@%p24 bra 	$L__BB0_52;
	setp.gt.u32 	%p25, %r44, %r703;
	@%p25 bra 	$L__BB0_53;
	ld.const.u32 	%r45, [p+16];
	setp.lt.u32 	%p26, %r45, %r704;
	@%p26 bra 	$L__BB0_52;
	setp.gt.u32 	%p27, %r45, %r704;
	@%p27 bra 	$L__BB0_53;
	ld.const.u32 	%r46, [p+12];
	setp.lt.u32 	%p28, %r46, %r705;
	@%p28 bra 	$L__BB0_52;
	setp.gt.u32 	%p29, %r46, %r705;
	@%p29 bra 	$L__BB0_53;
	ld.const.u32 	%r47, [p+8];
	setp.lt.u32 	%p30, %r47, %r706;
	@%p30 bra 	$L__BB0_52;
	setp.gt.u32 	%p31, %r47, %r706;
	@%p31 bra 	$L__BB0_53;
	ld.const.u32 	%r48, [p+4];
	setp.lt.u32 	%p32, %r48, %r707;
	@%p32 bra 	$L__BB0_52;
	setp.gt.u32 	%p33, %r48, %r707;
	ld.const.u32 	%r274, [p];
	setp.lt.u32 	%p34, %r708, %r274;
	or.pred  	%p35, %p33, %p34;
	@%p35 bra 	$L__BB0_53;
$L__BB0_52:
	cvt.u64.u32 	%rd326, %r708;
	ld.const.u32 	%rd327, [p];
	sub.s64 	%rd328, %rd326, %rd327;
	cvt.u32.u64 	%r708, %rd328;
	shr.u64 	%rd329, %rd328, 32;
	and.b64  	%rd330, %rd329, 1;
	and.b64  	%rd331, %rd14, 4294967295;
	ld.const.u32 	%rd332, [p+4];
	add.s64 	%rd333, %rd330, %rd332;
	sub.s64 	%rd334, %rd331, %rd333;
	cvt.u32.u64 	%r707, %rd334;
	shr.u64 	%rd335, %rd334, 32;
	and.b64  	%rd336, %rd335, 1;
	and.b64  	%rd337, %rd15, 4294967295;
	ld.const.u32 	%rd338, [p+8];
	add.s64 	%rd339, %rd336, %rd338;
	sub.s64 	%rd340, %rd337, %rd339;
	cvt.u32.u64 	%r706, %rd340;
	shr.u64 	%rd341, %rd340, 32;
	and.b64  	%rd342, %rd341, 1;
	and.b64  	%rd343, %rd16, 4294967295;
	ld.const.u32 	%rd344, [p+12];
	add.s64 	%rd345, %rd342, %rd344;
	sub.s64 	%rd346, %rd343, %rd345;
	cvt.u32.u64 	%r705, %rd346;
	shr.u64 	%rd347, %rd346, 32;
	and.b64  	%rd348, %rd347, 1;
	and.b64  	%rd349, %rd17, 4294967295;
	ld.const.u32 	%rd350, [p+16];
	add.s64 	%rd351, %rd348, %rd350;
	sub.s64 	%rd352, %rd349, %rd351;
	cvt.u32.u64 	%r704, %rd352;
	shr.u64 	%rd353, %rd352, 32;
	and.b64  	%rd354, %rd353, 1;
	and.b64  	%rd355, %rd18, 4294967295;
	ld.const.u32 	%rd356, [p+20];
	add.s64 	%rd357, %rd354, %rd356;
	sub.s64 	%rd358, %rd355, %rd357;
	cvt.u32.u64 	%r703, %rd358;
	shr.u64 	%rd359, %rd358, 32;
	and.b64  	%rd360, %rd359, 1;
	and.b64  	%rd361, %rd19, 4294967295;
	cvt.u64.u32 	%rd362, %r700;
	add.s64 	%rd363, %rd360, %rd362;
	sub.s64 	%rd364, %rd361, %rd363;
	cvt.u32.u64 	%r702, %rd364;
	{ .reg .b32 tmp; mov.b64 {tmp, %r276}, %rd364; }
	and.b32  	%r277, %r276, 1;
	add.s32 	%r278, %r277, %r41;
	sub.s32 	%r701, %r701, %r278;
$L__BB0_53:
	or.b32  	%r280, %r708, %r707;
	or.b32  	%r281, %r280, %r706;
	or.b32  	%r282, %r281, %r705;
	or.b32  	%r283, %r282, %r704;
	or.b32  	%r284, %r283, %r703;
	or.b32  	%r285, %r284, %r702;
	or.b32  	%r286, %r285, %r701;
	setp.eq.s32 	%p36, %r286, 0;
	mov.b32 	%r772, 0;
	mov.u32 	%r773, %r772;
	@%p36 bra 	$L__BB0_199;
	ld.const.u32 	%r66, [np];
	mul.lo.s32 	%r287, %r1, %r1;
	mul.lo.s32 	%r288, %r287, %r66;
	mul.lo.s64 	%rd365, %rd1, %rd1;
	shr.u64 	%rd366, %rd365, 32;
	mul.lo.s64 	%rd367, %rd2, %rd1;
	add.s64 	%rd368, %rd366, %rd367;
	shr.u64 	%rd369, %rd368, 32;
	mul.lo.s64 	%rd370, %rd3, %rd1;
	add.s64 	%rd371, %rd369, %rd370;
	shr.u64 	%rd372, %rd371, 32;
	mul.lo.s64 	%rd373, %rd4, %rd1;
	add.s64 	%rd374, %rd372, %rd373;
	shr.u64 	%rd375, %rd374, 32;
	mul.lo.s64 	%rd376, %rd5, %rd1;
	add.s64 	%rd377, %rd375, %rd376;
	shr.u64 	%rd378, %rd377, 32;
	mul.lo.s64 	%rd379, %rd6, %rd1;
	add.s64 	%rd380, %rd378, %rd379;
	shr.u64 	%rd381, %rd380, 32;
	mul.lo.s64 	%rd382, %rd7, %rd1;
	add.s64 	%rd383, %rd381, %rd382;
	shr.u64 	%rd384, %rd383, 32;
	cvt.u64.u32 	%rd385, %r8;
	mul.lo.s64 	%rd386, %rd385, %rd1;
	add.s64 	%rd387, %rd384, %rd386;
	ld.const.u32 	%r289, [p];
	cvt.u64.u32 	%rd20, %r289;
	mul.wide.u32 	%rd388, %r289, %r288;
	and.b64  	%rd389, %rd365, 4294967295;
	add.s64 	%rd390, %rd388, %rd389;
	shr.u64 	%rd391, %rd390, 32;
	ld.const.u32 	%r290, [p+4];
	cvt.u64.u32 	%rd21, %r290;
	mul.wide.u32 	%rd392, %r290, %r288;
	and.b64  	%rd393, %rd368, 4294967295;
	add.s64 	%rd394, %rd391, %rd393;
	add.s64 	%rd395, %rd394, %rd392;
	shr.u64 	%rd396, %rd395, 32;
	ld.const.u32 	%r291, [p+8];
	cvt.u64.u32 	%rd22, %r291;
	mul.wide.u32 	%rd397, %r291, %r288;
	and.b64  	%rd398, %rd371, 4294967295;
	add.s64 	%rd399, %rd396, %rd398;
	add.s64 	%rd400, %rd399, %rd397;
	shr.u64 	%rd401, %rd400, 32;
	ld.const.u32 	%r292, [p+12];
	cvt.u64.u32 	%rd23, %r292;
	mul.wide.u32 	%rd402, %r292, %r288;
	and.b64  	%rd403, %rd374, 4294967295;
	add.s64 	%rd404, %rd401, %rd403;
	add.s64 	%rd405, %rd404, %rd402;
	shr.u64 	%rd406, %rd405, 32;
	ld.const.u32 	%r293, [p+16];
	cvt.u64.u32 	%rd24, %r293;
	mul.wide.u32 	%rd407, %r293, %r288;
	and.b64  	%rd408, %rd377, 4294967295;
	add.s64 	%rd409, %rd406, %rd408;
	add.s64 	%rd410, %rd409, %rd407;
	shr.u64 	%rd411, %rd410, 32;
	ld.const.u32 	%r294, [p+20];
	cvt.u64.u32 	%rd25, %r294;
	mul.wide.u32 	%rd412, %r294, %r288;
	and.b64  	%rd413, %rd380, 4294967295;
	add.s64 	%rd414, %rd411, %rd413;
	add.s64 	%rd415, %rd414, %rd412;
	shr.u64 	%rd416, %rd415, 32;
	ld.const.u32 	%r295, [p+24];
	cvt.u64.u32 	%rd26, %r295;
	mul.wide.u32 	%rd417, %r295, %r288;
	and.b64  	%rd418, %rd383, 4294967295;
	add.s64 	%rd419, %rd416, %rd418;
	add.s64 	%rd420, %rd419, %rd417;
	shr.u64 	%rd421, %rd420, 32;
	mul.wide.u32 	%rd422, %r41, %r288;
	and.b64  	%rd423, %rd387, 4294967295;
	add.s64 	%rd424, %rd421, %rd423;
	add.s64 	%rd425, %rd424, %rd422;
	shr.u64 	%rd426, %rd425, 32;
	{ .reg .b32 tmp; mov.b64 {tmp, %r296}, %rd425; }
	mad.lo.s32 	%r297, %r1, %r2, %r296;
	mul.lo.s32 	%r298, %r297, %r66;
	add.s64 	%rd427, %rd367, %rd426;
	shr.u64 	%rd428, %rd427, 32;
	and.b64  	%rd429, %rd390, 4294967295;
	add.s64 	%rd430, %rd428, %rd429;
	mad.lo.s64 	%rd431, %rd2, %rd2, %rd430;
	shr.u64 	%rd432, %rd431, 32;
	mul.lo.s64 	%rd433, %rd3, %rd2;
	and.b64  	%rd434, %rd395, 4294967295;
	add.s64 	%rd435, %rd432, %rd434;
	add.s64 	%rd436, %rd435, %rd433;
	shr.u64 	%rd437, %rd436, 32;
	mul.lo.s64 	%rd438, %rd4, %rd2;
	and.b64  	%rd439, %rd400, 4294967295;
	add.s64 	%rd440, %rd437, %rd439;
	add.s64 	%rd441, %rd440, %rd438;
	shr.u64 	%rd442, %rd441, 32;
	mul.lo.s64 	%rd443, %rd5, %rd2;
	and.b64  	%rd444, %rd405, 4294967295;
	add.s64 	%rd445, %rd442, %rd444;
	add.s64 	%rd446, %rd445, %rd443;
	shr.u64 	%rd447, %rd446, 32;
	mul.lo.s64 	%rd448, %rd6, %rd2;
	and.b64  	%rd449, %rd410, 4294967295;
	add.s64 	%rd450, %rd447, %rd449;
	add.s64 	%rd451, %rd450, %rd448;
	shr.u64 	%rd452, %rd451, 32;
	mul.lo.s64 	%rd453, %rd7, %rd2;
	and.b64  	%rd454, %rd415, 4294967295;
	add.s64 	%rd455, %rd452, %rd454;
	add.s64 	%rd456, %rd455, %rd453;
	shr.u64 	%rd457, %rd456, 32;
	mul.lo.s64 	%rd458, %rd385, %rd2;
	add.s64 	%rd459, %rd457, %rd420;
	add.s64 	%rd460, %rd459, %rd458;
	mul.wide.u32 	%rd461, %r289, %r298;
	and.b64  	%rd462, %rd427, 4294967295;
	add.s64 	%rd463, %rd461, %rd462;
	shr.u64 	%rd464, %rd463, 32;
	mul.wide.u32 	%rd465, %r290, %r298;
	and.b64  	%rd466, %rd431, 4294967295;
	add.s64 	%rd467, %rd464, %rd466;
	add.s64 	%rd468, %rd467, %rd465;
	shr.u64 	%rd469, %rd468, 32;
	mul.wide.u32 	%rd470, %r291, %r298;
	and.b64  	%rd471, %rd436, 4294967295;
	add.s64 	%rd472, %rd469, %rd471;
	add.s64 	%rd473, %rd472, %rd470;
	shr.u64 	%rd474, %rd473, 32;
	mul.wide.u32 	%rd475, %r292, %r298;
	and.b64  	%rd476, %rd441, 4294967295;
	add.s64 	%rd477, %rd474, %rd476;
	add.s64 	%rd478, %rd477, %rd475;
	shr.u64 	%rd479, %rd478, 32;
	mul.wide.u32 	%rd480, %r293, %r298;
	and.b64  	%rd481, %rd446, 4294967295;
	add.s64 	%rd482, %rd479, %rd481;
	add.s64 	%rd483, %rd482, %rd480;
	shr.u64 	%rd484, %rd483, 32;
	mul.wide.u32 	%rd485, %r294, %r298;
	and.b64  	%rd486, %rd451, 4294967295;
	add.s64 	%rd487, %rd484, %rd486;
	add.s64 	%rd488, %rd487, %rd485;
	shr.u64 	%rd489, %rd488, 32;
	mul.wide.u32 	%rd490, %r295, %r298;
	and.b64  	%rd491, %rd456, 4294967295;
	add.s64 	%rd492, %rd489, %rd491;
	add.s64 	%rd493, %rd492, %rd490;
	shr.u64 	%rd494, %rd493, 32;
	mul.wide.u32 	%rd495, %r41, %r298;
	and.b64  	%rd496, %rd460, 4294967295;
	add.s64 	%rd497, %rd494, %rd496;
	add.s64 	%rd498, %rd497, %rd495;
	shr.u64 	%rd499, %rd498, 32;
	{ .reg .b32 tmp; mov.b64 {tmp, %r299}, %rd498; }
	mad.lo.s32 	%r300, %r1, %r3, %r299;
	mul.lo.s32 	%r301, %r300, %r66;
	add.s64 	%rd500, %rd370, %rd499;
	shr.u64 	%rd501, %rd500, 32;
	and.b64  	%rd502, %rd463, 4294967295;
	add.s64 	%rd503, %rd501, %rd502;
	add.s64 	%rd504, %rd503, %rd433;
	shr.u64 	%rd505, %rd504, 32;
	and.b64  	%rd506, %rd468, 4294967295;
	add.s64 	%rd507, %rd505, %rd506;
	mad.lo.s64 	%rd508, %rd3, %rd3, %rd507;
	shr.u64 	%rd509, %rd508, 32;
	mul.lo.s64 	%rd510, %rd4, %rd3;
	and.b64  	%rd511, %rd473, 4294967295;
	add.s64 	%rd512, %rd509, %rd511;
	add.s64 	%rd513, %rd512, %rd510;
	shr.u64 	%rd514, %rd513, 32;
	mul.lo.s64 	%rd515, %rd5, %rd3;
	and.b64  	%rd516, %rd478, 4294967295;
	add.s64 	%rd517, %rd514, %rd516;
	add.s64 	%rd518, %rd517, %rd515;
	shr.u64 	%rd519, %rd518, 32;
	mul.lo.s64 	%rd520, %rd6, %rd3;
	and.b64  	%rd521, %rd483, 4294967295;
	add.s64 	%rd522, %rd519, %rd521;
	add.s64 	%rd523, %rd522, %rd520;
	shr.u64 	%rd524, %rd523, 32;
	mul.lo.s64 	%rd525, %rd7, %rd3;
	and.b64  	%rd526, %rd488, 4294967295;
	add.s64 	%rd527, %rd524, %rd526;
	add.s64 	%rd528, %rd527, %rd525;
	shr.u64 	%rd529, %rd528, 32;
	mul.lo.s64 	%rd530, %rd385, %rd3;
	add.s64 	%rd531, %rd529, %rd493;
	add.s64 	%rd532, %rd531, %rd530;
	mul.wide.u32 	%rd533, %r289, %r301;
	and.b64  	%rd534, %rd500, 4294967295;
	add.s64 	%rd535, %rd533, %rd534;
	shr.u64 	%rd536, %rd535, 32;
	mul.wide.u32 	%rd537, %r290, %r301;
	and.b64  	%rd538, %rd504, 4294967295;
	add.s64 	%rd539, %rd536, %rd538;
	add.s64 	%rd540, %rd539, %rd537;
	shr.u64 	%rd541, %rd540, 32;
	mul.wide.u32 	%rd542, %r291, %r301;
	and.b64  	%rd543, %rd508, 4294967295;
	add.s64 	%rd544, %rd541, %rd543;
	add.s64 	%rd545, %rd544, %rd542;
	shr.u64 	%rd546, %rd545, 32;
	mul.wide.u32 	%rd547, %r292, %r301;
	and.b64  	%rd548, %rd513, 4294967295;
	add.s64 	%rd549, %rd546, %rd548;
	add.s64 	%rd550, %rd549, %rd547;
	shr.u64 	%rd551, %rd550, 32;
	mul.wide.u32 	%rd552, %r293, %r301;
	and.b64  	%rd553, %rd518, 4294967295;
	add.s64 	%rd554, %rd551, %rd553;
	add.s64 	%rd555, %rd554, %rd552;
	shr.u64 	%rd556, %rd555, 32;
	mul.wide.u32 	%rd557, %r294, %r301;
	and.b64  	%rd558, %rd523, 4294967295;
	add.s64 	%rd559, %rd556, %rd558;
	add.s64 	%rd560, %rd559, %rd557;
	shr.u64 	%rd561, %rd560, 32;
	mul.wide.u32 	%rd562, %r295, %r301;
	and.b64  	%rd563, %rd528, 4294967295;
	add.s64 	%rd564, %rd561, %rd563;
	add.s64 	%rd565, %rd564, %rd562;
	shr.u64 	%rd566, %rd565, 32;
	mul.wide.u32 	%rd567, %r41, %r301;
	and.b64  	%rd568, %rd532, 4294967295;
	add.s64 	%rd569, %rd566, %rd568;
	add.s64 	%rd570, %rd569, %rd567;
	shr.u64 	%rd571, %rd570, 32;
	{ .reg .b32 tmp; mov.b64 {tmp, %r302}, %rd570; }
	mad.lo.s32 	%r303, %r1, %r4, %r302;
	mul.lo.s32 	%r304, %r303, %r66;
	add.s64 	%rd572, %rd373, %rd571;
	shr.u64 	%rd573, %rd572, 32;
	and.b64  	%rd574, %rd535, 4294967295;
	add.s64 	%rd575, %rd573, %rd574;
	add.s64 	%rd576, %rd575, %rd438;
	shr.u64 	%rd577, %rd576, 32;
	and.b64  	%rd578, %rd540, 4294967295;
	add.s64 	%rd579, %rd577, %rd578;
	add.s64 	%rd580, %rd579, %rd510;
	shr.u64 	%rd581, %rd580, 32;
	and.b64  	%rd582, %rd545, 4294967295;
	add.s64 	%rd583, %rd581, %rd582;
	mad.lo.s64 	%rd584, %rd4, %rd4, %rd583;
	shr.u64 	%rd585, %rd584, 32;
	mul.lo.s64 	%rd586, %rd5, %rd4;
	and.b64  	%rd587, %rd550, 4294967295;
	add.s64 	%rd588, %rd585, %rd587;
	add.s64 	%rd589, %rd588, %rd586;
	shr.u64 	%rd590, %rd589, 32;
	mul.lo.s64 	%rd591, %rd6, %rd4;
	and.b64  	%rd592, %rd555, 4294967295;
	add.s64 	%rd593, %rd590, %rd592;
	add.s64 	%rd594, %rd593, %rd591;
	shr.u64 	%rd595, %rd594, 32;
	mul.lo.s64 	%rd596, %rd7, %rd4;
	and.b64  	%rd597, %rd560, 4294967295;
	add.s64 	%rd598, %rd595, %rd597;
	add.s64 	%rd599, %rd598, %rd596;
	shr.u64 	%rd600, %rd599, 32;
	mul.lo.s64 	%rd601, %rd385, %rd4;
	add.s64 	%rd602, %rd600, %rd565;
	add.s64 	%rd603, %rd602, %rd601;
	mul.wide.u32 	%rd604, %r289, %r304;
	and.b64  	%rd605, %rd572, 4294967295;
	add.s64 	%rd606, %rd604, %rd605;
	shr.u64 	%rd607, %rd606, 32;
	mul.wide.u32 	%rd608, %r290, %r304;
	and.b64  	%rd609, %rd576, 4294967295;
	add.s64 	%rd610, %rd607, %rd609;
	add.s64 	%rd611, %rd610, %rd608;
	shr.u64 	%rd612, %rd611, 32;
	mul.wide.u32 	%rd613, %r291, %r304;
	and.b64  	%rd614, %rd580, 4294967295;
	add.s64 	%rd615, %rd612, %rd614;
	add.s64 	%rd616, %rd615, %rd613;
	shr.u64 	%rd617, %rd616, 32;
	mul.wide.u32 	%rd618, %r292, %r304;
	and.b64  	%rd619, %rd584, 4294967295;
	add.s64 	%rd620, %rd617, %rd619;
	add.s64 	%rd621, %rd620, %rd618;
	shr.u64 	%rd622, %rd621, 32;
	mul.wide.u32 	%rd623, %r293, %r304;
	and.b64  	%rd624, %rd589, 4294967295;
	add.s64 	%rd625, %rd622, %rd624;
	add.s64 	%rd626, %rd625, %rd623;
	shr.u64 	%rd627, %rd626, 32;
	mul.wide.u32 	%rd628, %r294, %r304;
	and.b64  	%rd629, %rd594, 4294967295;
	add.s64 	%rd630, %rd627, %rd629;
	add.s64 	%rd631, %rd630, %rd628;
	shr.u64 	%rd632, %rd631, 32;
	mul.wide.u32 	%rd633, %r295, %r304;
	and.b64  	%rd634, %rd599, 4294967295;
	add.s64 	%rd635, %rd632, %rd634;
	add.s64 	%rd636, %rd635, %rd633;
	shr.u64 	%rd637, %rd636, 32;
	mul.wide.u32 	%rd638, %r41, %r304;
	and.b64  	%rd639, %rd603, 4294967295;
	add.s64 	%rd640, %rd637, %rd639;
	add.s64 	%rd641, %rd640, %rd638;
	shr.u64 	%rd642, %rd641, 32;
	{ .reg .b32 tmp; mov.b64 {tmp, %r305}, %rd641; }
	mad.lo.s32 	%r306, %r1, %r5, %r305;
	mul.lo.s32 	%r307, %r306, %r66;
	add.s64 	%rd643, %rd376, %rd642;
	shr.u64 	%rd644, %rd643, 32;
	and.b64  	%rd645, %rd606, 4294967295;
	add.s64 	%rd646, %rd644, %rd645;
	add.s64 	%rd647, %rd646, %rd443;
	shr.u64 	%rd648, %rd647, 32;
	and.b64  	%rd649, %rd611, 4294967295;
	add.s64 	%rd650, %rd648, %rd649;
	add.s64 	%rd651, %rd650, %rd515;
	shr.u64 	%rd652, %rd651, 32;
	and.b64  	%rd653, %rd616, 4294967295;
	add.s64 	%rd654, %rd652, %rd653;
	add.s64 	%rd655, %rd654, %rd586;
	shr.u64 	%rd656, %rd655, 32;
	and.b64  	%rd657, %rd621, 4294967295;
	add.s64 	%rd658, %rd656, %rd657;
	mad.lo.s64 	%rd659, %rd5, %rd5, %rd658;
	shr.u64 	%rd660, %rd659, 32;
	mul.lo.s64 	%rd661, %rd6, %rd5;
	and.b64  	%rd662, %rd626, 4294967295;
	add.s64 	%rd663, %rd660, %rd662;
	add.s64 	%rd664, %rd663, %rd661;
	shr.u64 	%rd665, %rd664, 32;
	mul.lo.s64 	%rd666, %rd7, %rd5;
	and.b64  	%rd667, %rd631, 4294967295;
	add.s64 	%rd668, %rd665, %rd667;
	add.s64 	%rd669, %rd668, %rd666;
	shr.u64 	%rd670, %rd669, 32;
	mul.lo.s64 	%rd671, %rd385, %rd5;
	add.s64 	%rd672, %rd670, %rd636;
	add.s64 	%rd673, %rd672, %rd671;
	mul.wide.u32 	%rd674, %r289, %r307;
	and.b64  	%rd675, %rd643, 4294967295;
	add.s64 	%rd676, %rd674, %rd675;
	shr.u64 	%rd677, %rd676, 32;
	mul.wide.u32 	%rd678, %r290, %r307;
	and.b64  	%rd679, %rd647, 4294967295;
	add.s64 	%rd680, %rd677, %rd679;
	add.s64 	%rd681, %rd680, %rd678;
	shr.u64 	%rd682, %rd681, 32;
	mul.wide.u32 	%rd683, %r291, %r307;
	and.b64  	%rd684, %rd651, 4294967295;
	add.s64 	%rd685, %rd682, %rd684;
	add.s64 	%rd686, %rd685, %rd683;
	shr.u64 	%rd687, %rd686, 32;
	mul.wide.u32 	%rd688, %r292, %r307;
	and.b64  	%rd689, %rd655, 4294967295;
	add.s64 	%rd690, %rd687, %rd689;
	add.s64 	%rd691, %rd690, %rd688;
	shr.u64 	%rd692, %rd691, 32;
	mul.wide.u32 	%rd693, %r293, %r307;
	and.b64  	%rd694, %rd659, 4294967295;
	add.s64 	%rd695, %rd692, %rd694;
	add.s64 	%rd696, %rd695, %rd693;
	shr.u64 	%rd697, %rd696, 32;
	mul.wide.u32 	%rd698, %r294, %r307;
	and.b64  	%rd699, %rd664, 4294967295;
	add.s64 	%rd700, %rd697, %rd699;
	add.s64 	%rd701, %rd700, %rd698;
	shr.u64 	%rd702, %rd701, 32;
	mul.wide.u32 	%rd703, %r295, %r307;
	and.b64  	%rd704, %rd669, 4294967295;
	add.s64 	%rd705, %rd702, %rd704;
	add.s64 	%rd706, %rd705, %rd703;
	shr.u64 	%rd707, %rd706, 32;
	mul.wide.u32 	%rd708, %r41, %r307;
	and.b64  	%rd709, %rd673, 4294967295;
	add.s64 	%rd710, %rd707, %rd709;
	add.s64 	%rd711, %rd710, %rd708;
	shr.u64 	%rd712, %rd711, 32;
	{ .reg .b32 tmp; mov.b64 {tmp, %r308}, %rd711; }
	mad.lo.s32 	%r309, %r1, %r6, %r308;
	mul.lo.s32 	%r310, %r309, %r66;
	add.s64 	%rd713, %rd379, %rd712;
	shr.u64 	%rd714, %rd713, 32;
	and.b64  	%rd715, %rd676, 4294967295;
	add.s64 	%rd716, %rd714, %rd715;
	add.s64 	%rd717, %rd716, %rd448;
	shr.u64 	%rd718, %rd717, 32;
	and.b64  	%rd719, %rd681, 4294967295;
	add.s64 	%rd720, %rd718, %rd719;
	add.s64 	%rd721, %rd720, %rd520;
	shr.u64 	%rd722, %rd721, 32;
	and.b64  	%rd723, %rd686, 4294967295;
	add.s64 	%rd724, %rd722, %rd723;
	add.s64 	%rd725, %rd724, %rd591;
	shr.u64 	%rd726, %rd725, 32;
	and.b64  	%rd727, %rd691, 4294967295;
	add.s64 	%rd728, %rd726, %rd727;
	add.s64 	%rd729, %rd728, %rd661;
	shr.u64 	%rd730, %rd729, 32;
	and.b64  	%rd731, %rd696, 4294967295;
	add.s64 	%rd732, %rd730, %rd731;
	mad.lo.s64 	%rd733, %rd6, %rd6, %rd732;
	shr.u64 	%rd734, %rd733, 32;
	mul.lo.s64 	%rd735, %rd7, %rd6;
	and.b64  	%rd736, %rd701, 4294967295;
	add.s64 	%rd737, %rd734, %rd736;
	add.s64 	%rd738, %rd737, %rd735;
	shr.u64 	%rd739, %rd738, 32;
	mul.lo.s64 	%rd740, %rd385, %rd6;
	add.s64 	%rd741, %rd739, %rd706;
	add.s64 	%rd742, %rd741, %rd740;
	mul.wide.u32 	%rd743, %r289, %r310;
	and.b64  	%rd744, %rd713, 4294967295;
	add.s64 	%rd745, %rd743, %rd744;
	shr.u64 	%rd746, %rd745, 32;
	mul.wide.u32 	%rd747, %r290, %r310;
	and.b64  	%rd748, %rd717, 4294967295;
	add.s64 	%rd749, %rd746, %rd748;
	add.s64 	%rd750, %rd749, %rd747;
	shr.u64 	%rd751, %rd750, 32;
	mul.wide.u32 	%rd752, %r291, %r310;
	and.b64  	%rd753, %rd721, 4294967295;
	add.s64 	%rd754, %rd751, %rd753;
	add.s64 	%rd755, %rd754, %rd752;
	shr.u64 	%rd756, %rd755, 32;
	mul.wide.u32 	%rd757, %r292, %r310;
	and.b64  	%rd758, %rd725, 4294967295;
	add.s64 	%rd759, %rd756, %rd758;
	add.s64 	%rd760, %rd759, %rd757;
	shr.u64 	%rd761, %rd760, 32;
	mul.wide.u32 	%rd762, %r293, %r310;
	and.b64  	%rd763, %rd729, 4294967295;
	add.s64 	%rd764, %rd761, %rd763;
	add.s64 	%rd765, %rd764, %rd762;
	shr.u64 	%rd766, %rd765, 32;
	mul.wide.u32 	%rd767, %r294, %r310;
	and.b64  	%rd768, %rd733, 4294967295;
	add.s64 	%rd769, %rd766, %rd768;
	add.s64 	%rd770, %rd769, %rd767;
	shr.u64 	%rd771, %rd770, 32;
	mul.wide.u32 	%rd772, %r295, %r310;
	and.b64  	%rd773, %rd738, 4294967295;
	add.s64 	%rd774, %rd771, %rd773;
	add.s64 	%rd775, %rd774, %rd772;
	shr.u64 	%rd776, %rd775, 32;
	mul.wide.u32 	%rd777, %r41, %r310;
	and.b64  	%rd778, %rd742, 4294967295;
	add.s64 	%rd779, %rd776, %rd778;
	add.s64 	%rd780, %rd779, %rd777;
	shr.u64 	%rd781, %rd780, 32;
	{ .reg .b32 tmp; mov.b64 {tmp, %r311}, %rd780; }
	mad.lo.s32 	%r312, %r1, %r7, %r311;
	mul.lo.s32 	%r313, %r312, %r66;
	add.s64 	%rd782, %rd382, %rd781;
	shr.u64 	%rd783, %rd782, 32;
	and.b64  	%rd784, %rd745, 4294967295;
	add.s64 	%rd785, %rd783, %rd784;
	add.s64 	%rd786, %rd785, %rd453;
	shr.u64 	%rd787, %rd786, 32;
	and.b64  	%rd788, %rd750, 4294967295;
	add.s64 	%rd789, %rd787, %rd788;
	add.s64 	%rd790, %rd789, %rd525;
	shr.u64 	%rd791, %rd790, 32;
	and.b64  	%rd792, %rd755, 4294967295;
	add.s64 	%rd793, %rd791, %rd792;
	add.s64 	%rd794, %rd793, %rd596;
	shr.u64 	%rd795, %rd794, 32;
	and.b64  	%rd796, %rd760, 4294967295;
	add.s64 	%rd797, %rd795, %rd796;
	add.s64 	%rd798, %rd797, %rd666;
	shr.u64 	%rd799, %rd798, 32;
	and.b64  	%rd800, %rd765, 4294967295;
	add.s64 	%rd801, %rd799, %rd800;
	add.s64 	%rd802, %rd801, %rd735;
	shr.u64 	%rd803, %rd802, 32;
	and.b64  	%rd804, %rd770, 4294967295;
	add.s64 	%rd805, %rd803, %rd804;
	mad.lo.s64 	%rd806, %rd7, %rd7, %rd805;
	shr.u64 	%rd807, %rd806, 32;
	mul.lo.s64 	%rd808, %rd385, %rd7;
	add.s64 	%rd809, %rd807, %rd775;
	add.s64 	%rd810, %rd809, %rd808;
	mul.wide.u32 	%rd811, %r289, %r313;
	and.b64  	%rd812, %rd782, 4294967295;
	add.s64 	%rd813, %rd811, %rd812;
	shr.u64 	%rd814, %rd813, 32;
	mul.wide.u32 	%rd815, %r290, %r313;
	and.b64  	%rd816, %rd786, 4294967295;
	add.s64 	%rd817, %rd814, %rd816;
	add.s64 	%rd818, %rd817, %rd815;
	shr.u64 	%rd819, %rd818, 32;
	mul.wide.u32 	%rd820, %r291, %r313;
	and.b64  	%rd821, %rd790, 4294967295;
	add.s64 	%rd822, %rd819, %rd821;
	add.s64 	%rd823, %rd822, %rd820;
	shr.u64 	%rd824, %rd823, 32;
	mul.wide.u32 	%rd825, %r292, %r313;
	and.b64  	%rd826, %rd794, 4294967295;
	add.s64 	%rd827, %rd824, %rd826;
	add.s64 	%rd828, %rd827, %rd825;
	shr.u64 	%rd829, %rd828, 32;
	mul.wide.u32 	%rd830, %r293, %r313;
	and.b64  	%rd831, %rd798, 4294967295;
	add.s64 	%rd832, %rd829, %rd831;
	add.s64 	%rd833, %rd832, %rd830;
	shr.u64 	%rd834, %rd833, 32;
	mul.wide.u32 	%rd835, %r294, %r313;
	and.b64  	%rd836, %rd802, 4294967295;
	add.s64 	%rd837, %rd834, %rd836;
	add.s64 	%rd838, %rd837, %rd835;
	shr.u64 	%rd839, %rd838, 32;
	mul.wide.u32 	%rd840, %r295, %r313;
	and.b64  	%rd841, %rd806, 4294967295;
	add.s64 	%rd842, %rd839, %rd841;
	add.s64 	%rd843, %rd842, %rd840;
	shr.u64 	%rd844, %rd843, 32;
	mul.wide.u32 	%rd845, %r41, %r313;
	and.b64  	%rd846, %rd810, 4294967295;
	add.s64 	%rd847, %rd844, %rd846;
	add.s64 	%rd848, %rd847, %rd845;
	shr.u64 	%rd849, %rd848, 32;
	{ .reg .b32 tmp; mov.b64 {tmp, %r314}, %rd848; }
	mad.lo.s32 	%r315, %r1, %r8, %r314;
	mul.lo.s32 	%r316, %r315, %r66;
	add.s64 	%rd850, %rd386, %rd849;
	shr.u64 	%rd851, %rd850, 32;
	and.b64  	%rd852, %rd813, 4294967295;
	add.s64 	%rd853, %rd851, %rd852;
	add.s64 	%rd854, %rd853, %rd458;
	shr.u64 	%rd855, %rd854, 32;
	and.b64  	%rd856, %rd818, 4294967295;
	add.s64 	%rd857, %rd855, %rd856;
	add.s64 	%rd858, %rd857, %rd530;
	shr.u64 	%rd859, %rd858, 32;
	and.b64  	%rd860, %rd823, 4294967295;
	add.s64 	%rd861, %rd859, %rd860;
	add.s64 	%rd862, %rd861, %rd601;
	shr.u64 	%rd863, %rd862, 32;
	and.b64  	%rd864, %rd828, 4294967295;
	add.s64 	%rd865, %rd863, %rd864;
	add.s64 	%rd866, %rd865, %rd671;
	shr.u64 	%rd867, %rd866, 32;
	and.b64  	%rd868, %rd833, 4294967295;
	add.s64 	%rd869, %rd867, %rd868;
	add.s64 	%rd870, %rd869, %rd740;
	shr.u64 	%rd871, %rd870, 32;
	and.b64  	%rd872, %rd838, 4294967295;
	add.s64 	%rd873, %rd871, %rd872;
	add.s64 	%rd874, %rd873, %rd808;
	shr.u64 	%rd875, %rd874, 32;
	mul.wide.u32 	%rd876, %r8, %r8;
	add.s64 	%rd877, %rd875, %rd843;
	add.s64 	%rd878, %rd877, %rd876;
	mul.wide.u32 	%rd879, %r289, %r316;
	and.b64  	%rd880, %rd850, 4294967295;
	add.s64 	%rd27, %rd879, %rd880;
	shr.u64 	%rd881, %rd27, 32;
	cvt.u32.u64 	%r715, %rd27;
	mul.wide.u32 	%rd882, %r290, %r316;
	and.b64  	%rd883, %rd854, 4294967295;
	add.s64 	%rd884, %rd881, %rd883;
	add.s64 	%rd28, %rd884, %rd882;
	shr.u64 	%rd885, %rd28, 32;
	cvt.u32.u64 	%r714, %rd28;
	mul.wide.u32 	%rd886, %r291, %r316;
	and.b64  	%rd887, %rd858, 4294967295;
	add.s64 	%rd888, %rd885, %rd887;
	add.s64 	%rd29, %rd888, %rd886;
	shr.u64 	%rd889, %rd29, 32;
	cvt.u32.u64 	%r713, %rd29;
	mul.wide.u32 	%rd890, %r292, %r316;
	and.b64  	%rd891, %rd862, 4294967295;
	add.s64 	%rd892, %rd889, %rd891;
	add.s64 	%rd30, %rd892, %rd890;
	shr.u64 	%rd893, %rd30, 32;
	cvt.u32.u64 	%r712, %rd30;
	mul.wide.u32 	%rd894, %r293, %r316;
	and.b64  	%rd895, %rd866, 4294967295;
	add.s64 	%rd896, %rd893, %rd895;
	add.s64 	%rd31, %rd896, %rd894;
	shr.u64 	%rd897, %rd31, 32;
	cvt.u32.u64 	%r711, %rd31;
	mul.wide.u32 	%rd898, %r294, %r316;
	and.b64  	%rd899, %rd870, 4294967295;
	add.s64 	%rd900, %rd897, %rd899;
	add.s64 	%rd32, %rd900, %rd898;
	shr.u64 	%rd901, %rd32, 32;
	cvt.u32.u64 	%r710, %rd32;
	mul.wide.u32 	%rd902, %r295, %r316;
	and.b64  	%rd903, %rd874, 4294967295;
	add.s64 	%rd904, %rd901, %rd903;
	add.s64 	%rd905, %rd904, %rd902;
	shr.u64 	%rd906, %rd905, 32;
	cvt.u32.u64 	%r709, %rd905;
	mul.wide.u32 	%rd907, %r41, %r316;
	and.b64  	%rd908, %rd878, 4294967295;
	add.s64 	%rd909, %rd906, %rd908;
	add.s64 	%rd910, %rd909, %rd907;
	shr.u64 	%rd33, %rd910, 32;
	{ .reg .b32 tmp; mov.b64 {tmp, %r716}, %rd910; }
	setp.lt.u32 	%p37, %r41, %r709;
	@%p37 bra 	$L__BB0_68;
	setp.gt.u32 	%p38, %r41, %r709;
	@%p38 bra 	$L__BB0_69;
	cvt.u32.u64 	%r317, %rd26;
	setp.lt.u32 	%p39, %r317, %r710;
	@%p39 bra 	$L__BB0_68;
	setp.gt.u32 	%p40, %r317, %r710;
	@%p40 bra 	$L__BB0_69;
	cvt.u32.u64 	%r319, %rd25;
	setp.lt.u32 	%p41, %r319, %r711;
	@%p41 bra 	$L__BB0_68;
	setp.gt.u32 	%p42, %r319, %r711;
	@%p42 bra 	$L__BB0_69;
	cvt.u32.u64 	%r321, %rd24;
	setp.lt.u32 	%p43, %r321, %r712;
	@%p43 bra 	$L__BB0_68;
	setp.gt.u32 	%p44, %r321, %r712;
	@%p44 bra 	$L__BB0_69;
	cvt.u32.u64 	%r323, %rd23;
	setp.lt.u32 	%p45, %r323, %r713;
	@%p45 bra 	$L__BB0_68;
	setp.gt.u32 	%p46, %r323, %r713;
	@%p46 bra 	$L__BB0_69;
	cvt.u32.u64 	%r325, %rd22;
	setp.lt.u32 	%p47, %r325, %r714;
	@%p47 bra 	$L__BB0_68;
	setp.gt.u32 	%p48, %r325, %r714;
	@%p48 bra 	$L__BB0_69;
	cvt.u32.u64 	%r327, %rd21;
	setp.lt.u32 	%p49, %r327, %r715;
	@%p49 bra 	$L__BB0_68;
	cvt.u32.u64 	%r329, %rd20;
	setp.gt.u32 	%p50, %r327, %r715;
	setp.gt.u32 	%p51, %r329, %r716;
	or.pred  	%p52, %p50, %p51;
	@%p52 bra 	$L__BB0_69;
$L__BB0_68:
	sub.s64 	%rd912, %rd33, %rd20;
	cvt.u32.u64 	%r716, %rd912;
	shr.u64 	%rd913, %rd912, 32;
	and.b64  	%rd914, %rd913, 1;
	and.b64  	%rd915, %rd27, 4294967295;
	add.s64 	%rd916, %rd914, %rd21;
	sub.s64 	%rd917, %rd915, %rd916;
	cvt.u32.u64 	%r715, %rd917;
	shr.u64 	%rd918, %rd917, 32;
	and.b64  	%rd919, %rd918, 1;
	and.b64  	%rd920, %rd28, 4294967295;
	add.s64 	%rd921, %rd919, %rd22;
	sub.s64 	%rd922, %rd920, %rd921;
	cvt.u32.u64 	%r714, %rd922;
	shr.u64 	%rd923, %rd922, 32;
	and.b64  	%rd924, %rd923, 1;
	and.b64  	%rd925, %rd29, 4294967295;
	add.s64 	%rd926, %rd924, %rd23;
	sub.s64 	%rd927, %rd925, %rd926;
	cvt.u32.u64 	%r713, %rd927;
	shr.u64 	%rd928, %rd927, 32;
	and.b64  	%rd929, %rd928, 1;
	and.b64  	%rd930, %rd30, 4294967295;
	add.s64 	%rd931, %rd929, %rd24;
	sub.s64 	%rd932, %rd930, %rd931;
	cvt.u32.u64 	%r712, %rd932;
	shr.u64 	%rd933, %rd932, 32;
	and.b64  	%rd934, %rd933, 1;
	and.b64  	%rd935, %rd31, 4294967295;
	add.s64 	%rd936, %rd934, %rd25;
	sub.s64 	%rd937, %rd935, %rd936;
	cvt.u32.u64 	%r711, %rd937;
	shr.u64 	%rd938, %rd937, 32;
	and.b64  	%rd939, %rd938, 1;
	and.b64  	%rd940, %rd32, 4294967295;
	add.s64 	%rd941, %rd939, %rd26;
	sub.s64 	%rd942, %rd940, %rd941;
	cvt.u32.u64 	%r710, %rd942;
	{ .reg .b32 tmp; mov.b64 {tmp, %r330}, %rd942; }
	and.b32  	%r331, %r330, 1;
	add.s32 	%r332, %r331, %r41;
	sub.s32 	%r709, %r709, %r332;
$L__BB0_69:
	ld.const.u32 	%r333, [three_mont];
	ld.const.u32 	%r334, [three_mont+4];
	ld.const.u32 	%r335, [three_mont+8];
	ld.const.u32 	%r336, [three_mont+12];
	ld.const.u32 	%r337, [three_mont+16];
	ld.const.u32 	%r338, [three_mont+20];
	ld.const.u32 	%r339, [three_mont+24];
	ld.const.u32 	%r340, [three_mont+28];
	mul.lo.s32 	%r341, %r333, %r716;
	mul.lo.s32 	%r342, %r341, %r66;
	cvt.u64.u32 	%rd943, %r716;
	mul.wide.u32 	%rd944, %r333, %r716;
	shr.u64 	%rd945, %rd944, 32;
	mul.wide.u32 	%rd946, %r334, %r716;
	add.s64 	%rd947, %rd945, %rd946;
	shr.u64 	%rd948, %rd947, 32;
	mul.wide.u32 	%rd949, %r335, %r716;
	add.s64 	%rd950, %rd948, %rd949;
	shr.u64 	%rd951, %rd950, 32;
	mul.wide.u32 	%rd952, %r336, %r716;
	add.s64 	%rd953, %rd951, %rd952;
	shr.u64 	%rd954, %rd953, 32;
	mul.wide.u32 	%rd955, %r337, %r716;
	add.s64 	%rd956, %rd954, %rd955;
	shr.u64 	%rd957, %rd956, 32;
	mul.wide.u32 	%rd958, %r338, %r716;
	add.s64 	%rd959, %rd957, %rd958;
	shr.u64 	%rd960, %rd959, 32;
	mul.wide.u32 	%rd961, %r339, %r716;
	add.s64 	%rd962, %rd960, %rd961;
	shr.u64 	%rd963, %rd962, 32;
	cvt.u64.u32 	%rd964, %r340;
	mad.lo.s64 	%rd965, %rd964, %rd943, %rd963;
	cvt.u64.u32 	%rd966, %r342;
	and.b64  	%rd967, %rd944, 4294967295;
	mad.lo.s64 	%rd968, %rd20, %rd966, %rd967;
	shr.u64 	%rd969, %rd968, 32;
	and.b64  	%rd970, %rd947, 4294967295;
	add.s64 	%rd971, %rd969, %rd970;
	mad.lo.s64 	%rd972, %rd21, %rd966, %rd971;
	shr.u64 	%rd973, %rd972, 32;
	and.b64  	%rd974, %rd950, 4294967295;
	add.s64 	%rd975, %rd973, %rd974;
	mad.lo.s64 	%rd976, %rd22, %rd966, %rd975;
	shr.u64 	%rd977, %rd976, 32;
	and.b64  	%rd978, %rd953, 4294967295;
	add.s64 	%rd979, %rd977, %rd978;
	mad.lo.s64 	%rd980, %rd23, %rd966, %rd979;
	shr.u64 	%rd981, %rd980, 32;
	and.b64  	%rd982, %rd956, 4294967295;
	add.s64 	%rd983, %rd981, %rd982;
	mad.lo.s64 	%rd984, %rd24, %rd966, %rd983;
	shr.u64 	%rd985, %rd984, 32;
	and.b64  	%rd986, %rd959, 4294967295;
	add.s64 	%rd987, %rd985, %rd986;
	mad.lo.s64 	%rd988, %rd25, %rd966, %rd987;
	shr.u64 	%rd989, %rd988, 32;
	and.b64  	%rd990, %rd962, 4294967295;
	add.s64 	%rd991, %rd989, %rd990;
	mad.lo.s64 	%rd992, %rd26, %rd966, %rd991;
	shr.u64 	%rd993, %rd992, 32;
	mul.wide.u32 	%rd994, %r41, %r342;
	and.b64  	%rd995, %rd965, 4294967295;
	add.s64 	%rd996, %rd993, %rd995;
	add.s64 	%rd997, %rd996, %rd994;
	shr.u64 	%rd998, %rd997, 32;
	{ .reg .b32 tmp; mov.b64 {tmp, %r343}, %rd997; }
	mad.lo.s32 	%r344, %r333, %r715, %r343;
	mul.lo.s32 	%r345, %r344, %r66;
	mul.wide.u32 	%rd999, %r333, %r715;
	add.s64 	%rd1000, %rd999, %rd998;
	shr.u64 	%rd1001, %rd1000, 32;
	mul.wide.u32 	%rd1002, %r334, %r715;
	and.b64  	%rd1003, %rd968, 4294967295;
	add.s64 	%rd1004, %rd1001, %rd1003;
	add.s64 	%rd1005, %rd1004, %rd1002;
	shr.u64 	%rd1006, %rd1005, 32;
	mul.wide.u32 	%rd1007, %r335, %r715;
	and.b64  	%rd1008, %rd972, 4294967295;
	add.s64 	%rd1009, %rd1006, %rd1008;
	add.s64 	%rd1010, %rd1009, %rd1007;
	shr.u64 	%rd1011, %rd1010, 32;
	mul.wide.u32 	%rd1012, %r336, %r715;
	and.b64  	%rd1013, %rd976, 4294967295;
	add.s64 	%rd1014, %rd1011, %rd1013;
	add.s64 	%rd1015, %rd1014, %rd1012;
	shr.u64 	%rd1016, %rd1015, 32;
	mul.wide.u32 	%rd1017, %r337, %r715;
	and.b64  	%rd1018, %rd980, 4294967295;
	add.s64 	%rd1019, %rd1016, %rd1018;
	add.s64 	%rd1020, %rd1019, %rd1017;
	shr.u64 	%rd1021, %rd1020, 32;
	mul.wide.u32 	%rd1022, %r338, %r715;
	and.b64  	%rd1023, %rd984, 4294967295;
	add.s64 	%rd1024, %rd1021, %rd1023;
	add.s64 	%rd1025, %rd1024, %rd1022;
	shr.u64 	%rd1026, %rd1025, 32;
	mul.wide.u32 	%rd1027, %r339, %r715;
	and.b64  	%rd1028, %rd988, 4294967295;
	add.s64 	%rd1029, %rd1026, %rd1028;
	add.s64 	%rd1030, %rd1029, %rd1027;
	shr.u64 	%rd1031, %rd1030, 32;
	mul.wide.u32 	%rd1032, %r340, %r715;
	add.s64 	%rd1033, %rd1031, %rd992;
	add.s64 	%rd1034, %rd1033, %rd1032;
	cvt.u64.u32 	%rd1035, %r345;
	and.b64  	%rd1036, %rd1000, 4294967295;
	mad.lo.s64 	%rd1037, %rd20, %rd1035, %rd1036;
	shr.u64 	%rd1038, %rd1037, 32;
	and.b64  	%rd1039, %rd1005, 4294967295;
	add.s64 	%rd1040, %rd1038, %rd1039;
	mad.lo.s64 	%rd1041, %rd21, %rd1035, %rd1040;
	shr.u64 	%rd1042, %rd1041, 32;
	and.b64  	%rd1043, %rd1010, 4294967295;
	add.s64 	%rd1044, %rd1042, %rd1043;
	mad.lo.s64 	%rd1045, %rd22, %rd1035, %rd1044;
	shr.u64 	%rd1046, %rd1045, 32;
	and.b64  	%rd1047, %rd1015, 4294967295;
	add.s64 	%rd1048, %rd1046, %rd1047;
	mad.lo.s64 	%rd1049, %rd23, %rd1035, %rd1048;
	shr.u64 	%rd1050, %rd1049, 32;
	and.b64  	%rd1051, %rd1020, 4294967295;
	add.s64 	%rd1052, %rd1050, %rd1051;
	mad.lo.s64 	%rd1053, %rd24, %rd1035, %rd1052;
	shr.u64 	%rd1054, %rd1053, 32;
	and.b64  	%rd1055, %rd1025, 4294967295;
	add.s64 	%rd1056, %rd1054, %rd1055;
	mad.lo.s64 	%rd1057, %rd25, %rd1035, %rd1056;
	shr.u64 	%rd1058, %rd1057, 32;
	and.b64  	%rd1059, %rd1030, 4294967295;
	add.s64 	%rd1060, %rd1058, %rd1059;
	mad.lo.s64 	%rd1061, %rd26, %rd1035, %rd1060;
	shr.u64 	%rd1062, %rd1061, 32;
	mul.wide.u32 	%rd1063, %r41, %r345;
	and.b64  	%rd1064, %rd1034, 4294967295;
	add.s64 	%rd1065, %rd1062, %rd1064;
	add.s64 	%rd1066, %rd1065, %rd1063;
	shr.u64 	%rd1067, %rd1066, 32;
	{ .reg .b32 tmp; mov.b64 {tmp, %r346}, %rd1066; }
	mad.lo.s32 	%r347, %r333, %r714, %r346;
	mul.lo.s32 	%r348, %r347, %r66;
	mul.wide.u32 	%rd1068, %r333, %r714;
	add.s64 	%rd1069, %rd1068, %rd1067;
	shr.u64 	%rd1070, %rd1069, 32;
	mul.wide.u32 	%rd1071, %r334, %r714;
	and.b64  	%rd1072, %rd1037, 4294967295;
	add.s64 	%rd1073, %rd1070, %rd1072;
	add.s64 	%rd1074, %rd1073, %rd1071;
	shr.u64 	%rd1075, %rd1074, 32;
	mul.wide.u32 	%rd1076, %r335, %r714;
	and.b64  	%rd1077, %rd1041, 4294967295;
	add.s64 	%rd1078, %rd1075, %rd1077;
	add.s64 	%rd1079, %rd1078, %rd1076;
	shr.u64 	%rd1080, %rd1079, 32;
	mul.wide.u32 	%rd1081, %r336, %r714;
	and.b64  	%rd1082, %rd1045, 4294967295;
	add.s64 	%rd1083, %rd1080, %rd1082;
	add.s64 	%rd1084, %rd1083, %rd1081;
	shr.u64 	%rd1085, %rd1084, 32;
	mul.wide.u32 	%rd1086, %r337, %r714;
	and.b64  	%rd1087, %rd1049, 4294967295;
	add.s64 	%rd1088, %rd1085, %rd1087;
	add.s64 	%rd1089, %rd1088, %rd1086;
	shr.u64 	%rd1090, %rd1089, 32;
	mul.wide.u32 	%rd1091, %r338, %r714;
	and.b64  	%rd1092, %rd1053, 4294967295;
	add.s64 	%rd1093, %rd1090, %rd1092;
	add.s64 	%rd1094, %rd1093, %rd1091;
	shr.u64 	%rd1095, %rd1094, 32;
	mul.wide.u32 	%rd1096, %r339, %r714;
	and.b64  	%rd1097, %rd1057, 4294967295;
	add.s64 	%rd1098, %rd1095, %rd1097;
	add.s64 	%rd1099, %rd1098, %rd1096;
	shr.u64 	%rd1100, %rd1099, 32;
	mul.wide.u32 	%rd1101, %r340, %r714;
	add.s64 	%rd1102, %rd1100, %rd1061;
	add.s64 	%rd1103, %rd1102, %rd1101;
	cvt.u64.u32 	%rd1104, %r348;
	and.b64  	%rd1105, %rd1069, 4294967295;
	mad.lo.s64 	%rd1106, %rd20, %rd1104, %rd1105;
	shr.u64 	%rd1107, %rd1106, 32;
	and.b64  	%rd1108, %rd1074, 4294967295;
	add.s64 	%rd1109, %rd1107, %rd1108;
	mad.lo.s64 	%rd1110, %rd21, %rd1104, %rd1109;
	shr.u64 	%rd1111, %rd1110, 32;
	and.b64  	%rd1112, %rd1079, 4294967295;
	add.s64 	%rd1113, %rd1111, %rd1112;
	mad.lo.s64 	%rd1114, %rd22, %rd1104, %rd1113;
	shr.u64 	%rd1115, %rd1114, 32;
	and.b64  	%rd1116, %rd1084, 4294967295;
	add.s64 	%rd1117, %rd1115, %rd1116;
	mad.lo.s64 	%rd1118, %rd23, %rd1104, %rd1117;
	shr.u64 	%rd1119, %rd1118, 32;
	and.b64  	%rd1120, %rd1089, 4294967295;
	add.s64 	%rd1121, %rd1119, %rd1120;
	mad.lo.s64 	%rd1122, %rd24, %rd1104, %rd1121;
	shr.u64 	%rd1123, %rd1122, 32;
	and.b64  	%rd1124, %rd1094, 4294967295;
	add.s64 	%rd1125, %rd1123, %rd1124;
	mad.lo.s64 	%rd1126, %rd25, %rd1104, %rd1125;
	shr.u64 	%rd1127, %rd1126, 32;
	and.b64  	%rd1128, %rd1099, 4294967295;
	add.s64 	%rd1129, %rd1127, %rd1128;
	mad.lo.s64 	%rd1130, %rd26, %rd1104, %rd1129;
	shr.u64 	%rd1131, %rd1130, 32;
	mul.wide.u32 	%rd1132, %r41, %r348;
	and.b64  	%rd1133, %rd1103, 4294967295;
	add.s64 	%rd1134, %rd1131, %rd1133;
	add.s64 	%rd1135, %rd1134, %rd1132;
	shr.u64 	%rd1136, %rd1135, 32;
	{ .reg .b32 tmp; mov.b64 {tmp, %r349}, %rd1135; }
	mad.lo.s32 	%r350, %r333, %r713, %r349;
	mul.lo.s32 	%r351, %r350, %r66;
	mul.wide.u32 	%rd1137, %r333, %r713;
	add.s64 	%rd1138, %rd1137, %rd1136;
	shr.u64 	%rd1139, %rd1138, 32;
	mul.wide.u32 	%rd1140, %r334, %r713;
	and.b64  	%rd1141, %rd1106, 4294967295;
	add.s64 	%rd1142, %rd1139, %rd1141;
	add.s64 	%rd1143, %rd1142, %rd1140;
	shr.u64 	%rd1144, %rd1143, 32;
	mul.wide.u32 	%rd1145, %r335, %r713;
	and.b64  	%rd1146, %rd1110, 4294967295;
	add.s64 	%rd1147, %rd1144, %rd1146;
	add.s64 	%rd1148, %rd1147, %rd1145;
	shr.u64 	%rd1149, %rd1148, 32;
	mul.wide.u32 	%rd1150, %r336, %r713;
	and.b64  	%rd1151, %rd1114, 4294967295;
	add.s64 	%rd1152, %rd1149, %rd1151;
	add.s64 	%rd1153, %rd1152, %rd1150;
	shr.u64 	%rd1154, %rd1153, 32;
	mul.wide.u32 	%rd1155, %r337, %r713;
	and.b64  	%rd1156, %rd1118, 4294967295;
	add.s64 	%rd1157, %rd1154, %rd1156;
	add.s64 	%rd1158, %rd1157, %rd1155;
	shr.u64 	%rd1159, %rd1158, 32;
	mul.wide.u32 	%rd1160, %r338, %r713;
	and.b64  	%rd1161, %rd1122, 4294967295;
	add.s64 	%rd1162, %rd1159, %rd1161;
	add.s64 	%rd1163, %rd1162, %rd1160;
	shr.u64 	%rd1164, %rd1163, 32;
	mul.wide.u32 	%rd1165, %r339, %r713;
	and.b64  	%rd1166, %rd1126, 4294967295;
	add.s64 	%rd1167, %rd1164, %rd1166;
	add.s64 	%rd1168, %rd1167, %rd1165;
	shr.u64 	%rd1169, %rd1168, 32;
	mul.wide.u32 	%rd1170, %r340, %r713;
	add.s64 	%rd1171, %rd1169, %rd1130;
	add.s64 	%rd1172, %rd1171, %rd1170;
	cvt.u64.u32 	%rd1173, %r351;
	and.b64  	%rd1174, %rd1138, 4294967295;
	mad.lo.s64 	%rd1175, %rd20, %rd1173, %rd1174;
	shr.u64 	%rd1176, %rd1175, 32;
	and.b64  	%rd1177, %rd1143, 4294967295;
	add.s64 	%rd1178, %rd1176, %rd1177;
	mad.lo.s64 	%rd1179, %rd21, %rd1173, %rd1178;
	shr.u64 	%rd1180, %rd1179, 32;
	and.b64  	%rd1181, %rd1148, 4294967295;
	add.s64 	%rd1182, %rd1180, %rd1181;
	mad.lo.s64 	%rd1183, %rd22, %rd1173, %rd1182;
	shr.u64 	%rd1184, %rd1183, 32;
	and.b64  	%rd1185, %rd1153, 4294967295;
	add.s64 	%rd1186, %rd1184, %rd1185;
	mad.lo.s64 	%rd1187, %rd23, %rd1173, %rd1186;
	shr.u64 	%rd1188, %rd1187, 32;
	and.b64  	%rd1189, %rd1158, 4294967295;
	add.s64 	%rd1190, %rd1188, %rd1189;
	mad.lo.s64 	%rd1191, %rd24, %rd1173, %rd1190;
	shr.u64 	%rd1192, %rd1191, 32;
	and.b64  	%rd1193, %rd1163, 4294967295;
	add.s64 	%rd1194, %rd1192, %rd1193;
	mad.lo.s64 	%rd1195, %rd25, %rd1173, %rd1194;
	shr.u64 	%rd1196, %rd1195, 32;
	and.b64  	%rd1197, %rd1168, 4294967295;
	add.s64 	%rd1198, %rd1196, %rd1197;
	mad.lo.s64 	%rd1199, %rd26, %rd1173, %rd1198;
	shr.u64 	%rd1200, %rd1199, 32;
	mul.wide.u32 	%rd1201, %r41, %r351;
	and.b64  	%rd1202, %rd1172, 4294967295;
	add.s64 	%rd1203, %rd1200, %rd1202;
	add.s64 	%rd1204, %rd1203, %rd1201;
	shr.u64 	%rd1205, %rd1204, 32;
	{ .reg .b32 tmp; mov.b64 {tmp, %r352}, %rd1204; }
	mad.lo.s32 	%r353, %r333, %r712, %r352;
	mul.lo.s32 	%r354, %r353, %r66;
	mul.wide.u32 	%rd1206, %r333, %r712;
	add.s64 	%rd1207, %rd1206, %rd1205;
	shr.u64 	%rd1208, %rd1207, 32;
	mul.wide.u32 	%rd1209, %r334, %r712;
	and.b64  	%rd1210, %rd1175, 4294967295;
	add.s64 	%rd1211, %rd1208, %rd1210;
	add.s64 	%rd1212, %rd1211, %rd1209;
	shr.u64 	%rd1213, %rd1212, 32;
	mul.wide.u32 	%rd1214, %r335, %r712;
	and.b64  	%rd1215, %rd1179, 4294967295;
	add.s64 	%rd1216, %rd1213, %rd1215;
	add.s64 	%rd1217, %rd1216, %rd1214;
	shr.u64 	%rd1218, %rd1217, 32;
	mul.wide.u32 	%rd1219, %r336, %r712;
	and.b64  	%rd1220, %rd1183, 4294967295;
	add.s64 	%rd1221, %rd1218, %rd1220;
	add.s64 	%rd1222, %rd1221, %rd1219;
	shr.u64 	%rd1223, %rd1222, 32;
	mul.wide.u32 	%rd1224, %r337, %r712;
	and.b64  	%rd1225, %rd1187, 4294967295;
	add.s64 	%rd1226, %rd1223, %rd1225;
	add.s64 	%rd1227, %rd1226, %rd1224;
	shr.u64 	%rd1228, %rd1227, 32;
	mul.wide.u32 	%rd1229, %r338, %r712;
	and.b64  	%rd1230, %rd1191, 4294967295;
	add.s64 	%rd1231, %rd1228, %rd1230;
	add.s64 	%rd1232, %rd1231, %rd1229;
	shr.u64 	%rd1233, %rd1232, 32;
	mul.wide.u32 	%rd1234, %r339, %r712;
	and.b64  	%rd1235, %rd1195, 4294967295;
	add.s64 	%rd1236, %rd1233, %rd1235;
	add.s64 	%rd1237, %rd1236, %rd1234;
	shr.u64 	%rd1238, %rd1237, 32;
	mul.wide.u32 	%rd1239, %r340, %r712;
	add.s64 	%rd1240, %rd1238, %rd1199;
	add.s64 	%rd1241, %rd1240, %rd1239;
	cvt.u64.u32 	%rd1242, %r354;
	and.b64  	%rd1243, %rd1207, 4294967295;
	mad.lo.s64 	%rd1244, %rd20, %rd1242, %rd1243;
	shr.u64 	%rd1245, %rd1244, 32;
	and.b64  	%rd1246, %rd1212, 4294967295;
	add.s64 	%rd1247, %rd1245, %rd1246;
	mad.lo.s64 	%rd1248, %rd21, %rd1242, %rd1247;
	shr.u64 	%rd1249, %rd1248, 32;
	and.b64  	%rd1250, %rd1217, 4294967295;
	add.s64 	%rd1251, %rd1249, %rd1250;
	mad.lo.s64 	%rd1252, %rd22, %rd1242, %rd1251;
	shr.u64 	%rd1253, %rd1252, 32;
	and.b64  	%rd1254, %rd1222, 4294967295;
	add.s64 	%rd1255, %rd1253, %rd1254;
	mad.lo.s64 	%rd1256, %rd23, %rd1242, %rd1255;
	shr.u64 	%rd1257, %rd1256, 32;
	and.b64  	%rd1258, %rd1227, 4294967295;
	add.s64 	%rd1259, %rd1257, %rd1258;
	mad.lo.s64 	%rd1260, %rd24, %rd1242, %rd1259;
	shr.u64 	%rd1261, %rd1260, 32;
	and.b64  	%rd1262, %rd1232, 4294967295;
	add.s64 	%rd1263, %rd1261, %rd1262;
	mad.lo.s64 	%rd1264, %rd25, %rd1242, %rd1263;
	shr.u64 	%rd1265, %rd1264, 32;
	and.b64  	%rd1266, %rd1237, 4294967295;
	add.s64 	%rd1267, %rd1265, %rd1266;
	mad.lo.s64 	%rd1268, %rd26, %rd1242, %rd1267;
	shr.u64 	%rd1269, %rd1268, 32;
	mul.wide.u32 	%rd1270, %r41, %r354;
	and.b64  	%rd1271, %rd1241, 4294967295;
	add.s64 	%rd1272, %rd1269, %rd1271;
	add.s64 	%rd1273, %rd1272, %rd1270;
	shr.u64 	%rd1274, %rd1273, 32;
	{ .reg .b32 tmp; mov.b64 {tmp, %r355}, %rd1273; }
	mad.lo.s32 	%r356, %r333, %r711, %r355;
	mul.lo.s32 	%r357, %r356, %r66;
	mul.wide.u32 	%rd1275, %r333, %r711;
	add.s64 	%rd1276, %rd1275, %rd1274;
	shr.u64 	%rd1277, %rd1276, 32;
	mul.wide.u32 	%rd1278, %r334, %r711;
	and.b64  	%rd1279, %rd1244, 4294967295;
	add.s64 	%rd1280, %rd1277, %rd1279;
	add.s64 	%rd1281, %rd1280, %rd1278;
	shr.u64 	%rd1282, %rd1281, 32;
	mul.wide.u32 	%rd1283, %r335, %r711;
	and.b64  	%rd1284, %rd1248, 4294967295;
	add.s64 	%rd1285, %rd1282, %rd1284;
	add.s64 	%rd1286, %rd1285, %rd1283;
	shr.u64 	%rd1287, %rd1286, 32;
	mul.wide.u32 	%rd1288, %r336, %r711;
	and.b64  	%rd1289, %rd1252, 4294967295;
	add.s64 	%rd1290, %rd1287, %rd1289;
	add.s64 	%rd1291, %rd1290, %rd1288;
	shr.u64 	%rd1292, %rd1291, 32;
	mul.wide.u32 	%rd1293, %r337, %r711;
	and.b64  	%rd1294, %rd1256, 4294967295;
	add.s64 	%rd1295, %rd1292, %rd1294;
	add.s64 	%rd1296, %rd1295, %rd1293;
	shr.u64 	%rd1297, %rd1296, 32;
	mul.wide.u32 	%rd1298, %r338, %r711;
	and.b64  	%rd1299, %rd1260, 4294967295;
	add.s64 	%rd1300, %rd1297, %rd1299;
	add.s64 	%rd1301, %rd1300, %rd1298;
	shr.u64 	%rd1302, %rd1301, 32;
	mul.wide.u32 	%rd1303, %r339, %r711;
	and.b64  	%rd1304, %rd1264, 4294967295;
	add.s64 	%rd1305, %rd1302, %rd1304;
	add.s64 	%rd1306, %rd1305, %rd1303;
	shr.u64 	%rd1307, %rd1306, 32;
	mul.wide.u32 	%rd1308, %r340, %r711;
	add.s64 	%rd1309, %rd1307, %rd1268;
	add.s64 	%rd1310, %rd1309, %rd1308;
	cvt.u64.u32 	%rd1311, %r357;
	and.b64  	%rd1312, %rd1276, 4294967295;
	mad.lo.s64 	%rd1313, %rd20, %rd1311, %rd1312;
	shr.u64 	%rd1314, %rd1313, 32;
	and.b64  	%rd1315, %rd1281, 4294967295;
	add.s64 	%rd1316, %rd1314, %rd1315;
	mad.lo.s64 	%rd1317, %rd21, %rd1311, %rd1316;
	shr.u64 	%rd1318, %rd1317, 32;
	and.b64  	%rd1319, %rd1286, 4294967295;
	add.s64 	%rd1320, %rd1318, %rd1319;
	mad.lo.s64 	%rd1321, %rd22, %rd1311, %rd1320;
	shr.u64 	%rd1322, %rd1321, 32;
	and.b64  	%rd1323, %rd1291, 4294967295;
	add.s64 	%rd1324, %rd1322, %rd1323;
	mad.lo.s64 	%rd1325, %rd23, %rd1311, %rd1324;
	shr.u64 	%rd1326, %rd1325, 32;
	and.b64  	%rd1327, %rd1296, 4294967295;
	add.s64 	%rd1328, %rd1326, %rd1327;
	mad.lo.s64 	%rd1329, %rd24, %rd1311, %rd1328;
	shr.u64 	%rd1330, %rd1329, 32;
	and.b64  	%rd1331, %rd1301, 4294967295;
	add.s64 	%rd1332, %rd1330, %rd1331;
	mad.lo.s64 	%rd1333, %rd25, %rd1311, %rd1332;
	shr.u64 	%rd1334, %rd1333, 32;
	and.b64  	%rd1335, %rd1306, 4294967295;
	add.s64 	%rd1336, %rd1334, %rd1335;
	mad.lo.s64 	%rd1337, %rd26, %rd1311, %rd1336;
	shr.u64 	%rd1338, %rd1337, 32;
	mul.wide.u32 	%rd1339, %r41, %r357;
	and.b64  	%rd1340, %rd1310, 4294967295;
	add.s64 	%rd1341, %rd1338, %rd1340;
	add.s64 	%rd1342, %rd1341, %rd1339;
	shr.u64 	%rd1343, %rd1342, 32;
	{ .reg .b32 tmp; mov.b64 {tmp, %r358}, %rd1342; }
	mad.lo.s32 	%r359, %r333, %r710, %r358;
	mul.lo.s32 	%r360, %r359, %r66;
	mul.wide.u32 	%rd1344, %r333, %r710;
	add.s64 	%rd1345, %rd1344, %rd1343;
	shr.u64 	%rd1346, %rd1345, 32;
	mul.wide.u32 	%rd1347, %r334, %r710;
	and.b64  	%rd1348, %rd1313, 4294967295;
	add.s64 	%rd1349, %rd1346, %rd1348;
	add.s64 	%rd1350, %rd1349, %rd1347;
	shr.u64 	%rd1351, %rd1350, 32;
	mul.wide.u32 	%rd1352, %r335, %r710;
	and.b64  	%rd1353, %rd1317, 4294967295;
	add.s64 	%rd1354, %rd1351, %rd1353;
	add.s64 	%rd1355, %rd1354, %rd1352;
	shr.u64 	%rd1356, %rd1355, 32;
	mul.wide.u32 	%rd1357, %r336, %r710;
	and.b64  	%rd1358, %rd1321, 4294967295;
	add.s64 	%rd1359, %rd1356, %rd1358;
	add.s64 	%rd1360, %rd1359, %rd1357;
	shr.u64 	%rd1361, %rd1360, 32;
	mul.wide.u32 	%rd1362, %r337, %r710;
	and.b64  	%rd1363, %rd1325, 4294967295;
	add.s64 	%rd1364, %rd1361, %rd1363;
	add.s64 	%rd1365, %rd1364, %rd1362;
	shr.u64 	%rd1366, %rd1365, 32;
	mul.wide.u32 	%rd1367, %r338, %r710;
	and.b64  	%rd1368, %rd1329, 4294967295;
	add.s64 	%rd1369, %rd1366, %rd1368;
	add.s64 	%rd1370, %rd1369, %rd1367;
	shr.u64 	%rd1371, %rd1370, 32;
	mul.wide.u32 	%rd1372, %r339, %r710;
	and.b64  	%rd1373, %rd1333, 4294967295;
	add.s64 	%rd1374, %rd1371, %rd1373;
	add.s64 	%rd1375, %rd1374, %rd1372;
	shr.u64 	%rd1376, %rd1375, 32;
	mul.wide.u32 	%rd1377, %r340, %r710;
	add.s64 	%rd1378, %rd1376, %rd1337;
	add.s64 	%rd1379, %rd1378, %rd1377;
	cvt.u64.u32 	%rd1380, %r360;
	and.b64  	%rd1381, %rd1345, 4294967295;
	mad.lo.s64 	%rd1382, %rd20, %rd1380, %rd1381;
	shr.u64 	%rd1383, %rd1382, 32;
	and.b64  	%rd1384, %rd1350, 4294967295;
	add.s64 	%rd1385, %rd1383, %rd1384;
	mad.lo.s64 	%rd1386, %rd21, %rd1380, %rd1385;
	shr.u64 	%rd1387, %rd1386, 32;
	and.b64  	%rd1388, %rd1355, 4294967295;
	add.s64 	%rd1389, %rd1387, %rd1388;
	mad.lo.s64 	%rd1390, %rd22, %rd1380, %rd1389;
	shr.u64 	%rd1391, %rd1390, 32;
	and.b64  	%rd1392, %rd1360, 4294967295;
	add.s64 	%rd1393, %rd1391, %rd1392;
	mad.lo.s64 	%rd1394, %rd23, %rd1380, %rd1393;
	shr.u64 	%rd1395, %rd1394, 32;
	and.b64  	%rd1396, %rd1365, 4294967295;
	add.s64 	%rd1397, %rd1395, %rd1396;
	mad.lo.s64 	%rd1398, %rd24, %rd1380, %rd1397;
	shr.u64 	%rd1399, %rd1398, 32;
	and.b64  	%rd1400, %rd1370, 4294967295;
	add.s64 	%rd1401, %rd1399, %rd1400;
	mad.lo.s64 	%rd1402, %rd25, %rd1380, %rd1401;
	shr.u64 	%rd1403, %rd1402, 32;
	and.b64  	%rd1404, %rd1375, 4294967295;
	add.s64 	%rd1405, %rd1403, %rd1404;
	mad.lo.s64 	%rd1406, %rd26, %rd1380, %rd1405;
	shr.u64 	%rd1407, %rd1406, 32;
	mul.wide.u32 	%rd1408, %r41, %r360;
	and.b64  	%rd1409, %rd1379, 4294967295;
	add.s64 	%rd1410, %rd1407, %rd1409;
	add.s64 	%rd1411, %rd1410, %rd1408;
	shr.u64 	%rd1412, %rd1411, 32;
	{ .reg .b32 tmp; mov.b64 {tmp, %r361}, %rd1411; }
	mad.lo.s32 	%r362, %r333, %r709, %r361;
	mul.lo.s32 	%r363, %r362, %r66;
	mul.wide.u32 	%rd1413, %r333, %r709;
	add.s64 	%rd1414, %rd1413, %rd1412;
	shr.u64 	%rd1415, %rd1414, 32;
	mul.wide.u32 	%rd1416, %r334, %r709;
	and.b64  	%rd1417, %rd1382, 4294967295;
	add.s64 	%rd1418, %rd1415, %rd1417;
	add.s64 	%rd1419, %rd1418, %rd1416;
	shr.u64 	%rd1420, %rd1419, 32;
	mul.wide.u32 	%rd1421, %r335, %r709;
	and.b64  	%rd1422, %rd1386, 4294967295;
	add.s64 	%rd1423, %rd1420, %rd1422;
	add.s64 	%rd1424, %rd1423, %rd1421;
	shr.u64 	%rd1425, %rd1424, 32;
	mul.wide.u32 	%rd1426, %r336, %r709;
	and.b64  	%rd1427, %rd1390, 4294967295;
	add.s64 	%rd1428, %rd1425, %rd1427;
	add.s64 	%rd1429, %rd1428, %rd1426;
	shr.u64 	%rd1430, %rd1429, 32;
	mul.wide.u32 	%rd1431, %r337, %r709;
	and.b64  	%rd1432, %rd1394, 4294967295;
	add.s64 	%rd1433, %rd1430, %rd1432;
	add.s64 	%rd1434, %rd1433, %rd1431;
	shr.u64 	%rd1435, %rd1434, 32;
	mul.wide.u32 	%rd1436, %r338, %r709;
	and.b64  	%rd1437, %rd1398, 4294967295;
	add.s64 	%rd1438, %rd1435, %rd1437;
	add.s64 	%rd1439, %rd1438, %rd1436;
	shr.u64 	%rd1440, %rd1439, 32;
	mul.wide.u32 	%rd1441, %r339, %r709;
	and.b64  	%rd1442, %rd1402, 4294967295;
	add.s64 	%rd1443, %rd1440, %rd1442;
	add.s64 	%rd1444, %rd1443, %rd1441;
	shr.u64 	%rd1445, %rd1444, 32;
	mul.wide.u32 	%rd1446, %r340, %r709;
	add.s64 	%rd1447, %rd1445, %rd1406;
	add.s64 	%rd1448, %rd1447, %rd1446;
	cvt.u64.u32 	%rd1449, %r363;
	and.b64  	%rd1450, %rd1414, 4294967295;
	mad.lo.s64 	%rd34, %rd20, %rd1449, %rd1450;
	shr.u64 	%rd1451, %rd34, 32;
	cvt.u32.u64 	%r723, %rd34;
	and.b64  	%rd1452, %rd1419, 4294967295;
	add.s64 	%rd1453, %rd1451, %rd1452;
	mad.lo.s64 	%rd35, %rd21, %rd1449, %rd1453;
	shr.u64 	%rd1454, %rd35, 32;
	cvt.u32.u64 	%r722, %rd35;
	and.b64  	%rd1455, %rd1424, 4294967295;
	add.s64 	%rd1456, %rd1454, %rd1455;
	mad.lo.s64 	%rd36, %rd22, %rd1449, %rd1456;
	shr.u64 	%rd1457, %rd36, 32;
	cvt.u32.u64 	%r721, %rd36;
	and.b64  	%rd1458, %rd1429, 4294967295;
	add.s64 	%rd1459, %rd1457, %rd1458;
	mad.lo.s64 	%rd37, %rd23, %rd1449, %rd1459;
	shr.u64 	%rd1460, %rd37, 32;
	cvt.u32.u64 	%r720, %rd37;
	and.b64  	%rd1461, %rd1434, 4294967295;
	add.s64 	%rd1462, %rd1460, %rd1461;
	mad.lo.s64 	%rd38, %rd24, %rd1449, %rd1462;
	shr.u64 	%rd1463, %rd38, 32;
	cvt.u32.u64 	%r719, %rd38;
	and.b64  	%rd1464, %rd1439, 4294967295;
	add.s64 	%rd1465, %rd1463, %rd1464;
	mad.lo.s64 	%rd39, %rd25, %rd1449, %rd1465;
	shr.u64 	%rd1466, %rd39, 32;
	cvt.u32.u64 	%r718, %rd39;
	and.b64  	%rd1467, %rd1444, 4294967295;
	add.s64 	%rd1468, %rd1466, %rd1467;
	mad.lo.s64 	%rd1469, %rd26, %rd1449, %rd1468;
	shr.u64 	%rd1470, %rd1469, 32;
	cvt.u32.u64 	%r717, %rd1469;
	mul.wide.u32 	%rd1471, %r41, %r363;
	and.b64  	%rd1472, %rd1448, 4294967295;
	add.s64 	%rd1473, %rd1470, %rd1472;
	add.s64 	%rd1474, %rd1473, %rd1471;
	shr.u64 	%rd40, %rd1474, 32;
	{ .reg .b32 tmp; mov.b64 {tmp, %r724}, %rd1474; }
	setp.lt.u32 	%p53, %r41, %r717;
	@%p53 bra 	$L__BB0_83;
	setp.gt.u32 	%p54, %r41, %r717;
	@%p54 bra 	$L__BB0_84;
	cvt.u32.u64 	%r364, %rd26;
	setp.lt.u32 	%p55, %r364, %r718;
	@%p55 bra 	$L__BB0_83;
	setp.gt.u32 	%p56, %r364, %r718;
	@%p56 bra 	$L__BB0_84;
	cvt.u32.u64 	%r366, %rd25;
	setp.lt.u32 	%p57, %r366, %r719;
	@%p57 bra 	$L__BB0_83;
	setp.gt.u32 	%p58, %r366, %r719;
	@%p58 bra 	$L__BB0_84;
	cvt.u32.u64 	%r368, %rd24;
	setp.lt.u32 	%p59, %r368, %r720;
	@%p59 bra 	$L__BB0_83;
	setp.gt.u32 	%p60, %r368, %r720;
	@%p60 bra 	$L__BB0_84;
	cvt.u32.u64 	%r370, %rd23;
	setp.lt.u32 	%p61, %r370, %r721;
	@%p61 bra 	$L__BB0_83;
	setp.gt.u32 	%p62, %r370, %r721;
	@%p62 bra 	$L__BB0_84;
	cvt.u32.u64 	%r372, %rd22;
	setp.lt.u32 	%p63, %r372, %r722;
	@%p63 bra 	$L__BB0_83;
	setp.gt.u32 	%p64, %r372, %r722;
	@%p64 bra 	$L__BB0_84;
	cvt.u32.u64 	%r374, %rd21;
	setp.lt.u32 	%p65, %r374, %r723;
	@%p65 bra 	$L__BB0_83;
	cvt.u32.u64 	%r376, %rd20;
	setp.gt.u32 	%p66, %r374, %r723;
	setp.gt.u32 	%p67, %r376, %r724;
	or.pred  	%p68, %p66, %p67;
	@%p68 bra 	$L__BB0_84;
$L__BB0_83:
	sub.s64 	%rd1476, %rd40, %rd20;
	cvt.u32.u64 	%r724, %rd1476;
	shr.u64 	%rd1477, %rd1476, 32;
	and.b64  	%rd1478, %rd1477, 1;
	and.b64  	%rd1479, %rd34, 4294967295;
	add.s64 	%rd1480, %rd1478, %rd21;
	sub.s64 	%rd1481, %rd1479, %rd1480;
	cvt.u32.u64 	%r723, %rd1481;
	shr.u64 	%rd1482, %rd1481, 32;
	and.b64  	%rd1483, %rd1482, 1;
	and.b64  	%rd1484, %rd35, 4294967295;
	add.s64 	%rd1485, %rd1483, %rd22;
	sub.s64 	%rd1486, %rd1484, %rd1485;
	cvt.u32.u64 	%r722, %rd1486;
	shr.u64 	%rd1487, %rd1486, 32;
	and.b64  	%rd1488, %rd1487, 1;
	and.b64  	%rd1489, %rd36, 4294967295;
	add.s64 	%rd1490, %rd1488, %rd23;
	sub.s64 	%rd1491, %rd1489, %rd1490;
	cvt.u32.u64 	%r721, %rd1491;
	shr.u64 	%rd1492, %rd1491, 32;
	and.b64  	%rd1493, %rd1492, 1;
	and.b64  	%rd1494, %rd37, 4294967295;
	add.s64 	%rd1495, %rd1493, %rd24;
	sub.s64 	%rd1496, %rd1494, %rd1495;
	cvt.u32.u64 	%r720, %rd1496;
	shr.u64 	%rd1497, %rd1496, 32;
	and.b64  	%rd1498, %rd1497, 1;
	and.b64  	%rd1499, %rd38, 4294967295;
	add.s64 	%rd1500, %rd1498, %rd25;
	sub.s64 	%rd1501, %rd1499, %rd1500;
	cvt.u32.u64 	%r719, %rd1501;
	shr.u64 	%rd1502, %rd1501, 32;
	and.b64  	%rd1503, %rd1502, 1;
	and.b64  	%rd1504, %rd39, 4294967295;
	add.s64 	%rd1505, %rd1503, %rd26;
	sub.s64 	%rd1506, %rd1504, %rd1505;
	cvt.u32.u64 	%r718, %rd1506;
	{ .reg .b32 tmp; mov.b64 {tmp, %r377}, %rd1506; }
	and.b32  	%r378, %r377, 1;
	add.s32 	%r379, %r378, %r41;
	sub.s32 	%r717, %r717, %r379;
$L__BB0_84:
	ld.const.u32 	%r380, [two_mont];
	ld.const.u32 	%r381, [two_mont+4];
	ld.const.u32 	%r382, [two_mont+8];
	ld.const.u32 	%r383, [two_mont+12];
	ld.const.u32 	%r384, [two_mont+16];
	ld.const.u32 	%r385, [two_mont+20];
	ld.const.u32 	%r386, [two_mont+24];
	ld.const.u32 	%r387, [two_mont+28];
	mul.lo.s32 	%r388, %r380, %r9;
	mul.lo.s32 	%r389, %r388, %r66;
	cvt.u64.u32 	%rd1507, %r380;
	mul.wide.u32 	%rd1508, %r380, %r9;
	shr.u64 	%rd1509, %rd1508, 32;
	cvt.u64.u32 	%rd1510, %r381;
	mul.wide.u32 	%rd1511, %r381, %r9;
	add.s64 	%rd1512, %rd1509, %rd1511;
	shr.u64 	%rd1513, %rd1512, 32;
	cvt.u64.u32 	%rd1514, %r382;
	mul.wide.u32 	%rd1515, %r382, %r9;
	add.s64 	%rd1516, %rd1513, %rd1515;
	shr.u64 	%rd1517, %rd1516, 32;
	cvt.u64.u32 	%rd1518, %r383;
	mul.wide.u32 	%rd1519, %r383, %r9;
	add.s64 	%rd1520, %rd1517, %rd1519;
	shr.u64 	%rd1521, %rd1520, 32;
	cvt.u64.u32 	%rd1522, %r384;
	mul.wide.u32 	%rd1523, %r384, %r9;
	add.s64 	%rd1524, %rd1521, %rd1523;
	shr.u64 	%rd1525, %rd1524, 32;
	cvt.u64.u32 	%rd1526, %r385;
	mul.wide.u32 	%rd1527, %r385, %r9;
	add.s64 	%rd1528, %rd1525, %rd1527;
	shr.u64 	%rd1529, %rd1528, 32;
	cvt.u64.u32 	%rd1530, %r386;
	mul.wide.u32 	%rd1531, %r386, %r9;
	add.s64 	%rd1532, %rd1529, %rd1531;
	shr.u64 	%rd1533, %rd1532, 32;
	cvt.u64.u32 	%rd1534, %r387;
	mul.wide.u32 	%rd1535, %r387, %r9;
	add.s64 	%rd1536, %rd1533, %rd1535;
	cvt.u64.u32 	%rd1537, %r389;
	and.b64  	%rd1538, %rd1508, 4294967295;
	mad.lo.s64 	%rd1539, %rd20, %rd1537, %rd1538;
	shr.u64 	%rd1540, %rd1539, 32;
	and.b64  	%rd1541, %rd1512, 4294967295;
	add.s64 	%rd1542, %rd1540, %rd1541;
	mad.lo.s64 	%rd1543, %rd21, %rd1537, %rd1542;
	shr.u64 	%rd1544, %rd1543, 32;
	and.b64  	%rd1545, %rd1516, 4294967295;
	add.s64 	%rd1546, %rd1544, %rd1545;
	mad.lo.s64 	%rd1547, %rd22, %rd1537, %rd1546;
	shr.u64 	%rd1548, %rd1547, 32;
	and.b64  	%rd1549, %rd1520, 4294967295;
	add.s64 	%rd1550, %rd1548, %rd1549;
	mad.lo.s64 	%rd1551, %rd23, %rd1537, %rd1550;
	shr.u64 	%rd1552, %rd1551, 32;
	and.b64  	%rd1553, %rd1524, 4294967295;
	add.s64 	%rd1554, %rd1552, %rd1553;
	mad.lo.s64 	%rd1555, %rd24, %rd1537, %rd1554;
	shr.u64 	%rd1556, %rd1555, 32;
	and.b64  	%rd1557, %rd1528, 4294967295;
	add.s64 	%rd1558, %rd1556, %rd1557;
	mad.lo.s64 	%rd1559, %rd25, %rd1537, %rd1558;
	shr.u64 	%rd1560, %rd1559, 32;
	and.b64  	%rd1561, %rd1532, 4294967295;
	add.s64 	%rd1562, %rd1560, %rd1561;
	mad.lo.s64 	%rd1563, %rd26, %rd1537, %rd1562;
	shr.u64 	%rd1564, %rd1563, 32;
	mul.wide.u32 	%rd1565, %r41, %r389;
	and.b64  	%rd1566, %rd1536, 4294967295;
	add.s64 	%rd1567, %rd1564, %rd1566;
	add.s64 	%rd1568, %rd1567, %rd1565;
	shr.u64 	%rd1569, %rd1568, 32;
	{ .reg .b32 tmp; mov.b64 {tmp, %r390}, %rd1568; }
	mad.lo.s32 	%r391, %r380, %r10, %r390;
	mul.lo.s32 	%r392, %r391, %r66;
	mul.wide.u32 	%rd1570, %r380, %r10;
	add.s64 	%rd1571, %rd1570, %rd1569;
	shr.u64 	%rd1572, %rd1571, 32;
	mul.wide.u32 	%rd1573, %r381, %r10;
	and.b64  	%rd1574, %rd1539, 4294967295;
	add.s64 	%rd1575, %rd1572, %rd1574;
	add.s64 	%rd1576, %rd1575, %rd1573;
	shr.u64 	%rd1577, %rd1576, 32;
	mul.wide.u32 	%rd1578, %r382, %r10;
	and.b64  	%rd1579, %rd1543, 4294967295;
	add.s64 	%rd1580, %rd1577, %rd1579;
	add.s64 	%rd1581, %rd1580, %rd1578;
	shr.u64 	%rd1582, %rd1581, 32;
	mul.wide.u32 	%rd1583, %r383, %r10;
	and.b64  	%rd1584, %rd1547, 4294967295;
	add.s64 	%rd1585, %rd1582, %rd1584;
	add.s64 	%rd1586, %rd1585, %rd1583;
	shr.u64 	%rd1587, %rd1586, 32;
	mul.wide.u32 	%rd1588, %r384, %r10;
	and.b64  	%rd1589, %rd1551, 4294967295;
	add.s64 	%rd1590, %rd1587, %rd1589;
	add.s64 	%rd1591, %rd1590, %rd1588;
	shr.u64 	%rd1592, %rd1591, 32;
	mul.wide.u32 	%rd1593, %r385, %r10;
	and.b64  	%rd1594, %rd1555, 4294967295;
	add.s64 	%rd1595, %rd1592, %rd1594;
	add.s64 	%rd1596, %rd1595, %rd1593;
	shr.u64 	%rd1597, %rd1596, 32;
	mul.wide.u32 	%rd1598, %r386, %r10;
	and.b64  	%rd1599, %rd1559, 4294967295;
	add.s64 	%rd1600, %rd1597, %rd1599;
	add.s64 	%rd1601, %rd1600, %rd1598;
	shr.u64 	%rd1602, %rd1601, 32;
	mul.wide.u32 	%rd1603, %r387, %r10;
	add.s64 	%rd1604, %rd1602, %rd1563;
	add.s64 	%rd1605, %rd1604, %rd1603;
	cvt.u64.u32 	%rd1606, %r392;
	and.b64  	%rd1607, %rd1571, 4294967295;
	mad.lo.s64 	%rd1608, %rd20, %rd1606, %rd1607;
	shr.u64 	%rd1609, %rd1608, 32;
	and.b64  	%rd1610, %rd1576, 4294967295;
	add.s64 	%rd1611, %rd1609, %rd1610;
	mad.lo.s64 	%rd1612, %rd21, %rd1606, %rd1611;
	shr.u64 	%rd1613, %rd1612, 32;
	and.b64  	%rd1614, %rd1581, 4294967295;
	add.s64 	%rd1615, %rd1613, %rd1614;
	mad.lo.s64 	%rd1616, %rd22, %rd1606, %rd1615;
	shr.u64 	%rd1617, %rd1616, 32;
	and.b64  	%rd1618, %rd1586, 4294967295;
	add.s64 	%rd1619, %rd1617, %rd1618;
	mad.lo.s64 	%rd1620, %rd23, %rd1606, %rd1619;
	shr.u64 	%rd1621, %rd1620, 32;
	and.b64  	%rd1622, %rd1591, 4294967295;
	add.s64 	%rd1623, %rd1621, %rd1622;
	mad.lo.s64 	%rd1624, %rd24, %rd1606, %rd1623;
	shr.u64 	%rd1625, %rd1624, 32;
	and.b64  	%rd1626, %rd1596, 4294967295;
	add.s64 	%rd1627, %rd1625, %rd1626;
	mad.lo.s64 	%rd1628, %rd25, %rd1606, %rd1627;
	shr.u64 	%rd1629, %rd1628, 32;
	and.b64  	%rd1630, %rd1601, 4294967295;
	add.s64 	%rd1631, %rd1629, %rd1630;
	mad.lo.s64 	%rd1632, %rd26, %rd1606, %rd1631;
	shr.u64 	%rd1633, %rd1632, 32;
	mul.wide.u32 	%rd1634, %r41, %r392;
	and.b64  	%rd1635, %rd1605, 4294967295;
	add.s64 	%rd1636, %rd1633, %rd1635;
	add.s64 	%rd1637, %rd1636, %rd1634;
	shr.u64 	%rd1638, %rd1637, 32;
	{ .reg .b32 tmp; mov.b64 {tmp, %r393}, %rd1637; }
	mad.lo.s32 	%r394, %r380, %r11, %r393;
	mul.lo.s32 	%r395, %r394, %r66;
	mad.lo.s64 	%rd1639, %rd1507, %rd9, %rd1638;
	shr.u64 	%rd1640, %rd1639, 32;
	and.b64  	%rd1641, %rd1608, 4294967295;
	add.s64 	%rd1642, %rd1640, %rd1641;
	mad.lo.s64 	%rd1643, %rd1510, %rd9, %rd1642;
	shr.u64 	%rd1644, %rd1643, 32;
	and.b64  	%rd1645, %rd1612, 4294967295;
	add.s64 	%rd1646, %rd1644, %rd1645;
	mad.lo.s64 	%rd1647, %rd1514, %rd9, %rd1646;
	shr.u64 	%rd1648, %rd1647, 32;
	and.b64  	%rd1649, %rd1616, 4294967295;
	add.s64 	%rd1650, %rd1648, %rd1649;
	mad.lo.s64 	%rd1651, %rd1518, %rd9, %rd1650;
	shr.u64 	%rd1652, %rd1651, 32;
	and.b64  	%rd1653, %rd1620, 4294967295;
	add.s64 	%rd1654, %rd1652, %rd1653;
	mad.lo.s64 	%rd1655, %rd1522, %rd9, %rd1654;
	shr.u64 	%rd1656, %rd1655, 32;
	and.b64  	%rd1657, %rd1624, 4294967295;
	add.s64 	%rd1658, %rd1656, %rd1657;
	mad.lo.s64 	%rd1659, %rd1526, %rd9, %rd1658;
	shr.u64 	%rd1660, %rd1659, 32;
	and.b64  	%rd1661, %rd1628, 4294967295;
	add.s64 	%rd1662, %rd1660, %rd1661;
	mad.lo.s64 	%rd1663, %rd1530, %rd9, %rd1662;
	shr.u64 	%rd1664, %rd1663, 32;
	add.s64 	%rd1665, %rd1664, %rd1632;
	mad.lo.s64 	%rd1666, %rd1534, %rd9, %rd1665;
	cvt.u64.u32 	%rd1667, %r395;
	and.b64  	%rd1668, %rd1639, 4294967295;
	mad.lo.s64 	%rd1669, %rd20, %rd1667, %rd1668;
	shr.u64 	%rd1670, %rd1669, 32;
	and.b64  	%rd1671, %rd1643, 4294967295;
	add.s64 	%rd1672, %rd1670, %rd1671;
	mad.lo.s64 	%rd1673, %rd21, %rd1667, %rd1672;
	shr.u64 	%rd1674, %rd1673, 32;
	and.b64  	%rd1675, %rd1647, 4294967295;
	add.s64 	%rd1676, %rd1674, %rd1675;
	mad.lo.s64 	%rd1677, %rd22, %rd1667, %rd1676;
	shr.u64 	%rd1678, %rd1677, 32;
	and.b64  	%rd1679, %rd1651, 4294967295;
	add.s64 	%rd1680, %rd1678, %rd1679;
	mad.lo.s64 	%rd1681, %rd23, %rd1667, %rd1680;
	shr.u64 	%rd1682, %rd1681, 32;
	and.b64  	%rd1683, %rd1655, 4294967295;
	add.s64 	%rd1684, %rd1682, %rd1683;
	mad.lo.s64 	%rd1685, %rd24, %rd1667, %rd1684;
	shr.u64 	%rd1686, %rd1685, 32;
	and.b64  	%rd1687, %rd1659, 4294967295;
	add.s64 	%rd1688, %rd1686, %rd1687;
	mad.lo.s64 	%rd1689, %rd25, %rd1667, %rd1688;
	shr.u64 	%rd1690, %rd1689, 32;
	and.b64  	%rd1691, %rd1663, 4294967295;
	add.s64 	%rd1692, %rd1690, %rd1691;
	mad.lo.s64 	%rd1693, %rd26, %rd1667, %rd1692;
	shr.u64 	%rd1694, %rd1693, 32;
	mul.wide.u32 	%rd1695, %r41, %r395;
	and.b64  	%rd1696, %rd1666, 4294967295;
	add.s64 	%rd1697, %rd1694, %rd1696;
	add.s64 	%rd1698, %rd1697, %rd1695;
	shr.u64 	%rd1699, %rd1698, 32;
	{ .reg .b32 tmp; mov.b64 {tmp, %r396}, %rd1698; }
	mad.lo.s32 	%r397, %r380, %r12, %r396;
	mul.lo.s32 	%r398, %r397, %r66;
	mad.lo.s64 	%rd1700, %rd1507, %rd10, %rd1699;
	shr.u64 	%rd1701, %rd1700, 32;
	and.b64  	%rd1702, %rd1669, 4294967295;
	add.s64 	%rd1703, %rd1701, %rd1702;
	mad.lo.s64 	%rd1704, %rd1510, %rd10, %rd1703;
	shr.u64 	%rd1705, %rd1704, 32;
	and.b64  	%rd1706, %rd1673, 4294967295;
	add.s64 	%rd1707, %rd1705, %rd1706;
	mad.lo.s64 	%rd1708, %rd1514, %rd10, %rd1707;
	shr.u64 	%rd1709, %rd1708, 32;
	and.b64  	%rd1710, %rd1677, 4294967295;
	add.s64 	%rd1711, %rd1709, %rd1710;
	mad.lo.s64 	%rd1712, %rd1518, %rd10, %rd1711;
	shr.u64 	%rd1713, %rd1712, 32;
	and.b64  	%rd1714, %rd1681, 4294967295;
	add.s64 	%rd1715, %rd1713, %rd1714;
	mad.lo.s64 	%rd1716, %rd1522, %rd10, %rd1715;
	shr.u64 	%rd1717, %rd1716, 32;
	and.b64  	%rd1718, %rd1685, 4294967295;
	add.s64 	%rd1719, %rd1717, %rd1718;
	mad.lo.s64 	%rd1720, %rd1526, %rd10, %rd1719;
	shr.u64 	%rd1721, %rd1720, 32;
	and.b64  	%rd1722, %rd1689, 4294967295;
	add.s64 	%rd1723, %rd1721, %rd1722;
	mad.lo.s64 	%rd1724, %rd1530, %rd10, %rd1723;
	shr.u64 	%rd1725, %rd1724, 32;
	add.s64 	%rd1726, %rd1725, %rd1693;
	mad.lo.s64 	%rd1727, %rd1534, %rd10, %rd1726;
	cvt.u64.u32 	%rd1728, %r398;
	and.b64  	%rd1729, %rd1700, 4294967295;
	mad.lo.s64 	%rd1730, %rd20, %rd1728, %rd1729;
	shr.u64 	%rd1731, %rd1730, 32;
	and.b64  	%rd1732, %rd1704, 4294967295;
	add.s64 	%rd1733, %rd1731, %rd1732;
	mad.lo.s64 	%rd1734, %rd21, %rd1728, %rd1733;
	shr.u64 	%rd1735, %rd1734, 32;
	and.b64  	%rd1736, %rd1708, 4294967295;
	add.s64 	%rd1737, %rd1735, %rd1736;
	mad.lo.s64 	%rd1738, %rd22, %rd1728, %rd1737;
	shr.u64 	%rd1739, %rd1738, 32;
	and.b64  	%rd1740, %rd1712, 4294967295;
	add.s64 	%rd1741, %rd1739, %rd1740;
	mad.lo.s64 	%rd1742, %rd23, %rd1728, %rd1741;
	shr.u64 	%rd1743, %rd1742, 32;
	and.b64  	%rd1744, %rd1716, 4294967295;
	add.s64 	%rd1745, %rd1743, %rd1744;
	mad.lo.s64 	%rd1746, %rd24, %rd1728, %rd1745;
	shr.u64 	%rd1747, %rd1746, 32;
	and.b64  	%rd1748, %rd1720, 4294967295;
	add.s64 	%rd1749, %rd1747, %rd1748;
	mad.lo.s64 	%rd1750, %rd25, %rd1728, %rd1749;
	shr.u64 	%rd1751, %rd1750, 32;
	and.b64  	%rd1752, %rd1724, 4294967295;
	add.s64 	%rd1753, %rd1751, %rd1752;
	mad.lo.s64 	%rd1754, %rd26, %rd1728, %rd1753;
	shr.u64 	%rd1755, %rd1754, 32;
	mul.wide.u32 	%rd1756, %r41, %r398;
	and.b64  	%rd1757, %rd1727, 4294967295;
	add.s64 	%rd1758, %rd1755, %rd1757;
	add.s64 	%rd1759, %rd1758, %rd1756;
	shr.u64 	%rd1760, %rd1759, 32;
	{ .reg .b32 tmp; mov.b64 {tmp, %r399}, %rd1759; }
	mad.lo.s32 	%r400, %r380, %r13, %r399;
	mul.lo.s32 	%r401, %r400, %r66;
	mad.lo.s64 	%rd1761, %rd1507, %rd11, %rd1760;
	shr.u64 	%rd1762, %rd1761, 32;
	and.b64  	%rd1763, %rd1730, 4294967295;
	add.s64 	%rd1764, %rd1762, %rd1763;
	mad.lo.s64 	%rd1765, %rd1510, %rd11, %rd1764;
	shr.u64 	%rd1766, %rd1765, 32;
	and.b64  	%rd1767, %rd1734, 4294967295;
	add.s64 	%rd1768, %rd1766, %rd1767;
	mad.lo.s64 	%rd1769, %rd1514, %rd11, %rd1768;
	shr.u64 	%rd1770, %rd1769, 32;
	and.b64  	%rd1771, %rd1738, 4294967295;
	add.s64 	%rd1772, %rd1770, %rd1771;
	mad.lo.s64 	%rd1773, %rd1518, %rd11, %rd1772;
	shr.u64 	%rd1774, %rd1773, 32;
	and.b64  	%rd1775, %rd1742, 4294967295;
	add.s64 	%rd1776, %rd1774, %rd1775;
	mad.lo.s64 	%rd1777, %rd1522, %rd11, %rd1776;
	shr.u64 	%rd1778, %rd1777, 32;
	and.b64  	%rd1779, %rd1746, 4294967295;
	add.s64 	%rd1780, %rd1778, %rd1779;
	mad.lo.s64 	%rd1781, %rd1526, %rd11, %rd1780;
	shr.u64 	%rd1782, %rd1781, 32;
	and.b64  	%rd1783, %rd1750, 4294967295;
	add.s64 	%rd1784, %rd1782, %rd1783;
	mad.lo.s64 	%rd1785, %rd1530, %rd11, %rd1784;
	shr.u64 	%rd1786, %rd1785, 32;
	add.s64 	%rd1787, %rd1786, %rd1754;
	mad.lo.s64 	%rd1788, %rd1534, %rd11, %rd1787;
	cvt.u64.u32 	%rd1789, %r401;
	and.b64  	%rd1790, %rd1761, 4294967295;
	mad.lo.s64 	%rd1791, %rd20, %rd1789, %rd1790;
	shr.u64 	%rd1792, %rd1791, 32;
	and.b64  	%rd1793, %rd1765, 4294967295;
	add.s64 	%rd1794, %rd1792, %rd1793;
	mad.lo.s64 	%rd1795, %rd21, %rd1789, %rd1794;
	shr.u64 	%rd1796, %rd1795, 32;
	and.b64  	%rd1797, %rd1769, 4294967295;
	add.s64 	%rd1798, %rd1796, %rd1797;
	mad.lo.s64 	%rd1799, %rd22, %rd1789, %rd1798;
	shr.u64 	%rd1800, %rd1799, 32;
	and.b64  	%rd1801, %rd1773, 4294967295;
	add.s64 	%rd1802, %rd1800, %rd1801;
	mad.lo.s64 	%rd1803, %rd23, %rd1789, %rd1802;
	shr.u64 	%rd1804, %rd1803, 32;
	and.b64  	%rd1805, %rd1777, 4294967295;
	add.s64 	%rd1806, %rd1804, %rd1805;
	mad.lo.s64 	%rd1807, %rd24, %rd1789, %rd1806;
	shr.u64 	%rd1808, %rd1807, 32;
	and.b64  	%rd1809, %rd1781, 4294967295;
	add.s64 	%rd1810, %rd1808, %rd1809;
	mad.lo.s64 	%rd1811, %rd25, %rd1789, %rd1810;
	shr.u64 	%rd1812, %rd1811, 32;
	and.b64  	%rd1813, %rd1785, 4294967295;
	add.s64 	%rd1814, %rd1812, %rd1813;
	mad.lo.s64 	%rd1815, %rd26, %rd1789, %rd1814;
	shr.u64 	%rd1816, %rd1815, 32;
	mul.wide.u32 	%rd1817, %r41, %r401;
	and.b64  	%rd1818, %rd1788, 4294967295;
	add.s64 	%rd1819, %rd1816, %rd1818;
	add.s64 	%rd1820, %rd1819, %rd1817;
	shr.u64 	%rd1821, %rd1820, 32;
	{ .reg .b32 tmp; mov.b64 {tmp, %r402}, %rd1820; }
	mad.lo.s32 	%r403, %r380, %r14, %r402;
	mul.lo.s32 	%r404, %r403, %r66;
	mad.lo.s64 	%rd1822, %rd1507, %rd12, %rd1821;
	shr.u64 	%rd1823, %rd1822, 32;
	and.b64  	%rd1824, %rd1791, 4294967295;
	add.s64 	%rd1825, %rd1823, %rd1824;
	mad.lo.s64 	%rd1826, %rd1510, %rd12, %rd1825;
	shr.u64 	%rd1827, %rd1826, 32;
	and.b64  	%rd1828, %rd1795, 4294967295;
	add.s64 	%rd1829, %rd1827, %rd1828;
	mad.lo.s64 	%rd1830, %rd1514, %rd12, %rd1829;
	shr.u64 	%rd1831, %rd1830, 32;
	and.b64  	%rd1832, %rd1799, 4294967295;
	add.s64 	%rd1833, %rd1831, %rd1832;
	mad.lo.s64 	%rd1834, %rd1518, %rd12, %rd1833;
	shr.u64 	%rd1835, %rd1834, 32;
	and.b64  	%rd1836, %rd1803, 4294967295;
	add.s64 	%rd1837, %rd1835, %rd1836;
	mad.lo.s64 	%rd1838, %rd1522, %rd12, %rd1837;
	shr.u64 	%rd1839, %rd1838, 32;
	and.b64  	%rd1840, %rd1807, 4294967295;
	add.s64 	%rd1841, %rd1839, %rd1840;
	mad.lo.s64 	%rd1842, %rd1526, %rd12, %rd1841;
	shr.u64 	%rd1843, %rd1842, 32;
	and.b64  	%rd1844, %rd1811, 4294967295;
	add.s64 	%rd1845, %rd1843, %rd1844;
	mad.lo.s64 	%rd1846, %rd1530, %rd12, %rd1845;
	shr.u64 	%rd1847, %rd1846, 32;
	add.s64 	%rd1848, %rd1847, %rd1815;
	mad.lo.s64 	%rd1849, %rd1534, %rd12, %rd1848;
	cvt.u64.u32 	%rd1850, %r404;
	and.b64  	%rd1851, %rd1822, 4294967295;
	mad.lo.s64 	%rd1852, %rd20, %rd1850, %rd1851;
	shr.u64 	%rd1853, %rd1852, 32;
	and.b64  	%rd1854, %rd1826, 4294967295;
	add.s64 	%rd1855, %rd1853, %rd1854;
	mad.lo.s64 	%rd1856, %rd21, %rd1850, %rd1855;
	shr.u64 	%rd1857, %rd1856, 32;
	and.b64  	%rd1858, %rd1830, 4294967295;
	add.s64 	%rd1859, %rd1857, %rd1858;
	mad.lo.s64 	%rd1860, %rd22, %rd1850, %rd1859;
	shr.u64 	%rd1861, %rd1860, 32;
	and.b64  	%rd1862, %rd1834, 4294967295;
	add.s64 	%rd1863, %rd1861, %rd1862;
	mad.lo.s64 	%rd1864, %rd23, %rd1850, %rd1863;
	shr.u64 	%rd1865, %rd1864, 32;
	and.b64  	%rd1866, %rd1838, 4294967295;
	add.s64 	%rd1867, %rd1865, %rd1866;
	mad.lo.s64 	%rd1868, %rd24, %rd1850, %rd1867;
	shr.u64 	%rd1869, %rd1868, 32;
	and.b64  	%rd1870, %rd1842, 4294967295;
	add.s64 	%rd1871, %rd1869, %rd1870;
	mad.lo.s64 	%rd1872, %rd25, %rd1850, %rd1871;
	shr.u64 	%rd1873, %rd1872, 32;
	and.b64  	%rd1874, %rd1846, 4294967295;
	add.s64 	%rd1875, %rd1873, %rd1874;
	mad.lo.s64 	%rd1876, %rd26, %rd1850, %rd1875;
	shr.u64 	%rd1877, %rd1876, 32;
	mul.wide.u32 	%rd1878, %r41, %r404;
	and.b64  	%rd1879, %rd1849, 4294967295;
	add.s64 	%rd1880, %rd1877, %rd1879;
	add.s64 	%rd1881, %rd1880, %rd1878;
	shr.u64 	%rd1882, %rd1881, 32;
	{ .reg .b32 tmp; mov.b64 {tmp, %r405}, %rd1881; }
	mad.lo.s32 	%r406, %r380, %r15, %r405;
	mul.lo.s32 	%r407, %r406, %r66;
	mad.lo.s64 	%rd1883, %rd1507, %rd13, %rd1882;
	shr.u64 	%rd1884, %rd1883, 32;
	and.b64  	%rd1885, %rd1852, 4294967295;
	add.s64 	%rd1886, %rd1884, %rd1885;
	mad.lo.s64 	%rd1887, %rd1510, %rd13, %rd1886;
	shr.u64 	%rd1888, %rd1887, 32;
	and.b64  	%rd1889, %rd1856, 4294967295;
	add.s64 	%rd1890, %rd1888, %rd1889;
	mad.lo.s64 	%rd1891, %rd1514, %rd13, %rd1890;
	shr.u64 	%rd1892, %rd1891, 32;
	and.b64  	%rd1893, %rd1860, 4294967295;
	add.s64 	%rd1894, %rd1892, %rd1893;
	mad.lo.s64 	%rd1895, %rd1518, %rd13, %rd1894;
	shr.u64 	%rd1896, %rd1895, 32;
	and.b64  	%rd1897, %rd1864, 4294967295;
	add.s64 	%rd1898, %rd1896, %rd1897;
	mad.lo.s64 	%rd1899, %rd1522, %rd13, %rd1898;
	shr.u64 	%rd1900, %rd1899, 32;
	and.b64  	%rd1901, %rd1868, 4294967295;
	add.s64 	%rd1902, %rd1900, %rd1901;
	mad.lo.s64 	%rd1903, %rd1526, %rd13, %rd1902;
	shr.u64 	%rd1904, %rd1903, 32;
	and.b64  	%rd1905, %rd1872, 4294967295;
	add.s64 	%rd1906, %rd1904, %rd1905;
	mad.lo.s64 	%rd1907, %rd1530, %rd13, %rd1906;
	shr.u64 	%rd1908, %rd1907, 32;
	add.s64 	%rd1909, %rd1908, %rd1876;
	mad.lo.s64 	%rd1910, %rd1534, %rd13, %rd1909;
	cvt.u64.u32 	%rd1911, %r407;
	and.b64  	%rd1912, %rd1883, 4294967295;
	mad.lo.s64 	%rd1913, %rd20, %rd1911, %rd1912;
	shr.u64 	%rd1914, %rd1913, 32;
	and.b64  	%rd1915, %rd1887, 4294967295;
	add.s64 	%rd1916, %rd1914, %rd1915;
	mad.lo.s64 	%rd1917, %rd21, %rd1911, %rd1916;
	shr.u64 	%rd1918, %rd1917, 32;
	and.b64  	%rd1919, %rd1891, 4294967295;
	add.s64 	%rd1920, %rd1918, %rd1919;
	mad.lo.s64 	%rd1921, %rd22, %rd1911, %rd1920;
	shr.u64 	%rd1922, %rd1921, 32;
	and.b64  	%rd1923, %rd1895, 4294967295;
	add.s64 	%rd1924, %rd1922, %rd1923;
	mad.lo.s64 	%rd1925, %rd23, %rd1911, %rd1924;
	shr.u64 	%rd1926, %rd1925, 32;
	and.b64  	%rd1927, %rd1899, 4294967295;
	add.s64 	%rd1928, %rd1926, %rd1927;
	mad.lo.s64 	%rd1929, %rd24, %rd1911, %rd1928;
	shr.u64 	%rd1930, %rd1929, 32;
	and.b64  	%rd1931, %rd1903, 4294967295;
	add.s64 	%rd1932, %rd1930, %rd1931;
	mad.lo.s64 	%rd1933, %rd25, %rd1911, %rd1932;
	shr.u64 	%rd1934, %rd1933, 32;
	and.b64  	%rd1935, %rd1907, 4294967295;
	add.s64 	%rd1936, %rd1934, %rd1935;
	mad.lo.s64 	%rd1937, %rd26, %rd1911, %rd1936;
	shr.u64 	%rd1938, %rd1937, 32;
	mul.wide.u32 	%rd1939, %r41, %r407;
	and.b64  	%rd1940, %rd1910, 4294967295;
	add.s64 	%rd1941, %rd1938, %rd1940;
	add.s64 	%rd1942, %rd1941, %rd1939;
	shr.u64 	%rd1943, %rd1942, 32;
	{ .reg .b32 tmp; mov.b64 {tmp, %r408}, %rd1942; }
	mad.lo.s32 	%r409, %r380, %r16, %r408;
	mul.lo.s32 	%r410, %r409, %r66;
	mul.wide.u32 	%rd1944, %r380, %r16;
	add.s64 	%rd1945, %rd1944, %rd1943;
	shr.u64 	%rd1946, %rd1945, 32;
	mul.wide.u32 	%rd1947, %r381, %r16;
	and.b64  	%rd1948, %rd1913, 4294967295;
	add.s64 	%rd1949, %rd1946, %rd1948;
	add.s64 	%rd1950, %rd1949, %rd1947;
	shr.u64 	%rd1951, %rd1950, 32;
	mul.wide.u32 	%rd1952, %r382, %r16;
	and.b64  	%rd1953, %rd1917, 4294967295;
	add.s64 	%rd1954, %rd1951, %rd1953;
	add.s64 	%rd1955, %rd1954, %rd1952;
	shr.u64 	%rd1956, %rd1955, 32;
	mul.wide.u32 	%rd1957, %r383, %r16;
	and.b64  	%rd1958, %rd1921, 4294967295;
	add.s64 	%rd1959, %rd1956, %rd1958;
	add.s64 	%rd1960, %rd1959, %rd1957;
	shr.u64 	%rd1961, %rd1960, 32;
	mul.wide.u32 	%rd1962, %r384, %r16;
	and.b64  	%rd1963, %rd1925, 4294967295;
	add.s64 	%rd1964, %rd1961, %rd1963;
	add.s64 	%rd1965, %rd1964, %rd1962;
	shr.u64 	%rd1966, %rd1965, 32;
	mul.wide.u32 	%rd1967, %r385, %r16;
	and.b64  	%rd1968, %rd1929, 4294967295;
	add.s64 	%rd1969, %rd1966, %rd1968;
	add.s64 	%rd1970, %rd1969, %rd1967;
	shr.u64 	%rd1971, %rd1970, 32;
	mul.wide.u32 	%rd1972, %r386, %r16;
	and.b64  	%rd1973, %rd1933, 4294967295;
	add.s64 	%rd1974, %rd1971, %rd1973;
	add.s64 	%rd1975, %rd1974, %rd1972;
	shr.u64 	%rd1976, %rd1975, 32;
	mul.wide.u32 	%rd1977, %r387, %r16;
	add.s64 	%rd1978, %rd1976, %rd1937;
	add.s64 	%rd1979, %rd1978, %rd1977;
	cvt.u64.u32 	%rd1980, %r410;
	and.b64  	%rd1981, %rd1945, 4294967295;
	mad.lo.s64 	%rd4942, %rd20, %rd1980, %rd1981;
	shr.u64 	%rd1982, %rd4942, 32;
	cvt.u32.u64 	%r115, %rd4942;
	and.b64  	%rd1983, %rd1950, 4294967295;
	add.s64 	%rd1984, %rd1982, %rd1983;
	mad.lo.s64 	%rd4941, %rd21, %rd1980, %rd1984;
	shr.u64 	%rd1985, %rd4941, 32;
	cvt.u32.u64 	%r116, %rd4941;
	and.b64  	%rd1986, %rd1955, 4294967295;
	add.s64 	%rd1987, %rd1985, %rd1986;
	mad.lo.s64 	%rd4940, %rd22, %rd1980, %rd1987;
	shr.u64 	%rd1988, %rd4940, 32;
	cvt.u32.u64 	%r117, %rd4940;
	and.b64  	%rd1989, %rd1960, 4294967295;
	add.s64 	%rd1990, %rd1988, %rd1989;
	mad.lo.s64 	%rd4939, %rd23, %rd1980, %rd1990;
	shr.u64 	%rd1991, %rd4939, 32;
	cvt.u32.u64 	%r118, %rd4939;
	and.b64  	%rd1992, %rd1965, 4294967295;
	add.s64 	%rd1993, %rd1991, %rd1992;
	mad.lo.s64 	%rd4938, %rd24, %rd1980, %rd1993;
	shr.u64 	%rd1994, %rd4938, 32;
	cvt.u32.u64 	%r119, %rd4938;
	and.b64  	%rd1995, %rd1970, 4294967295;
	add.s64 	%rd1996, %rd1994, %rd1995;
	mad.lo.s64 	%rd4937, %rd25, %rd1980, %rd1996;
	shr.u64 	%rd1997, %rd4937, 32;
	cvt.u32.u64 	%r120, %rd4937;
	and.b64  	%rd1998, %rd1975, 4294967295;
	add.s64 	%rd1999, %rd1997, %rd1998;
	mad.lo.s64 	%rd2000, %rd26, %rd1980, %rd1999;
	shr.u64 	%rd2001, %rd2000, 32;
	cvt.u32.u64 	%r725, %rd2000;
	mul.wide.u32 	%rd2002, %r41, %r410;
	and.b64  	%rd2003, %rd1979, 4294967295;
	add.s64 	%rd2004, %rd2001, %rd2003;
	add.s64 	%rd2005, %rd2004, %rd2002;
	shr.u64 	%rd47, %rd2005, 32;
	{ .reg .b32 tmp; mov.b64 {tmp, %r726}, %rd2005; }
	setp.lt.u32 	%p69, %r41, %r725;
	@%p69 bra 	$L__BB0_98;
	setp.gt.u32 	%p70, %r41, %r725;
	@%p70 bra 	$L__BB0_99;
	cvt.u32.u64 	%r411, %rd26;
	setp.lt.u32 	%p71, %r411, %r120;
	@%p71 bra 	$L__BB0_98;
	setp.gt.u32 	%p72, %r411, %r120;
	@%p72 bra 	$L__BB0_99;
	cvt.u32.u64 	%r413, %rd25;
	setp.lt.u32 	%p73, %r413, %r119;
	@%p73 bra 	$L__BB0_98;
	setp.gt.u32 	%p74, %r413, %r119;
	@%p74 bra 	$L__BB0_99;
	cvt.u32.u64 	%r415, %rd24;
	setp.lt.u32 	%p75, %r415, %r118;
	@%p75 bra 	$L__BB0_98;
	setp.gt.u32 	%p76, %r415, %r118;
	@%p76 bra 	$L__BB0_99;
	cvt.u32.u64 	%r417, %rd23;
	setp.lt.u32 	%p77, %r417, %r117;
	@%p77 bra 	$L__BB0_98;
	setp.gt.u32 	%p78, %r417, %r117;
	@%p78 bra 	$L__BB0_99;
	cvt.u32.u64 	%r419, %rd22;
	setp.lt.u32 	%p79, %r419, %r116;
	@%p79 bra 	$L__BB0_98;
	setp.gt.u32 	%p80, %r419, %r116;
	@%p80 bra 	$L__BB0_99;
	cvt.u32.u64 	%r421, %rd21;
	setp.lt.u32 	%p81, %r421, %r115;
	@%p81 bra 	$L__BB0_98;
	cvt.u32.u64 	%r423, %rd20;
	setp.gt.u32 	%p82, %r421, %r115;
	setp.gt.u32 	%p83, %r423, %r726;
	or.pred  	%p84, %p82, %p83;
	@%p84 bra 	$L__BB0_99;
$L__BB0_98:
	sub.s64 	%rd2007, %rd47, %rd20;
	cvt.u32.u64 	%r726, %rd2007;
	shr.u64 	%rd2008, %rd2007, 32;
	and.b64  	%rd2009, %rd2008, 1;
	and.b64  	%rd2010, %rd4942, 4294967295;
	add.s64 	%rd2011, %rd2009, %rd21;
	sub.s64 	%rd4942, %rd2010, %rd2011;
	shr.u64 	%rd2012, %rd4942, 32;
	and.b64  	%rd2013, %rd2012, 1;
	and.b64  	%rd2014, %rd4941, 4294967295;
	add.s64 	%rd2015, %rd2013, %rd22;
	sub.s64 	%rd4941, %rd2014, %rd2015;
	shr.u64 	%rd2016, %rd4941, 32;
	and.b64  	%rd2017, %rd2016, 1;
	and.b64  	%rd2018, %rd4940, 4294967295;
	add.s64 	%rd2019, %rd2017, %rd23;
	sub.s64 	%rd4940, %rd2018, %rd2019;
	shr.u64 	%rd2020, %rd4940, 32;
	and.b64  	%rd2021, %rd2020, 1;
	and.b64  	%rd2022, %rd4939, 4294967295;
	add.s64 	%rd2023, %rd2021, %rd24;
	sub.s64 	%rd4939, %rd2022, %rd2023;
	shr.u64 	%rd2024, %rd4939, 32;
	and.b64  	%rd2025, %rd2024, 1;
	and.b64  	%rd2026, %rd4938, 4294967295;
	add.s64 	%rd2027, %rd2025, %rd25;
	sub.s64 	%rd4938, %rd2026, %rd2027;
	shr.u64 	%rd2028, %rd4938, 32;
	and.b64  	%rd2029, %rd2028, 1;
	and.b64  	%rd2030, %rd4937, 4294967295;
	add.s64 	%rd2031, %rd2029, %rd26;
	sub.s64 	%rd4937, %rd2030, %rd2031;
	{ .reg .b32 tmp; mov.b64 {tmp, %r424}, %rd4937; }
	and.b32  	%r425, %r424, 1;
	add.s32 	%r426, %r425, %r41;
	sub.s32 	%r725, %r725, %r426;
$L__BB0_99:
	add.u64 	%rd60, %SPL, 0;
	ld.const.u32 	%r744, [R];
	ld.const.u32 	%r745, [R+4];
	ld.const.u32 	%r746, [R+8];
	ld.const.u32 	%r747, [R+12];
	ld.const.u32 	%r748, [R+16];
	ld.const.u32 	%r749, [R+20];
	ld.const.u32 	%r750, [R+24];
	ld.const.u32 	%r751, [R+28];
	add.s64 	%rd2033, %rd20, -2;
	st.local.u32 	[%rd60], %rd2033;
	shr.s64 	%rd2034, %rd2033, 32;
	add.s64 	%rd2035, %rd2034, %rd21;
	st.local.u32 	[%rd60+4], %rd2035;
	shr.s64 	%rd2036, %rd2035, 32;
	add.s64 	%rd2037, %rd2036, %rd22;
	st.local.u32 	[%rd60+8], %rd2037;
	shr.s64 	%rd2038, %rd2037, 32;
	add.s64 	%rd2039, %rd2038, %rd23;
	st.local.u32 	[%rd60+12], %rd2039;
	shr.s64 	%rd2040, %rd2039, 32;
	add.s64 	%rd2041, %rd2040, %rd24;
	st.local.u32 	[%rd60+16], %rd2041;
	shr.s64 	%rd2042, %rd2041, 32;
	add.s64 	%rd2043, %rd2042, %rd25;
	st.local.u32 	[%rd60+20], %rd2043;
	shr.s64 	%rd2044, %rd2043, 32;
	add.s64 	%rd2045, %rd2044, %rd26;
	st.local.u32 	[%rd60+24], %rd2045;
	{ .reg .b32 tmp; mov.b64 {tmp, %r428}, %rd2045; }
	add.s32 	%r429, %r41, %r428;
	st.local.u32 	[%rd60+28], %r429;
	and.b64  	%rd61, %rd4942, 4294967295;
	and.b64  	%rd62, %rd4941, 4294967295;
	and.b64  	%rd63, %rd4940, 4294967295;
	and.b64  	%rd64, %rd4939, 4294967295;
	and.b64  	%rd65, %rd4938, 4294967295;
	and.b64  	%rd66, %rd4937, 4294967295;
	mov.b32 	%r727, 255;
$L__BB0_100:
	mul.lo.s32 	%r430, %r744, %r744;
	mul.lo.s32 	%r431, %r430, %r66;
	mul.wide.u32 	%rd2046, %r744, %r744;
	shr.u64 	%rd2047, %rd2046, 32;
	mul.wide.u32 	%rd2048, %r745, %r744;
	add.s64 	%rd2049, %rd2047, %rd2048;
	shr.u64 	%rd2050, %rd2049, 32;
	mul.wide.u32 	%rd2051, %r746, %r744;
	add.s64 	%rd2052, %rd2050, %rd2051;
	shr.u64 	%rd2053, %rd2052, 32;
	mul.wide.u32 	%rd2054, %r747, %r744;
	add.s64 	%rd2055, %rd2053, %rd2054;
	shr.u64 	%rd2056, %rd2055, 32;
	mul.wide.u32 	%rd2057, %r748, %r744;
	add.s64 	%rd2058, %rd2056, %rd2057;
	shr.u64 	%rd2059, %rd2058, 32;
	mul.wide.u32 	%rd2060, %r749, %r744;
	add.s64 	%rd2061, %rd2059, %rd2060;
	shr.u64 	%rd2062, %rd2061, 32;
	mul.wide.u32 	%rd2063, %r750, %r744;
	add.s64 	%rd2064, %rd2062, %rd2063;
	shr.u64 	%rd2065, %rd2064, 32;
	mul.wide.u32 	%rd2066, %r751, %r744;
	add.s64 	%rd2067, %rd2065, %rd2066;
	cvt.u64.u32 	%rd2068, %r431;
	and.b64  	%rd2069, %rd2046, 4294967293;
	mad.lo.s64 	%rd2070, %rd20, %rd2068, %rd2069;
	shr.u64 	%rd2071, %rd2070, 32;
	and.b64  	%rd2072, %rd2049, 4294967295;
	add.s64 	%rd2073, %rd2071, %rd2072;
	mad.lo.s64 	%rd2074, %rd21, %rd2068, %rd2073;
	shr.u64 	%rd2075, %rd2074, 32;
	and.b64  	%rd2076, %rd2052, 4294967295;
	add.s64 	%rd2077, %rd2075, %rd2076;
	mad.lo.s64 	%rd2078, %rd22, %rd2068, %rd2077;
	shr.u64 	%rd2079, %rd2078, 32;
	and.b64  	%rd2080, %rd2055, 4294967295;
	add.s64 	%rd2081, %rd2079, %rd2080;
	mad.lo.s64 	%rd2082, %rd23, %rd2068, %rd2081;
	shr.u64 	%rd2083, %rd2082, 32;
	and.b64  	%rd2084, %rd2058, 4294967295;
	add.s64 	%rd2085, %rd2083, %rd2084;
	mad.lo.s64 	%rd2086, %rd24, %rd2068, %rd2085;
	shr.u64 	%rd2087, %rd2086, 32;
	and.b64  	%rd2088, %rd2061, 4294967295;
	add.s64 	%rd2089, %rd2087, %rd2088;
	mad.lo.s64 	%rd2090, %rd25, %rd2068, %rd2089;
	shr.u64 	%rd2091, %rd2090, 32;
	and.b64  	%rd2092, %rd2064, 4294967295;
	add.s64 	%rd2093, %rd2091, %rd2092;
	mad.lo.s64 	%rd2094, %rd26, %rd2068, %rd2093;
	shr.u64 	%rd2095, %rd2094, 32;
	mul.wide.u32 	%rd2096, %r41, %r431;
	and.b64  	%rd2097, %rd2067, 4294967295;
	add.s64 	%rd2098, %rd2095, %rd2097;
	add.s64 	%rd2099, %rd2098, %rd2096;
	shr.u64 	%rd2100, %rd2099, 32;
	{ .reg .b32 tmp; mov.b64 {tmp, %r432}, %rd2099; }
	mad.lo.s32 	%r433, %r744, %r745, %r432;
	mul.lo.s32 	%r434, %r433, %r66;
	add.s64 	%rd2101, %rd2048, %rd2100;
	shr.u64 	%rd2102, %rd2101, 32;
	mul.wide.u32 	%rd2103, %r745, %r745;
	and.b64  	%rd2104, %rd2070, 4294967295;
	add.s64 	%rd2105, %rd2102, %rd2104;
	add.s64 	%rd2106, %rd2105, %rd2103;
	shr.u64 	%rd2107, %rd2106, 32;
	mul.wide.u32 	%rd2108, %r746, %r745;
	and.b64  	%rd2109, %rd2074, 4294967295;
	add.s64 	%rd2110, %rd2107, %rd2109;
	add.s64 	%rd2111, %rd2110, %rd2108;
	shr.u64 	%rd2112, %rd2111, 32;
	mul.wide.u32 	%rd2113, %r747, %r745;
	and.b64  	%rd2114, %rd2078, 4294967295;
	add.s64 	%rd2115, %rd2112, %rd2114;
	add.s64 	%rd2116, %rd2115, %rd2113;
	shr.u64 	%rd2117, %rd2116, 32;
	mul.wide.u32 	%rd2118, %r748, %r745;
	and.b64  	%rd2119, %rd2082, 4294967295;
	add.s64 	%rd2120, %rd2117, %rd2119;
	add.s64 	%rd2121, %rd2120, %rd2118;
	shr.u64 	%rd2122, %rd2121, 32;
	mul.wide.u32 	%rd2123, %r749, %r745;
	and.b64  	%rd2124, %rd2086, 4294967295;
	add.s64 	%rd2125, %rd2122, %rd2124;
	add.s64 	%rd2126, %rd2125, %rd2123;
	shr.u64 	%rd2127, %rd2126, 32;
	mul.wide.u32 	%rd2128, %r750, %r745;
	and.b64  	%rd2129, %rd2090, 4294967295;
	add.s64 	%rd2130, %rd2127, %rd2129;
	add.s64 	%rd2131, %rd2130, %rd2128;
	shr.u64 	%rd2132, %rd2131, 32;
	mul.wide.u32 	%rd2133, %r751, %r745;
	add.s64 	%rd2134, %rd2132, %rd2094;
	add.s64 	%rd2135, %rd2134, %rd2133;
	cvt.u64.u32 	%rd2136, %r434;
	and.b64  	%rd2137, %rd2101, 4294967295;
	mad.lo.s64 	%rd2138, %rd20, %rd2136, %rd2137;
	shr.u64 	%rd2139, %rd2138, 32;
	and.b64  	%rd2140, %rd2106, 4294967295;
	add.s64 	%rd2141, %rd2139, %rd2140;
	mad.lo.s64 	%rd2142, %rd21, %rd2136, %rd2141;
	shr.u64 	%rd2143, %rd2142, 32;
	and.b64  	%rd2144, %rd2111, 4294967295;
	add.s64 	%rd2145, %rd2143, %rd2144;
	mad.lo.s64 	%rd2146, %rd22, %rd2136, %rd2145;
	shr.u64 	%rd2147, %rd2146, 32;
	and.b64  	%rd2148, %rd2116, 4294967295;
	add.s64 	%rd2149, %rd2147, %rd2148;
	mad.lo.s64 	%rd2150, %rd23, %rd2136, %rd2149;
	shr.u64 	%rd2151, %rd2150, 32;
	and.b64  	%rd2152, %rd2121, 4294967295;
	add.s64 	%rd2153, %rd2151, %rd2152;
	mad.lo.s64 	%rd2154, %rd24, %rd2136, %rd2153;
	shr.u64 	%rd2155, %rd2154, 32;
	and.b64  	%rd2156, %rd2126, 4294967295;
	add.s64 	%rd2157, %rd2155, %rd2156;
	mad.lo.s64 	%rd2158, %rd25, %rd2136, %rd2157;
	shr.u64 	%rd2159, %rd2158, 32;
	and.b64  	%rd2160, %rd2131, 4294967295;
	add.s64 	%rd2161, %rd2159, %rd2160;
	mad.lo.s64 	%rd2162, %rd26, %rd2136, %rd2161;
	shr.u64 	%rd2163, %rd2162, 32;
	mul.wide.u32 	%rd2164, %r41, %r434;
	and.b64  	%rd2165, %rd2135, 4294967295;
	add.s64 	%rd2166, %rd2163, %rd2165;
	add.s64 	%rd2167, %rd2166, %rd2164;
	shr.u64 	%rd2168, %rd2167, 32;
	{ .reg .b32 tmp; mov.b64 {tmp, %r435}, %rd2167; }
	mad.lo.s32 	%r436, %r744, %r746, %r435;
	mul.lo.s32 	%r437, %r436, %r66;
	add.s64 	%rd2169, %rd2051, %rd2168;
	shr.u64 	%rd2170, %rd2169, 32;
	and.b64  	%rd2171, %rd2138, 4294967295;
	add.s64 	%rd2172, %rd2170, %rd2171;
	add.s64 	%rd2173, %rd2172, %rd2108;
	shr.u64 	%rd2174, %rd2173, 32;
	mul.wide.u32 	%rd2175, %r746, %r746;
	and.b64  	%rd2176, %rd2142, 4294967295;
	add.s64 	%rd2177, %rd2174, %rd2176;
	add.s64 	%rd2178, %rd2177, %rd2175;
	shr.u64 	%rd2179, %rd2178, 32;
	mul.wide.u32 	%rd2180, %r747, %r746;
	and.b64  	%rd2181, %rd2146, 4294967295;
	add.s64 	%rd2182, %rd2179, %rd2181;
	add.s64 	%rd2183, %rd2182, %rd2180;
	shr.u64 	%rd2184, %rd2183, 32;
	mul.wide.u32 	%rd2185, %r748, %r746;
	and.b64  	%rd2186, %rd2150, 4294967295;
	add.s64 	%rd2187, %rd2184, %rd2186;
	add.s64 	%rd2188, %rd2187, %rd2185;
	shr.u64 	%rd2189, %rd2188, 32;
	mul.wide.u32 	%rd2190, %r749, %r746;
	and.b64  	%rd2191, %rd2154, 4294967295;
	add.s64 	%rd2192, %rd2189, %rd2191;
	add.s64 	%rd2193, %rd2192, %rd2190;
	shr.u64 	%rd2194, %rd2193, 32;
	mul.wide.u32 	%rd2195, %r750, %r746;
	and.b64  	%rd2196, %rd2158, 4294967295;
	add.s64 	%rd2197, %rd2194, %rd2196;
	add.s64 	%rd2198, %rd2197, %rd2195;
	shr.u64 	%rd2199, %rd2198, 32;
	mul.wide.u32 	%rd2200, %r751, %r746;
	add.s64 	%rd2201, %rd2199, %rd2162;
	add.s64 	%rd2202, %rd2201, %rd2200;
	cvt.u64.u32 	%rd2203, %r437;
	and.b64  	%rd2204, %rd2169, 4294967295;
	mad.lo.s64 	%rd2205, %rd20, %rd2203, %rd2204;
	shr.u64 	%rd2206, %rd2205, 32;
	and.b64  	%rd2207, %rd2173, 4294967295;
	add.s64 	%rd2208, %rd2206, %rd2207;
	mad.lo.s64 	%rd2209, %rd21, %rd2203, %rd2208;
	shr.u64 	%rd2210, %rd2209, 32;
	and.b64  	%rd2211, %rd2178, 4294967295;
	add.s64 	%rd2212, %rd2210, %rd2211;
	mad.lo.s64 	%rd2213, %rd22, %rd2203, %rd2212;
	shr.u64 	%rd2214, %rd2213, 32;
	and.b64  	%rd2215, %rd2183, 4294967295;
	add.s64 	%rd2216, %rd2214, %rd2215;
	mad.lo.s64 	%rd2217, %rd23, %rd2203, %rd2216;
	shr.u64 	%rd2218, %rd2217, 32;
	and.b64  	%rd2219, %rd2188, 4294967295;
	add.s64 	%rd2220, %rd2218, %rd2219;
	mad.lo.s64 	%rd2221, %rd24, %rd2203, %rd2220;
	shr.u64 	%rd2222, %rd2221, 32;
	and.b64  	%rd2223, %rd2193, 4294967295;
	add.s64 	%rd2224, %rd2222, %rd2223;
	mad.lo.s64 	%rd2225, %rd25, %rd2203, %rd2224;
	shr.u64 	%rd2226, %rd2225, 32;
	and.b64  	%rd2227, %rd2198, 4294967295;
	add.s64 	%rd2228, %rd2226, %rd2227;
	mad.lo.s64 	%rd2229, %rd26, %rd2203, %rd2228;
	shr.u64 	%rd2230, %rd2229, 32;
	mul.wide.u32 	%rd2231, %r41, %r437;
	and.b64  	%rd2232, %rd2202, 4294967295;
	add.s64 	%rd2233, %rd2230, %rd2232;
	add.s64 	%rd2234, %rd2233, %rd2231;
	shr.u64 	%rd2235, %rd2234, 32;
	{ .reg .b32 tmp; mov.b64 {tmp, %r438}, %rd2234; }
	mad.lo.s32 	%r439, %r744, %r747, %r438;
	mul.lo.s32 	%r440, %r439, %r66;
	add.s64 	%rd2236, %rd2054, %rd2235;
	shr.u64 	%rd2237, %rd2236, 32;
	and.b64  	%rd2238, %rd2205, 4294967295;
	add.s64 	%rd2239, %rd2237, %rd2238;
	add.s64 	%rd2240, %rd2239, %rd2113;
	shr.u64 	%rd2241, %rd2240, 32;
	and.b64  	%rd2242, %rd2209, 4294967295;
	add.s64 	%rd2243, %rd2241, %rd2242;
	add.s64 	%rd2244, %rd2243, %rd2180;
	shr.u64 	%rd2245, %rd2244, 32;
	mul.wide.u32 	%rd2246, %r747, %r747;
	and.b64  	%rd2247, %rd2213, 4294967295;
	add.s64 	%rd2248, %rd2245, %rd2247;
	add.s64 	%rd2249, %rd2248, %rd2246;
	shr.u64 	%rd2250, %rd2249, 32;
	mul.wide.u32 	%rd2251, %r748, %r747;
	and.b64  	%rd2252, %rd2217, 4294967295;
	add.s64 	%rd2253, %rd2250, %rd2252;
	add.s64 	%rd2254, %rd2253, %rd2251;
	shr.u64 	%rd2255, %rd2254, 32;
	mul.wide.u32 	%rd2256, %r749, %r747;
	and.b64  	%rd2257, %rd2221, 4294967295;
	add.s64 	%rd2258, %rd2255, %rd2257;
	add.s64 	%rd2259, %rd2258, %rd2256;
	shr.u64 	%rd2260, %rd2259, 32;
	mul.wide.u32 	%rd2261, %r750, %r747;
	and.b64  	%rd2262, %rd2225, 4294967295;
	add.s64 	%rd2263, %rd2260, %rd2262;
	add.s64 	%rd2264, %rd2263, %rd2261;
	shr.u64 	%rd2265, %rd2264, 32;
	mul.wide.u32 	%rd2266, %r751, %r747;
	add.s64 	%rd2267, %rd2265, %rd2229;
	add.s64 	%rd2268, %rd2267, %rd2266;
	cvt.u64.u32 	%rd2269, %r440;
	and.b64  	%rd2270, %rd2236, 4294967295;
	mad.lo.s64 	%rd2271, %rd20, %rd2269, %rd2270;
	shr.u64 	%rd2272, %rd2271, 32;
	and.b64  	%rd2273, %rd2240, 4294967295;
	add.s64 	%rd2274, %rd2272, %rd2273;
	mad.lo.s64 	%rd2275, %rd21, %rd2269, %rd2274;
	shr.u64 	%rd2276, %rd2275, 32;
	and.b64  	%rd2277, %rd2244, 4294967295;
	add.s64 	%rd2278, %rd2276, %rd2277;
	mad.lo.s64 	%rd2279, %rd22, %rd2269, %rd2278;
	shr.u64 	%rd2280, %rd2279, 32;
	and.b64  	%rd2281, %rd2249, 4294967295;
	add.s64 	%rd2282, %rd2280, %rd2281;
	mad.lo.s64 	%rd2283, %rd23, %rd2269, %rd2282;
	shr.u64 	%rd2284, %rd2283, 32;
	and.b64  	%rd2285, %rd2254, 4294967295;
	add.s64 	%rd2286, %rd2284, %rd2285;
	mad.lo.s64 	%rd2287, %rd24, %rd2269, %rd2286;
	shr.u64 	%rd2288, %rd2287, 32;
	and.b64  	%rd2289, %rd2259, 4294967295;
	add.s64 	%rd2290, %rd2288, %rd2289;
	mad.lo.s64 	%rd2291, %rd25, %rd2269, %rd2290;
	shr.u64 	%rd2292, %rd2291, 32;
	and.b64  	%rd2293, %rd2264, 4294967295;
	add.s64 	%rd2294, %rd2292, %rd2293;
	mad.lo.s64 	%rd2295, %rd26, %rd2269, %rd2294;
	shr.u64 	%rd2296, %rd2295, 32;
	mul.wide.u32 	%rd2297, %r41, %r440;
	and.b64  	%rd2298, %rd2268, 4294967295;
	add.s64 	%rd2299, %rd2296, %rd2298;
	add.s64 	%rd2300, %rd2299, %rd2297;
	shr.u64 	%rd2301, %rd2300, 32;
	{ .reg .b32 tmp; mov.b64 {tmp, %r441}, %rd2300; }
	mad.lo.s32 	%r442, %r744, %r748, %r441;
	mul.lo.s32 	%r443, %r442, %r66;
	add.s64 	%rd2302, %rd2057, %rd2301;
	shr.u64 	%rd2303, %rd2302, 32;
	and.b64  	%rd2304, %rd2271, 4294967295;
	add.s64 	%rd2305, %rd2303, %rd2304;
	add.s64 	%rd2306, %rd2305, %rd2118;
	shr.u64 	%rd2307, %rd2306, 32;
	and.b64  	%rd2308, %rd2275, 4294967295;
	add.s64 	%rd2309, %rd2307, %rd2308;
	add.s64 	%rd2310, %rd2309, %rd2185;
	shr.u64 	%rd2311, %rd2310, 32;
	and.b64  	%rd2312, %rd2279, 4294967295;
	add.s64 	%rd2313, %rd2311, %rd2312;
	add.s64 	%rd2314, %rd2313, %rd2251;
	shr.u64 	%rd2315, %rd2314, 32;
	mul.wide.u32 	%rd2316, %r748, %r748;
	and.b64  	%rd2317, %rd2283, 4294967295;
	add.s64 	%rd2318, %rd2315, %rd2317;
	add.s64 	%rd2319, %rd2318, %rd2316;
	shr.u64 	%rd2320, %rd2319, 32;
	mul.wide.u32 	%rd2321, %r749, %r748;
	and.b64  	%rd2322, %rd2287, 4294967295;
	add.s64 	%rd2323, %rd2320, %rd2322;
	add.s64 	%rd2324, %rd2323, %rd2321;
	shr.u64 	%rd2325, %rd2324, 32;
	mul.wide.u32 	%rd2326, %r750, %r748;
	and.b64  	%rd2327, %rd2291, 4294967295;
	add.s64 	%rd2328, %rd2325, %rd2327;
	add.s64 	%rd2329, %rd2328, %rd2326;
	shr.u64 	%rd2330, %rd2329, 32;
	mul.wide.u32 	%rd2331, %r751, %r748;
	add.s64 	%rd2332, %rd2330, %rd2295;
	add.s64 	%rd2333, %rd2332, %rd2331;
	cvt.u64.u32 	%rd2334, %r443;
	and.b64  	%rd2335, %rd2302, 4294967295;
	mad.lo.s64 	%rd2336, %rd20, %rd2334, %rd2335;
	shr.u64 	%rd2337, %rd2336, 32;
	and.b64  	%rd2338, %rd2306, 4294967295;
	add.s64 	%rd2339, %rd2337, %rd2338;
	mad.lo.s64 	%rd2340, %rd21, %rd2334, %rd2339;
	shr.u64 	%rd2341, %rd2340, 32;
	and.b64  	%rd2342, %rd2310, 4294967295;
	add.s64 	%rd2343, %rd2341, %rd2342;
	mad.lo.s64 	%rd2344, %rd22, %rd2334, %rd2343;
	shr.u64 	%rd2345, %rd2344, 32;
	and.b64  	%rd2346, %rd2314, 4294967295;
	add.s64 	%rd2347, %rd2345, %rd2346;
	mad.lo.s64 	%rd2348, %rd23, %rd2334, %rd2347;
	shr.u64 	%rd2349, %rd2348, 32;
	and.b64  	%rd2350, %rd2319, 4294967295;
	add.s64 	%rd2351, %rd2349, %rd2350;
	mad.lo.s64 	%rd2352, %rd24, %rd2334, %rd2351;
	shr.u64 	%rd2353, %rd2352, 32;
	and.b64  	%rd2354, %rd2324, 4294967295;
	add.s64 	%rd2355, %rd2353, %rd2354;
	mad.lo.s64 	%rd2356, %rd25, %rd2334, %rd2355;
	shr.u64 	%rd2357, %rd2356, 32;
	and.b64  	%rd2358, %rd2329, 4294967295;
	add.s64 	%rd2359, %rd2357, %rd2358;
	mad.lo.s64 	%rd2360, %rd26, %rd2334, %rd2359;
	shr.u64 	%rd2361, %rd2360, 32;
	mul.wide.u32 	%rd2362, %r41, %r443;
	and.b64  	%rd2363, %rd2333, 4294967295;
	add.s64 	%rd2364, %rd2361, %rd2363;
	add.s64 	%rd2365, %rd2364, %rd2362;
	shr.u64 	%rd2366, %rd2365, 32;
	{ .reg .b32 tmp; mov.b64 {tmp, %r444}, %rd2365; }
	mad.lo.s32 	%r445, %r744, %r749, %r444;
	mul.lo.s32 	%r446, %r445, %r66;
	add.s64 	%rd2367, %rd2060, %rd2366;
	shr.u64 	%rd2368, %rd2367, 32;
	and.b64  	%rd2369, %rd2336, 4294967295;
	add.s64 	%rd2370, %rd2368, %rd2369;
	add.s64 	%rd2371, %rd2370, %rd2123;
	shr.u64 	%rd2372, %rd2371, 32;
	and.b64  	%rd2373, %rd2340, 4294967295;
	add.s64 	%rd2374, %rd2372, %rd2373;
	add.s64 	%rd2375, %rd2374, %rd2190;
	shr.u64 	%rd2376, %rd2375, 32;
	and.b64  	%rd2377, %rd2344, 4294967295;
	add.s64 	%rd2378, %rd2376, %rd2377;
	add.s64 	%rd2379, %rd2378, %rd2256;
	shr.u64 	%rd2380, %rd2379, 32;
	and.b64  	%rd2381, %rd2348, 4294967295;
	add.s64 	%rd2382, %rd2380, %rd2381;
	add.s64 	%rd2383, %rd2382, %rd2321;
	shr.u64 	%rd2384, %rd2383, 32;
	mul.wide.u32 	%rd2385, %r749, %r749;
	and.b64  	%rd2386, %rd2352, 4294967295;
	add.s64 	%rd2387, %rd2384, %rd2386;
	add.s64 	%rd2388, %rd2387, %rd2385;
	shr.u64 	%rd2389, %rd2388, 32;
	mul.wide.u32 	%rd2390, %r750, %r749;
	and.b64  	%rd2391, %rd2356, 4294967295;
	add.s64 	%rd2392, %rd2389, %rd2391;
	add.s64 	%rd2393, %rd2392, %rd2390;
	shr.u64 	%rd2394, %rd2393, 32;
	mul.wide.u32 	%rd2395, %r751, %r749;
	add.s64 	%rd2396, %rd2394, %rd2360;
	add.s64 	%rd2397, %rd2396, %rd2395;
	cvt.u64.u32 	%rd2398, %r446;
	and.b64  	%rd2399, %rd2367, 4294967295;
	mad.lo.s64 	%rd2400, %rd20, %rd2398, %rd2399;
	shr.u64 	%rd2401, %rd2400, 32;
	and.b64  	%rd2402, %rd2371, 4294967295;
	add.s64 	%rd2403, %rd2401, %rd2402;
	mad.lo.s64 	%rd2404, %rd21, %rd2398, %rd2403;
	shr.u64 	%rd2405, %rd2404, 32;
	and.b64  	%rd2406, %rd2375, 4294967295;
	add.s64 	%rd2407, %rd2405, %rd2406;
	mad.lo.s64 	%rd2408, %rd22, %rd2398, %rd2407;
	shr.u64 	%rd2409, %rd2408, 32;
	and.b64  	%rd2410, %rd2379, 4294967295;
	add.s64 	%rd2411, %rd2409, %rd2410;
	mad.lo.s64 	%rd2412, %rd23, %rd2398, %rd2411;
	shr.u64 	%rd2413, %rd2412, 32;
	and.b64  	%rd2414, %rd2383, 4294967295;
	add.s64 	%rd2415, %rd2413, %rd2414;
	mad.lo.s64 	%rd2416, %rd24, %rd2398, %rd2415;
	shr.u64 	%rd2417, %rd2416, 32;
	and.b64  	%rd2418, %rd2388, 4294967295;
	add.s64 	%rd2419, %rd2417, %rd2418;
	mad.lo.s64 	%rd2420, %rd25, %rd2398, %rd2419;
	shr.u64 	%rd2421, %rd2420, 32;
	and.b64  	%rd2422, %rd2393, 4294967295;
	add.s64 	%rd2423, %rd2421, %rd2422;
	mad.lo.s64 	%rd2424, %rd26, %rd2398, %rd2423;
	shr.u64 	%rd2425, %rd2424, 32;
	mul.wide.u32 	%rd2426, %r41, %r446;
	and.b64  	%rd2427, %rd2397, 4294967295;
	add.s64 	%rd2428, %rd2425, %rd2427;
	add.s64 	%rd2429, %rd2428, %rd2426;
	shr.u64 	%rd2430, %rd2429, 32;
	{ .reg .b32 tmp; mov.b64 {tmp, %r447}, %rd2429; }
	mad.lo.s32 	%r448, %r744, %r750, %r447;
	mul.lo.s32 	%r449, %r448, %r66;
	add.s64 	%rd2431, %rd2063, %rd2430;
	shr.u64 	%rd2432, %rd2431, 32;
	and.b64  	%rd2433, %rd2400, 4294967295;
	add.s64 	%rd2434, %rd2432, %rd2433;
	add.s64 	%rd2435, %rd2434, %rd2128;
	shr.u64 	%rd2436, %rd2435, 32;
	and.b64  	%rd2437, %rd2404, 4294967295;
	add.s64 	%rd2438, %rd2436, %rd2437;
	add.s64 	%rd2439, %rd2438, %rd2195;
	shr.u64 	%rd2440, %rd2439, 32;
	and.b64  	%rd2441, %rd2408, 4294967295;
	add.s64 	%rd2442, %rd2440, %rd2441;
	add.s64 	%rd2443, %rd2442, %rd2261;
	shr.u64 	%rd2444, %rd2443, 32;
	and.b64  	%rd2445, %rd2412, 4294967295;
	add.s64 	%rd2446, %rd2444, %rd2445;
	add.s64 	%rd2447, %rd2446, %rd2326;
	shr.u64 	%rd2448, %rd2447, 32;
	and.b64  	%rd2449, %rd2416, 4294967295;
	add.s64 	%rd2450, %rd2448, %rd2449;
	add.s64 	%rd2451, %rd2450, %rd2390;
	shr.u64 	%rd2452, %rd2451, 32;
	mul.wide.u32 	%rd2453, %r750, %r750;
	and.b64  	%rd2454, %rd2420, 4294967295;
	add.s64 	%rd2455, %rd2452, %rd2454;
	add.s64 	%rd2456, %rd2455, %rd2453;
	shr.u64 	%rd2457, %rd2456, 32;
	mul.wide.u32 	%rd2458, %r751, %r750;
	add.s64 	%rd2459, %rd2457, %rd2424;
	add.s64 	%rd2460, %rd2459, %rd2458;
	cvt.u64.u32 	%rd2461, %r449;
	and.b64  	%rd2462, %rd2431, 4294967295;
	mad.lo.s64 	%rd2463, %rd20, %rd2461, %rd2462;
	shr.u64 	%rd2464, %rd2463, 32;
	and.b64  	%rd2465, %rd2435, 4294967295;
	add.s64 	%rd2466, %rd2464, %rd2465;
	mad.lo.s64 	%rd2467, %rd21, %rd2461, %rd2466;
	shr.u64 	%rd2468, %rd2467, 32;
	and.b64  	%rd2469, %rd2439, 4294967295;
	add.s64 	%rd2470, %rd2468, %rd2469;
	mad.lo.s64 	%rd2471, %rd22, %rd2461, %rd2470;
	shr.u64 	%rd2472, %rd2471, 32;
	and.b64  	%rd2473, %rd2443, 4294967295;
	add.s64 	%rd2474, %rd2472, %rd2473;
	mad.lo.s64 	%rd2475, %rd23, %rd2461, %rd2474;
	shr.u64 	%rd2476, %rd2475, 32;
	and.b64  	%rd2477, %rd2447, 4294967295;
	add.s64 	%rd2478, %rd2476, %rd2477;
	mad.lo.s64 	%rd2479, %rd24, %rd2461, %rd2478;
	shr.u64 	%rd2480, %rd2479, 32;
	and.b64  	%rd2481, %rd2451, 4294967295;
	add.s64 	%rd2482, %rd2480, %rd2481;
	mad.lo.s64 	%rd2483, %rd25, %rd2461, %rd2482;
	shr.u64 	%rd2484, %rd2483, 32;
	and.b64  	%rd2485, %rd2456, 4294967295;
	add.s64 	%rd2486, %rd2484, %rd2485;
	mad.lo.s64 	%rd2487, %rd26, %rd2461, %rd2486;
	shr.u64 	%rd2488, %rd2487, 32;
	mul.wide.u32 	%rd2489, %r41, %r449;
	and.b64  	%rd2490, %rd2460, 4294967295;
	add.s64 	%rd2491, %rd2488, %rd2490;
	add.s64 	%rd2492, %rd2491, %rd2489;
	shr.u64 	%rd2493, %rd2492, 32;
	{ .reg .b32 tmp; mov.b64 {tmp, %r450}, %rd2492; }
	mad.lo.s32 	%r451, %r744, %r751, %r450;
	mul.lo.s32 	%r452, %r451, %r66;
	add.s64 	%rd2494, %rd2066, %rd2493;
	shr.u64 	%rd2495, %rd2494, 32;
	and.b64  	%rd2496, %rd2463, 4294967295;
	add.s64 	%rd2497, %rd2495, %rd2496;
	add.s64 	%rd2498, %rd2497, %rd2133;
	shr.u64 	%rd2499, %rd2498, 32;
	and.b64  	%rd2500, %rd2467, 4294967295;
	add.s64 	%rd2501, %rd2499, %rd2500;
	add.s64 	%rd2502, %rd2501, %rd2200;
	shr.u64 	%rd2503, %rd2502, 32;
	and.b64  	%rd2504, %rd2471, 4294967295;
	add.s64 	%rd2505, %rd2503, %rd2504;
	add.s64 	%rd2506, %rd2505, %rd2266;
	shr.u64 	%rd2507, %rd2506, 32;
	and.b64  	%rd2508, %rd2475, 4294967295;
	add.s64 	%rd2509, %rd2507, %rd2508;
	add.s64 	%rd2510, %rd2509, %rd2331;
	shr.u64 	%rd2511, %rd2510, 32;
	and.b64  	%rd2512, %rd2479, 4294967295;
	add.s64 	%rd2513, %rd2511, %rd2512;
	add.s64 	%rd2514, %rd2513, %rd2395;
	shr.u64 	%rd2515, %rd2514, 32;
	and.b64  	%rd2516, %rd2483, 4294967295;
	add.s64 	%rd2517, %rd2515, %rd2516;
	add.s64 	%rd2518, %rd2517, %rd2458;
	shr.u64 	%rd2519, %rd2518, 32;
	mul.wide.u32 	%rd2520, %r751, %r751;
	add.s64 	%rd2521, %rd2519, %rd2487;
	add.s64 	%rd2522, %rd2521, %rd2520;
	cvt.u64.u32 	%rd2523, %r452;
	and.b64  	%rd2524, %rd2494, 4294967295;
	mad.lo.s64 	%rd67, %rd20, %rd2523, %rd2524;
	shr.u64 	%rd2525, %rd67, 32;
	cvt.u32.u64 	%r745, %rd67;
	and.b64  	%rd2526, %rd2498, 4294967295;
	add.s64 	%rd2527, %rd2525, %rd2526;
	mad.lo.s64 	%rd68, %rd21, %rd2523, %rd2527;
	shr.u64 	%rd2528, %rd68, 32;
	cvt.u32.u64 	%r746, %rd68;
	and.b64  	%rd2529, %rd2502, 4294967295;
	add.s64 	%rd2530, %rd2528, %rd2529;
	mad.lo.s64 	%rd69, %rd22, %rd2523, %rd2530;
	shr.u64 	%rd2531, %rd69, 32;
	cvt.u32.u64 	%r747, %rd69;
	and.b64  	%rd2532, %rd2506, 4294967295;
	add.s64 	%rd2533, %rd2531, %rd2532;
	mad.lo.s64 	%rd70, %rd23, %rd2523, %rd2533;
	shr.u64 	%rd2534, %rd70, 32;
	cvt.u32.u64 	%r748, %rd70;
	and.b64  	%rd2535, %rd2510, 4294967295;
	add.s64 	%rd2536, %rd2534, %rd2535;
	mad.lo.s64 	%rd71, %rd24, %rd2523, %rd2536;
	shr.u64 	%rd2537, %rd71, 32;
	cvt.u32.u64 	%r749, %rd71;
	and.b64  	%rd2538, %rd2514, 4294967295;
	add.s64 	%rd2539, %rd2537, %rd2538;
	mad.lo.s64 	%rd72, %rd25, %rd2523, %rd2539;
	shr.u64 	%rd2540, %rd72, 32;
	cvt.u32.u64 	%r750, %rd72;
	and.b64  	%rd2541, %rd2518, 4294967295;
	add.s64 	%rd2542, %rd2540, %rd2541;
	mad.lo.s64 	%rd2543, %rd26, %rd2523, %rd2542;
	shr.u64 	%rd2544, %rd2543, 32;
	cvt.u32.u64 	%r751, %rd2543;
	mul.wide.u32 	%rd2545, %r41, %r452;
	and.b64  	%rd2546, %rd2522, 4294967295;
	add.s64 	%rd2547, %rd2544, %rd2546;
	add.s64 	%rd2548, %rd2547, %rd2545;
	shr.u64 	%rd73, %rd2548, 32;
	{ .reg .b32 tmp; mov.b64 {tmp, %r744}, %rd2548; }
	setp.lt.u32 	%p85, %r41, %r751;
	@%p85 bra 	$L__BB0_114;
	setp.gt.u32 	%p86, %r41, %r751;
	@%p86 bra 	$L__BB0_115;
	cvt.u32.u64 	%r453, %rd26;
	setp.lt.u32 	%p87, %r453, %r750;
	@%p87 bra 	$L__BB0_114;
	setp.gt.u32 	%p88, %r453, %r750;
	@%p88 bra 	$L__BB0_115;
	cvt.u32.u64 	%r455, %rd25;
	setp.lt.u32 	%p89, %r455, %r749;
	@%p89 bra 	$L__BB0_114;
	setp.gt.u32 	%p90, %r455, %r749;
	@%p90 bra 	$L__BB0_115;
	cvt.u32.u64 	%r457, %rd24;
	setp.lt.u32 	%p91, %r457, %r748;
	@%p91 bra 	$L__BB0_114;
	setp.gt.u32 	%p92, %r457, %r748;
	@%p92 bra 	$L__BB0_115;
	cvt.u32.u64 	%r459, %rd23;
	setp.lt.u32 	%p93, %r459, %r747;
	@%p93 bra 	$L__BB0_114;
	setp.gt.u32 	%p94, %r459, %r747;
	@%p94 bra 	$L__BB0_115;
	cvt.u32.u64 	%r461, %rd22;
	setp.lt.u32 	%p95, %r461, %r746;
	@%p95 bra 	$L__BB0_114;
	setp.gt.u32 	%p96, %r461, %r746;
	@%p96 bra 	$L__BB0_115;
	cvt.u32.u64 	%r463, %rd21;
	setp.lt.u32 	%p97, %r463, %r745;
	@%p97 bra 	$L__BB0_114;
	cvt.u32.u64 	%r464, %rd20;
	cvt.u32.u64 	%r465, %rd21;
	setp.gt.u32 	%p98, %r465, %r745;
	setp.gt.u32 	%p99, %r464, %r744;
	or.pred  	%p100, %p98, %p99;
	@%p100 bra 	$L__BB0_115;
$L__BB0_114:
	sub.s64 	%rd2550, %rd73, %rd20;
	cvt.u32.u64 	%r744, %rd2550;
	shr.u64 	%rd2551, %rd2550, 32;
	and.b64  	%rd2552, %rd2551, 1;
	and.b64  	%rd2553, %rd67, 4294967295;
	add.s64 	%rd2554, %rd2552, %rd21;
	sub.s64 	%rd2555, %rd2553, %rd2554;
	cvt.u32.u64 	%r745, %rd2555;
	shr.u64 	%rd2556, %rd2555, 32;
	and.b64  	%rd2557, %rd2556, 1;
	and.b64  	%rd2558, %rd68, 4294967295;
	add.s64 	%rd2559, %rd2557, %rd22;
	sub.s64 	%rd2560, %rd2558, %rd2559;
	cvt.u32.u64 	%r746, %rd2560;
	shr.u64 	%rd2561, %rd2560, 32;
	and.b64  	%rd2562, %rd2561, 1;
	and.b64  	%rd2563, %rd69, 4294967295;
	add.s64 	%rd2564, %rd2562, %rd23;
	sub.s64 	%rd2565, %rd2563, %rd2564;
	cvt.u32.u64 	%r747, %rd2565;
	shr.u64 	%rd2566, %rd2565, 32;
	and.b64  	%rd2567, %rd2566, 1;
	and.b64  	%rd2568, %rd70, 4294967295;
	add.s64 	%rd2569, %rd2567, %rd24;
	sub.s64 	%rd2570, %rd2568, %rd2569;
	cvt.u32.u64 	%r748, %rd2570;
	shr.u64 	%rd2571, %rd2570, 32;
	and.b64  	%rd2572, %rd2571, 1;
	and.b64  	%rd2573, %rd71, 4294967295;
	add.s64 	%rd2574, %rd2572, %rd25;
	sub.s64 	%rd2575, %rd2573, %rd2574;
	cvt.u32.u64 	%r749, %rd2575;
	shr.u64 	%rd2576, %rd2575, 32;
	and.b64  	%rd2577, %rd2576, 1;
	and.b64  	%rd2578, %rd72, 4294967295;
	add.s64 	%rd2579, %rd2577, %rd26;
	sub.s64 	%rd2580, %rd2578, %rd2579;
	cvt.u32.u64 	%r750, %rd2580;
	{ .reg .b32 tmp; mov.b64 {tmp, %r466}, %rd2580; }
	and.b32  	%r467, %r466, 1;
	add.s32 	%r468, %r467, %r41;
	sub.s32 	%r751, %r751, %r468;
$L__BB0_115:
	shr.u32 	%r469, %r727, 5;
	mul.wide.u32 	%rd2581, %r469, 4;
	add.s64 	%rd2582, %rd60, %rd2581;
	ld.local.u32 	%r470, [%rd2582];
	and.b32  	%r471, %r727, 31;
	shr.u32 	%r472, %r470, %r471;
	and.b32  	%r473, %r472, 1;
	setp.eq.b32 	%p101, %r473, 1;
	not.pred 	%p102, %p101;
	@%p102 bra 	$L__BB0_131;
	cvt.u64.u32 	%rd2583, %r725;
	mul.lo.s32 	%r474, %r726, %r66;
	mul.lo.s32 	%r475, %r474, %r744;
	cvt.u64.u32 	%rd2584, %r744;
	mul.wide.u32 	%rd2585, %r726, %r744;
	shr.u64 	%rd2586, %rd2585, 32;
	mad.lo.s64 	%rd2587, %rd61, %rd2584, %rd2586;
	shr.u64 	%rd2588, %rd2587, 32;
	mad.lo.s64 	%rd2589, %rd62, %rd2584, %rd2588;
	shr.u64 	%rd2590, %rd2589, 32;
	mad.lo.s64 	%rd2591, %rd63, %rd2584, %rd2590;
	shr.u64 	%rd2592, %rd2591, 32;
	mad.lo.s64 	%rd2593, %rd64, %rd2584, %rd2592;
	shr.u64 	%rd2594, %rd2593, 32;
	mad.lo.s64 	%rd2595, %rd65, %rd2584, %rd2594;
	shr.u64 	%rd2596, %rd2595, 32;
	mad.lo.s64 	%rd2597, %rd66, %rd2584, %rd2596;
	shr.u64 	%rd2598, %rd2597, 32;
	mad.lo.s64 	%rd2599, %rd2583, %rd2584, %rd2598;
	cvt.u64.u32 	%rd2600, %r475;
	and.b64  	%rd2601, %rd2585, 4294967295;
	mad.lo.s64 	%rd2602, %rd20, %rd2600, %rd2601;
	shr.u64 	%rd2603, %rd2602, 32;
	and.b64  	%rd2604, %rd2587, 4294967295;
	add.s64 	%rd2605, %rd2603, %rd2604;
	mad.lo.s64 	%rd2606, %rd21, %rd2600, %rd2605;
	shr.u64 	%rd2607, %rd2606, 32;
	and.b64  	%rd2608, %rd2589, 4294967295;
	add.s64 	%rd2609, %rd2607, %rd2608;
	mad.lo.s64 	%rd2610, %rd22, %rd2600, %rd2609;
	shr.u64 	%rd2611, %rd2610, 32;
	and.b64  	%rd2612, %rd2591, 4294967295;
	add.s64 	%rd2613, %rd2611, %rd2612;
	mad.lo.s64 	%rd2614, %rd23, %rd2600, %rd2613;
	shr.u64 	%rd2615, %rd2614, 32;
	and.b64  	%rd2616, %rd2593, 4294967295;
	add.s64 	%rd2617, %rd2615, %rd2616;
	mad.lo.s64 	%rd2618, %rd24, %rd2600, %rd2617;
	shr.u64 	%rd2619, %rd2618, 32;
	and.b64  	%rd2620, %rd2595, 4294967295;
	add.s64 	%rd2621, %rd2619, %rd2620;
	mad.lo.s64 	%rd2622, %rd25, %rd2600, %rd2621;
	shr.u64 	%rd2623, %rd2622, 32;
	and.b64  	%rd2624, %rd2597, 4294967295;
	add.s64 	%rd2625, %rd2623, %rd2624;
	mad.lo.s64 	%rd2626, %rd26, %rd2600, %rd2625;
	shr.u64 	%rd2627, %rd2626, 32;
	mul.wide.u32 	%rd2628, %r41, %r475;
	and.b64  	%rd2629, %rd2599, 4294967295;
	add.s64 	%rd2630, %rd2627, %rd2629;
	add.s64 	%rd2631, %rd2630, %rd2628;
	shr.u64 	%rd2632, %rd2631, 32;
	{ .reg .b32 tmp; mov.b64 {tmp, %r476}, %rd2631; }
	mad.lo.s32 	%r477, %r726, %r745, %r476;
	mul.lo.s32 	%r478, %r477, %r66;
	cvt.u64.u32 	%rd2633, %r745;
	mul.wide.u32 	%rd2634, %r726, %r745;
	add.s64 	%rd2635, %rd2634, %rd2632;
	shr.u64 	%rd2636, %rd2635, 32;
	and.b64  	%rd2637, %rd2602, 4294967295;
	add.s64 	%rd2638, %rd2636, %rd2637;
	mad.lo.s64 	%rd2639, %rd61, %rd2633, %rd2638;
	shr.u64 	%rd2640, %rd2639, 32;
	and.b64  	%rd2641, %rd2606, 4294967295;
	add.s64 	%rd2642, %rd2640, %rd2641;
	mad.lo.s64 	%rd2643, %rd62, %rd2633, %rd2642;
	shr.u64 	%rd2644, %rd2643, 32;
	and.b64  	%rd2645, %rd2610, 4294967295;
	add.s64 	%rd2646, %rd2644, %rd2645;
	mad.lo.s64 	%rd2647, %rd63, %rd2633, %rd2646;
	shr.u64 	%rd2648, %rd2647, 32;
	and.b64  	%rd2649, %rd2614, 4294967295;
	add.s64 	%rd2650, %rd2648, %rd2649;
	mad.lo.s64 	%rd2651, %rd64, %rd2633, %rd2650;
	shr.u64 	%rd2652, %rd2651, 32;
	and.b64  	%rd2653, %rd2618, 4294967295;
	add.s64 	%rd2654, %rd2652, %rd2653;
	mad.lo.s64 	%rd2655, %rd65, %rd2633, %rd2654;
	shr.u64 	%rd2656, %rd2655, 32;
	and.b64  	%rd2657, %rd2622, 4294967295;
	add.s64 	%rd2658, %rd2656, %rd2657;
	mad.lo.s64 	%rd2659, %rd66, %rd2633, %rd2658;
	shr.u64 	%rd2660, %rd2659, 32;
	mul.wide.u32 	%rd2661, %r725, %r745;
	add.s64 	%rd2662, %rd2660, %rd2626;
	add.s64 	%rd2663, %rd2662, %rd2661;
	cvt.u64.u32 	%rd2664, %r478;
	and.b64  	%rd2665, %rd2635, 4294967295;
	mad.lo.s64 	%rd2666, %rd20, %rd2664, %rd2665;
	shr.u64 	%rd2667, %rd2666, 32;
	and.b64  	%rd2668, %rd2639, 4294967295;
	add.s64 	%rd2669, %rd2667, %rd2668;
	mad.lo.s64 	%rd2670, %rd21, %rd2664, %rd2669;
	shr.u64 	%rd2671, %rd2670, 32;
	and.b64  	%rd2672, %rd2643, 4294967295;
	add.s64 	%rd2673, %rd2671, %rd2672;
	mad.lo.s64 	%rd2674, %rd22, %rd2664, %rd2673;
	shr.u64 	%rd2675, %rd2674, 32;
	and.b64  	%rd2676, %rd2647, 4294967295;
	add.s64 	%rd2677, %rd2675, %rd2676;
	mad.lo.s64 	%rd2678, %rd23, %rd2664, %rd2677;
	shr.u64 	%rd2679, %rd2678, 32;
	and.b64  	%rd2680, %rd2651, 4294967295;
	add.s64 	%rd2681, %rd2679, %rd2680;
	mad.lo.s64 	%rd2682, %rd24, %rd2664, %rd2681;
	shr.u64 	%rd2683, %rd2682, 32;
	and.b64  	%rd2684, %rd2655, 4294967295;
	add.s64 	%rd2685, %rd2683, %rd2684;
	mad.lo.s64 	%rd2686, %rd25, %rd2664, %rd2685;
	shr.u64 	%rd2687, %rd2686, 32;
	and.b64  	%rd2688, %rd2659, 4294967295;
	add.s64 	%rd2689, %rd2687, %rd2688;
	mad.lo.s64 	%rd2690, %rd26, %rd2664, %rd2689;
	shr.u64 	%rd2691, %rd2690, 32;
	mul.wide.u32 	%rd2692, %r41, %r478;
	and.b64  	%rd2693, %rd2663, 4294967295;
	add.s64 	%rd2694, %rd2691, %rd2693;
	add.s64 	%rd2695, %rd2694, %rd2692;
	shr.u64 	%rd2696, %rd2695, 32;
	{ .reg .b32 tmp; mov.b64 {tmp, %r479}, %rd2695; }
	mad.lo.s32 	%r480, %r726, %r746, %r479;
	mul.lo.s32 	%r481, %r480, %r66;
	cvt.u64.u32 	%rd2697, %r746;
	mul.wide.u32 	%rd2698, %r726, %r746;
	add.s64 	%rd2699, %rd2698, %rd2696;
	shr.u64 	%rd2700, %rd2699, 32;
	and.b64  	%rd2701, %rd2666, 4294967295;
	add.s64 	%rd2702, %rd2700, %rd2701;
	mad.lo.s64 	%rd2703, %rd61, %rd2697, %rd2702;
	shr.u64 	%rd2704, %rd2703, 32;
	and.b64  	%rd2705, %rd2670, 4294967295;
	add.s64 	%rd2706, %rd2704, %rd2705;
	mad.lo.s64 	%rd2707, %rd62, %rd2697, %rd2706;
	shr.u64 	%rd2708, %rd2707, 32;
	and.b64  	%rd2709, %rd2674, 4294967295;
	add.s64 	%rd2710, %rd2708, %rd2709;
	mad.lo.s64 	%rd2711, %rd63, %rd2697, %rd2710;
	shr.u64 	%rd2712, %rd2711, 32;
	and.b64  	%rd2713, %rd2678, 4294967295;
	add.s64 	%rd2714, %rd2712, %rd2713;
	mad.lo.s64 	%rd2715, %rd64, %rd2697, %rd2714;
	shr.u64 	%rd2716, %rd2715, 32;
	and.b64  	%rd2717, %rd2682, 4294967295;
	add.s64 	%rd2718, %rd2716, %rd2717;
	mad.lo.s64 	%rd2719, %rd65, %rd2697, %rd2718;
	shr.u64 	%rd2720, %rd2719, 32;
	and.b64  	%rd2721, %rd2686, 4294967295;
	add.s64 	%rd2722, %rd2720, %rd2721;
	mad.lo.s64 	%rd2723, %rd66, %rd2697, %rd2722;
	shr.u64 	%rd2724, %rd2723, 32;
	mul.wide.u32 	%rd2725, %r725, %r746;
	add.s64 	%rd2726, %rd2724, %rd2690;
	add.s64 	%rd2727, %rd2726, %rd2725;
	cvt.u64.u32 	%rd2728, %r481;
	and.b64  	%rd2729, %rd2699, 4294967295;
	mad.lo.s64 	%rd2730, %rd20, %rd2728, %rd2729;
	shr.u64 	%rd2731, %rd2730, 32;
	and.b64  	%rd2732, %rd2703, 4294967295;
	add.s64 	%rd2733, %rd2731, %rd2732;
	mad.lo.s64 	%rd2734, %rd21, %rd2728, %rd2733;
	shr.u64 	%rd2735, %rd2734, 32;
	and.b64  	%rd2736, %rd2707, 4294967295;
	add.s64 	%rd2737, %rd2735, %rd2736;
	mad.lo.s64 	%rd2738, %rd22, %rd2728, %rd2737;
	shr.u64 	%rd2739, %rd2738, 32;
	and.b64  	%rd2740, %rd2711, 4294967295;
	add.s64 	%rd2741, %rd2739, %rd2740;
	mad.lo.s64 	%rd2742, %rd23, %rd2728, %rd2741;
	shr.u64 	%rd2743, %rd2742, 32;
	and.b64  	%rd2744, %rd2715, 4294967295;
	add.s64 	%rd2745, %rd2743, %rd2744;
	mad.lo.s64 	%rd2746, %rd24, %rd2728, %rd2745;
	shr.u64 	%rd2747, %rd2746, 32;
	and.b64  	%rd2748, %rd2719, 4294967295;
	add.s64 	%rd2749, %rd2747, %rd2748;
	mad.lo.s64 	%rd2750, %rd25, %rd2728, %rd2749;
	shr.u64 	%rd2751, %rd2750, 32;
	and.b64  	%rd2752, %rd2723, 4294967295;
	add.s64 	%rd2753, %rd2751, %rd2752;
	mad.lo.s64 	%rd2754, %rd26, %rd2728, %rd2753;
	shr.u64 	%rd2755, %rd2754, 32;
	mul.wide.u32 	%rd2756, %r41, %r481;
	and.b64  	%rd2757, %rd2727, 4294967295;
	add.s64 	%rd2758, %rd2755, %rd2757;
	add.s64 	%rd2759, %rd2758, %rd2756;
	shr.u64 	%rd2760, %rd2759, 32;
	{ .reg .b32 tmp; mov.b64 {tmp, %r482}, %rd2759; }
	mad.lo.s32 	%r483, %r726, %r747, %r482;
	mul.lo.s32 	%r484, %r483, %r66;
	cvt.u64.u32 	%rd2761, %r747;
	mul.wide.u32 	%rd2762, %r726, %r747;
	add.s64 	%rd2763, %rd2762, %rd2760;
	shr.u64 	%rd2764, %rd2763, 32;
	and.b64  	%rd2765, %rd2730, 4294967295;
	add.s64 	%rd2766, %rd2764, %rd2765;
	mad.lo.s64 	%rd2767, %rd61, %rd2761, %rd2766;
	shr.u64 	%rd2768, %rd2767, 32;
	and.b64  	%rd2769, %rd2734, 4294967295;
	add.s64 	%rd2770, %rd2768, %rd2769;
	mad.lo.s64 	%rd2771, %rd62, %rd2761, %rd2770;
	shr.u64 	%rd2772, %rd2771, 32;
	and.b64  	%rd2773, %rd2738, 4294967295;
	add.s64 	%rd2774, %rd2772, %rd2773;
	mad.lo.s64 	%rd2775, %rd63, %rd2761, %rd2774;
	shr.u64 	%rd2776, %rd2775, 32;
	and.b64  	%rd2777, %rd2742, 4294967295;
	add.s64 	%rd2778, %rd2776, %rd2777;
	mad.lo.s64 	%rd2779, %rd64, %rd2761, %rd2778;
	shr.u64 	%rd2780, %rd2779, 32;
	and.b64  	%rd2781, %rd2746, 4294967295;
	add.s64 	%rd2782, %rd2780, %rd2781;
	mad.lo.s64 	%rd2783, %rd65, %rd2761, %rd2782;
	shr.u64 	%rd2784, %rd2783, 32;
	and.b64  	%rd2785, %rd2750, 4294967295;
	add.s64 	%rd2786, %rd2784, %rd2785;
	mad.lo.s64 	%rd2787, %rd66, %rd2761, %rd2786;
	shr.u64 	%rd2788, %rd2787, 32;
	mul.wide.u32 	%rd2789, %r725, %r747;
	add.s64 	%rd2790, %rd2788, %rd2754;
	add.s64 	%rd2791, %rd2790, %rd2789;
	cvt.u64.u32 	%rd2792, %r484;
	and.b64  	%rd2793, %rd2763, 4294967295;
	mad.lo.s64 	%rd2794, %rd20, %rd2792, %rd2793;
	shr.u64 	%rd2795, %rd2794, 32;
	and.b64  	%rd2796, %rd2767, 4294967295;
	add.s64 	%rd2797, %rd2795, %rd2796;
	mad.lo.s64 	%rd2798, %rd21, %rd2792, %rd2797;
	shr.u64 	%rd2799, %rd2798, 32;
	and.b64  	%rd2800, %rd2771, 4294967295;
	add.s64 	%rd2801, %rd2799, %rd2800;
	mad.lo.s64 	%rd2802, %rd22, %rd2792, %rd2801;
	shr.u64 	%rd2803, %rd2802, 32;
	and.b64  	%rd2804, %rd2775, 4294967295;
	add.s64 	%rd2805, %rd2803, %rd2804;
	mad.lo.s64 	%rd2806, %rd23, %rd2792, %rd2805;
	shr.u64 	%rd2807, %rd2806, 32;
	and.b64  	%rd2808, %rd2779, 4294967295;
	add.s64 	%rd2809, %rd2807, %rd2808;
	mad.lo.s64 	%rd2810, %rd24, %rd2792, %rd2809;
	shr.u64 	%rd2811, %rd2810, 32;
	and.b64  	%rd2812, %rd2783, 4294967295;
	add.s64 	%rd2813, %rd2811, %rd2812;
	mad.lo.s64 	%rd2814, %rd25, %rd2792, %rd2813;
	shr.u64 	%rd2815, %rd2814, 32;
	and.b64  	%rd2816, %rd2787, 4294967295;
	add.s64 	%rd2817, %rd2815, %rd2816;
	mad.lo.s64 	%rd2818, %rd26, %rd2792, %rd2817;
	shr.u64 	%rd2819, %rd2818, 32;
	mul.wide.u32 	%rd2820, %r41, %r484;
	and.b64  	%rd2821, %rd2791, 4294967295;
	add.s64 	%rd2822, %rd2819, %rd2821;
	add.s64 	%rd2823, %rd2822, %rd2820;
	shr.u64 	%rd2824, %rd2823, 32;
	{ .reg .b32 tmp; mov.b64 {tmp, %r485}, %rd2823; }
	mad.lo.s32 	%r486, %r726, %r748, %r485;
	mul.lo.s32 	%r487, %r486, %r66;
	cvt.u64.u32 	%rd2825, %r748;
	mul.wide.u32 	%rd2826, %r726, %r748;
	add.s64 	%rd2827, %rd2826, %rd2824;
	shr.u64 	%rd2828, %rd2827, 32;
	and.b64  	%rd2829, %rd2794, 4294967295;
	add.s64 	%rd2830, %rd2828, %rd2829;
	mad.lo.s64 	%rd2831, %rd61, %rd2825, %rd2830;
	shr.u64 	%rd2832, %rd2831, 32;
	and.b64  	%rd2833, %rd2798, 4294967295;
	add.s64 	%rd2834, %rd2832, %rd2833;
	mad.lo.s64 	%rd2835, %rd62, %rd2825, %rd2834;
	shr.u64 	%rd2836, %rd2835, 32;
	and.b64  	%rd2837, %rd2802, 4294967295;
	add.s64 	%rd2838, %rd2836, %rd2837;
	mad.lo.s64 	%rd2839, %rd63, %rd2825, %rd2838;
	shr.u64 	%rd2840, %rd2839, 32;
	and.b64  	%rd2841, %rd2806, 4294967295;
	add.s64 	%rd2842, %rd2840, %rd2841;
	mad.lo.s64 	%rd2843, %rd64, %rd2825, %rd2842;
	shr.u64 	%rd2844, %rd2843, 32;
	and.b64  	%rd2845, %rd2810, 4294967295;
	add.s64 	%rd2846, %rd2844, %rd2845;
	mad.lo.s64 	%rd2847, %rd65, %rd2825, %rd2846;
	shr.u64 	%rd2848, %rd2847, 32;
	and.b64  	%rd2849, %rd2814, 4294967295;
	add.s64 	%rd2850, %rd2848, %rd2849;
	mad.lo.s64 	%rd2851, %rd66, %rd2825, %rd2850;
	shr.u64 	%rd2852, %rd2851, 32;
	mul.wide.u32 	%rd2853, %r725, %r748;
	add.s64 	%rd2854, %rd2852, %rd2818;
	add.s64 	%rd2855, %rd2854, %rd2853;
	cvt.u64.u32 	%rd2856, %r487;
	and.b64  	%rd2857, %rd2827, 4294967295;
	mad.lo.s64 	%rd2858, %rd20, %rd2856, %rd2857;
	shr.u64 	%rd2859, %rd2858, 32;
	and.b64  	%rd2860, %rd2831, 4294967295;
	add.s64 	%rd2861, %rd2859, %rd2860;
	mad.lo.s64 	%rd2862, %rd21, %rd2856, %rd2861;
	shr.u64 	%rd2863, %rd2862, 32;
	and.b64  	%rd2864, %rd2835, 4294967295;
	add.s64 	%rd2865, %rd2863, %rd2864;
	mad.lo.s64 	%rd2866, %rd22, %rd2856, %rd2865;
	shr.u64 	%rd2867, %rd2866, 32;
	and.b64  	%rd2868, %rd2839, 4294967295;
	add.s64 	%rd2869, %rd2867, %rd2868;
	mad.lo.s64 	%rd2870, %rd23, %rd2856, %rd2869;
	shr.u64 	%rd2871, %rd2870, 32;
	and.b64  	%rd2872, %rd2843, 4294967295;
	add.s64 	%rd2873, %rd2871, %rd2872;
	mad.lo.s64 	%rd2874, %rd24, %rd2856, %rd2873;
	shr.u64 	%rd2875, %rd2874, 32;
	and.b64  	%rd2876, %rd2847, 4294967295;
	add.s64 	%rd2877, %rd2875, %rd2876;
	mad.lo.s64 	%rd2878, %rd25, %rd2856, %rd2877;
	shr.u64 	%rd2879, %rd2878, 32;
	and.b64  	%rd2880, %rd2851, 4294967295;
	add.s64 	%rd2881, %rd2879, %rd2880;
	mad.lo.s64 	%rd2882, %rd26, %rd2856, %rd2881;
	shr.u64 	%rd2883, %rd2882, 32;
	mul.wide.u32 	%rd2884, %r41, %r487;
	and.b64  	%rd2885, %rd2855, 4294967295;
	add.s64 	%rd2886, %rd2883, %rd2885;
	add.s64 	%rd2887, %rd2886, %rd2884;
	shr.u64 	%rd2888, %rd2887, 32;
	{ .reg .b32 tmp; mov.b64 {tmp, %r488}, %rd2887; }
	mad.lo.s32 	%r489, %r726, %r749, %r488;
	mul.lo.s32 	%r490, %r489, %r66;
	cvt.u64.u32 	%rd2889, %r749;
	mul.wide.u32 	%rd2890, %r726, %r749;
	add.s64 	%rd2891, %rd2890, %rd2888;
	shr.u64 	%rd2892, %rd2891, 32;
	and.b64  	%rd2893, %rd2858, 4294967295;
	add.s64 	%rd2894, %rd2892, %rd2893;
	mad.lo.s64 	%rd2895, %rd61, %rd2889, %rd2894;
	shr.u64 	%rd2896, %rd2895, 32;
	and.b64  	%rd2897, %rd2862, 4294967295;
	add.s64 	%rd2898, %rd2896, %rd2897;
	mad.lo.s64 	%rd2899, %rd62, %rd2889, %rd2898;
	shr.u64 	%rd2900, %rd2899, 32;
	and.b64  	%rd2901, %rd2866, 4294967295;
	add.s64 	%rd2902, %rd2900, %rd2901;
	mad.lo.s64 	%rd2903, %rd63, %rd2889, %rd2902;
	shr.u64 	%rd2904, %rd2903, 32;
	and.b64  	%rd2905, %rd2870, 4294967295;
	add.s64 	%rd2906, %rd2904, %rd2905;
	mad.lo.s64 	%rd2907, %rd64, %rd2889, %rd2906;
	shr.u64 	%rd2908, %rd2907, 32;
	and.b64  	%rd2909, %rd2874, 4294967295;
	add.s64 	%rd2910, %rd2908, %rd2909;
	mad.lo.s64 	%rd2911, %rd65, %rd2889, %rd2910;
	shr.u64 	%rd2912, %rd2911, 32;
	and.b64  	%rd2913, %rd2878, 4294967295;
	add.s64 	%rd2914, %rd2912, %rd2913;
	mad.lo.s64 	%rd2915, %rd66, %rd2889, %rd2914;
	shr.u64 	%rd2916, %rd2915, 32;
	mul.wide.u32 	%rd2917, %r725, %r749;
	add.s64 	%rd2918, %rd2916, %rd2882;
	add.s64 	%rd2919, %rd2918, %rd2917;
	cvt.u64.u32 	%rd2920, %r490;
	and.b64  	%rd2921, %rd2891, 4294967295;
	mad.lo.s64 	%rd2922, %rd20, %rd2920, %rd2921;
	shr.u64 	%rd2923, %rd2922, 32;
	and.b64  	%rd2924, %rd2895, 4294967295;
	add.s64 	%rd2925, %rd2923, %rd2924;
	mad.lo.s64 	%rd2926, %rd21, %rd2920, %rd2925;
	shr.u64 	%rd2927, %rd2926, 32;
	and.b64  	%rd2928, %rd2899, 4294967295;
	add.s64 	%rd2929, %rd2927, %rd2928;
	mad.lo.s64 	%rd2930, %rd22, %rd2920, %rd2929;
	shr.u64 	%rd2931, %rd2930, 32;
	and.b64  	%rd2932, %rd2903, 4294967295;
	add.s64 	%rd2933, %rd2931, %rd2932;
	mad.lo.s64 	%rd2934, %rd23, %rd2920, %rd2933;
	shr.u64 	%rd2935, %rd2934, 32;
	and.b64  	%rd2936, %rd2907, 4294967295;
	add.s64 	%rd2937, %rd2935, %rd2936;
	mad.lo.s64 	%rd2938, %rd24, %rd2920, %rd2937;
	shr.u64 	%rd2939, %rd2938, 32;
	and.b64  	%rd2940, %rd2911, 4294967295;
	add.s64 	%rd2941, %rd2939, %rd2940;
	mad.lo.s64 	%rd2942, %rd25, %rd2920, %rd2941;
	shr.u64 	%rd2943, %rd2942, 32;
	and.b64  	%rd2944, %rd2915, 4294967295;
	add.s64 	%rd2945, %rd2943, %rd2944;
	mad.lo.s64 	%rd2946, %rd26, %rd2920, %rd2945;
	shr.u64 	%rd2947, %rd2946, 32;
	mul.wide.u32 	%rd2948, %r41, %r490;
	and.b64  	%rd2949, %rd2919, 4294967295;
	add.s64 	%rd2950, %rd2947, %rd2949;
	add.s64 	%rd2951, %rd2950, %rd2948;
	shr.u64 	%rd2952, %rd2951, 32;
	{ .reg .b32 tmp; mov.b64 {tmp, %r491}, %rd2951; }
	mad.lo.s32 	%r492, %r726, %r750, %r491;
	mul.lo.s32 	%r493, %r492, %r66;
	cvt.u64.u32 	%rd2953, %r750;
	mul.wide.u32 	%rd2954, %r726, %r750;
	add.s64 	%rd2955, %rd2954, %rd2952;
	shr.u64 	%rd2956, %rd2955, 32;
	and.b64  	%rd2957, %rd2922, 4294967295;
	add.s64 	%rd2958, %rd2956, %rd2957;
	mad.lo.s64 	%rd2959, %rd61, %rd2953, %rd2958;
	shr.u64 	%rd2960, %rd2959, 32;
	and.b64  	%rd2961, %rd2926, 4294967295;
	add.s64 	%rd2962, %rd2960, %rd2961;
	mad.lo.s64 	%rd2963, %rd62, %rd2953, %rd2962;
	shr.u64 	%rd2964, %rd2963, 32;
	and.b64  	%rd2965, %rd2930, 4294967295;
	add.s64 	%rd2966, %rd2964, %rd2965;
	mad.lo.s64 	%rd2967, %rd63, %rd2953, %rd2966;
	shr.u64 	%rd2968, %rd2967, 32;
	and.b64  	%rd2969, %rd2934, 4294967295;
	add.s64 	%rd2970, %rd2968, %rd2969;
	mad.lo.s64 	%rd2971, %rd64, %rd2953, %rd2970;
	shr.u64 	%rd2972, %rd2971, 32;
	and.b64  	%rd2973, %rd2938, 4294967295;
	add.s64 	%rd2974, %rd2972, %rd2973;
	mad.lo.s64 	%rd2975, %rd65, %rd2953, %rd2974;
	shr.u64 	%rd2976, %rd2975, 32;
	and.b64  	%rd2977, %rd2942, 4294967295;
	add.s64 	%rd2978, %rd2976, %rd2977;
	mad.lo.s64 	%rd2979, %rd66, %rd2953, %rd2978;
	shr.u64 	%rd2980, %rd2979, 32;
	mul.wide.u32 	%rd2981, %r725, %r750;
	add.s64 	%rd2982, %rd2980, %rd2946;
	add.s64 	%rd2983, %rd2982, %rd2981;
	cvt.u64.u32 	%rd2984, %r493;
	and.b64  	%rd2985, %rd2955, 4294967295;
	mad.lo.s64 	%rd2986, %rd20, %rd2984, %rd2985;
	shr.u64 	%rd2987, %rd2986, 32;
	and.b64  	%rd2988, %rd2959, 4294967295;
	add.s64 	%rd2989, %rd2987, %rd2988;
	mad.lo.s64 	%rd2990, %rd21, %rd2984, %rd2989;
	shr.u64 	%rd2991, %rd2990, 32;
	and.b64  	%rd2992, %rd2963, 4294967295;
	add.s64 	%rd2993, %rd2991, %rd2992;
	mad.lo.s64 	%rd2994, %rd22, %rd2984, %rd2993;
	shr.u64 	%rd2995, %rd2994, 32;
	and.b64  	%rd2996, %rd2967, 4294967295;
	add.s64 	%rd2997, %rd2995, %rd2996;
	mad.lo.s64 	%rd2998, %rd23, %rd2984, %rd2997;
	shr.u64 	%rd2999, %rd2998, 32;
	and.b64  	%rd3000, %rd2971, 4294967295;
	add.s64 	%rd3001, %rd2999, %rd3000;
	mad.lo.s64 	%rd3002, %rd24, %rd2984, %rd3001;
	shr.u64 	%rd3003, %rd3002, 32;
	and.b64  	%rd3004, %rd2975, 4294967295;
	add.s64 	%rd3005, %rd3003, %rd3004;
	mad.lo.s64 	%rd3006, %rd25, %rd2984, %rd3005;
	shr.u64 	%rd3007, %rd3006, 32;
	and.b64  	%rd3008, %rd2979, 4294967295;
	add.s64 	%rd3009, %rd3007, %rd3008;
	mad.lo.s64 	%rd3010, %rd26, %rd2984, %rd3009;
	shr.u64 	%rd3011, %rd3010, 32;
	mul.wide.u32 	%rd3012, %r41, %r493;
	and.b64  	%rd3013, %rd2983, 4294967295;
	add.s64 	%rd3014, %rd3011, %rd3013;
	add.s64 	%rd3015, %rd3014, %rd3012;
	shr.u64 	%rd3016, %rd3015, 32;
	{ .reg .b32 tmp; mov.b64 {tmp, %r494}, %rd3015; }
	mad.lo.s32 	%r495, %r726, %r751, %r494;
	mul.lo.s32 	%r496, %r495, %r66;
	cvt.u64.u32 	%rd3017, %r751;
	mul.wide.u32 	%rd3018, %r726, %r751;
	add.s64 	%rd3019, %rd3018, %rd3016;
	shr.u64 	%rd3020, %rd3019, 32;
	and.b64  	%rd3021, %rd2986, 4294967295;
	add.s64 	%rd3022, %rd3020, %rd3021;
	mad.lo.s64 	%rd3023, %rd61, %rd3017, %rd3022;
	shr.u64 	%rd3024, %rd3023, 32;
	and.b64  	%rd3025, %rd2990, 4294967295;
	add.s64 	%rd3026, %rd3024, %rd3025;
	mad.lo.s64 	%rd3027, %rd62, %rd3017, %rd3026;
	shr.u64 	%rd3028, %rd3027, 32;
	and.b64  	%rd3029, %rd2994, 4294967295;
	add.s64 	%rd3030, %rd3028, %rd3029;
	mad.lo.s64 	%rd3031, %rd63, %rd3017, %rd3030;
	shr.u64 	%rd3032, %rd3031, 32;
	and.b64  	%rd3033, %rd2998, 4294967295;
	add.s64 	%rd3034, %rd3032, %rd3033;
	mad.lo.s64 	%rd3035, %rd64, %rd3017, %rd3034;
	shr.u64 	%rd3036, %rd3035, 32;
	and.b64  	%rd3037, %rd3002, 4294967295;
	add.s64 	%rd3038, %rd3036, %rd3037;
	mad.lo.s64 	%rd3039, %rd65, %rd3017, %rd3038;
	shr.u64 	%rd3040, %rd3039, 32;
	and.b64  	%rd3041, %rd3006, 4294967295;
	add.s64 	%rd3042, %rd3040, %rd3041;
	mad.lo.s64 	%rd3043, %rd66, %rd3017, %rd3042;
	shr.u64 	%rd3044, %rd3043, 32;
	mul.wide.u32 	%rd3045, %r725, %r751;
	add.s64 	%rd3046, %rd3044, %rd3010;
	add.s64 	%rd3047, %rd3046, %rd3045;
	cvt.u64.u32 	%rd3048, %r496;
	and.b64  	%rd3049, %rd3019, 4294967295;
	mad.lo.s64 	%rd74, %rd20, %rd3048, %rd3049;
	shr.u64 	%rd3050, %rd74, 32;
	cvt.u32.u64 	%r745, %rd74;
	and.b64  	%rd3051, %rd3023, 4294967295;
	add.s64 	%rd3052, %rd3050, %rd3051;
	mad.lo.s64 	%rd75, %rd21, %rd3048, %rd3052;
	shr.u64 	%rd3053, %rd75, 32;
	cvt.u32.u64 	%r746, %rd75;
	and.b64  	%rd3054, %rd3027, 4294967295;
	add.s64 	%rd3055, %rd3053, %rd3054;
	mad.lo.s64 	%rd76, %rd22, %rd3048, %rd3055;
	shr.u64 	%rd3056, %rd76, 32;
	cvt.u32.u64 	%r747, %rd76;
	and.b64  	%rd3057, %rd3031, 4294967295;
	add.s64 	%rd3058, %rd3056, %rd3057;
	mad.lo.s64 	%rd77, %rd23, %rd3048, %rd3058;
	shr.u64 	%rd3059, %rd77, 32;
	cvt.u32.u64 	%r748, %rd77;
	and.b64  	%rd3060, %rd3035, 4294967295;
	add.s64 	%rd3061, %rd3059, %rd3060;
	mad.lo.s64 	%rd78, %rd24, %rd3048, %rd3061;
	shr.u64 	%rd3062, %rd78, 32;
	cvt.u32.u64 	%r749, %rd78;
	and.b64  	%rd3063, %rd3039, 4294967295;
	add.s64 	%rd3064, %rd3062, %rd3063;
	mad.lo.s64 	%rd79, %rd25, %rd3048, %rd3064;
	shr.u64 	%rd3065, %rd79, 32;
	cvt.u32.u64 	%r750, %rd79;
	and.b64  	%rd3066, %rd3043, 4294967295;
	add.s64 	%rd3067, %rd3065, %rd3066;
	mad.lo.s64 	%rd3068, %rd26, %rd3048, %rd3067;
	shr.u64 	%rd3069, %rd3068, 32;
	cvt.u32.u64 	%r751, %rd3068;
	mul.wide.u32 	%rd3070, %r41, %r496;
	and.b64  	%rd3071, %rd3047, 4294967295;
	add.s64 	%rd3072, %rd3069, %rd3071;
	add.s64 	%rd3073, %rd3072, %rd3070;
	shr.u64 	%rd80, %rd3073, 32;
	{ .reg .b32 tmp; mov.b64 {tmp, %r744}, %rd3073; }
	setp.lt.u32 	%p103, %r41, %r751;
	@%p103 bra 	$L__BB0_130;
	setp.gt.u32 	%p104, %r41, %r751;
	@%p104 bra 	$L__BB0_131;
	cvt.u32.u64 	%r497, %rd26;
	setp.lt.u32 	%p105, %r497, %r750;
	@%p105 bra 	$L__BB0_130;
	setp.gt.u32 	%p106, %r497, %r750;
	@%p106 bra 	$L__BB0_131;
	cvt.u32.u64 	%r499, %rd25;
	setp.lt.u32 	%p107, %r499, %r749;
	@%p107 bra 	$L__BB0_130;
	setp.gt.u32 	%p108, %r499, %r749;
	@%p108 bra 	$L__BB0_131;
	cvt.u32.u64 	%r501, %rd24;
	setp.lt.u32 	%p109, %r501, %r748;
	@%p109 bra 	$L__BB0_130;
	setp.gt.u32 	%p110, %r501, %r748;
	@%p110 bra 	$L__BB0_131;
	cvt.u32.u64 	%r503, %rd23;
	setp.lt.u32 	%p111, %r503, %r747;
	@%p111 bra 	$L__BB0_130;
	setp.gt.u32 	%p112, %r503, %r747;
	@%p112 bra 	$L__BB0_131;
	cvt.u32.u64 	%r505, %rd22;
	setp.lt.u32 	%p113, %r505, %r746;
	@%p113 bra 	$L__BB0_130;
	setp.gt.u32 	%p114, %r505, %r746;
	@%p114 bra 	$L__BB0_131;
	cvt.u32.u64 	%r507, %rd21;
	setp.lt.u32 	%p115, %r507, %r745;
	@%p115 bra 	$L__BB0_130;
	cvt.u32.u64 	%r508, %rd20;
	cvt.u32.u64 	%r509, %rd21;
	setp.gt.u32 	%p116, %r509, %r745;
	setp.gt.u32 	%p117, %r508, %r744;
	or.pred  	%p118, %p116, %p117;
	@%p118 bra 	$L__BB0_131;
$L__BB0_130:
	sub.s64 	%rd3075, %rd80, %rd20;
	cvt.u32.u64 	%r744, %rd3075;
	shr.u64 	%rd3076, %rd3075, 32;
	and.b64  	%rd3077, %rd3076, 1;
	and.b64  	%rd3078, %rd74, 4294967295;
	add.s64 	%rd3079, %rd3077, %rd21;
	sub.s64 	%rd3080, %rd3078, %rd3079;
	cvt.u32.u64 	%r745, %rd3080;
	shr.u64 	%rd3081, %rd3080, 32;
	and.b64  	%rd3082, %rd3081, 1;
	and.b64  	%rd3083, %rd75, 4294967295;
	add.s64 	%rd3084, %rd3082, %rd22;
	sub.s64 	%rd3085, %rd3083, %rd3084;
	cvt.u32.u64 	%r746, %rd3085;
	shr.u64 	%rd3086, %rd3085, 32;
	and.b64  	%rd3087, %rd3086, 1;
	and.b64  	%rd3088, %rd76, 4294967295;
	add.s64 	%rd3089, %rd3087, %rd23;
	sub.s64 	%rd3090, %rd3088, %rd3089;
	cvt.u32.u64 	%r747, %rd3090;
	shr.u64 	%rd3091, %rd3090, 32;
	and.b64  	%rd3092, %rd3091, 1;
	and.b64  	%rd3093, %rd77, 4294967295;
	add.s64 	%rd3094, %rd3092, %rd24;
	sub.s64 	%rd3095, %rd3093, %rd3094;
	cvt.u32.u64 	%r748, %rd3095;
	shr.u64 	%rd3096, %rd3095, 32;
	and.b64  	%rd3097, %rd3096, 1;
	and.b64  	%rd3098, %rd78, 4294967295;
	add.s64 	%rd3099, %rd3097, %rd25;
	sub.s64 	%rd3100, %rd3098, %rd3099;
	cvt.u32.u64 	%r749, %rd3100;
	shr.u64 	%rd3101, %rd3100, 32;
	and.b64  	%rd3102, %rd3101, 1;
	and.b64  	%rd3103, %rd79, 4294967295;
	add.s64 	%rd3104, %rd3102, %rd26;
	sub.s64 	%rd3105, %rd3103, %rd3104;
	cvt.u32.u64 	%r750, %rd3105;
	{ .reg .b32 tmp; mov.b64 {tmp, %r510}, %rd3105; }
	and.b32  	%r511, %r510, 1;
	add.s32 	%r512, %r511, %r41;
	sub.s32 	%r751, %r751, %r512;
$L__BB0_131:
	add.s32 	%r727, %r727, -1;
	setp.ne.s32 	%p119, %r727, -1;
	@%p119 bra 	$L__BB0_100;
	mul.lo.s32 	%r513, %r744, %r724;
	mul.lo.s32 	%r514, %r513, %r66;
	cvt.u64.u32 	%rd3106, %r724;
	mul.wide.u32 	%rd3107, %r744, %r724;
	shr.u64 	%rd3108, %rd3107, 32;
	mul.wide.u32 	%rd3109, %r745, %r724;
	add.s64 	%rd3110, %rd3108, %rd3109;
	shr.u64 	%rd3111, %rd3110, 32;
	mul.wide.u32 	%rd3112, %r746, %r724;
	add.s64 	%rd3113, %rd3111, %rd3112;
	shr.u64 	%rd3114, %rd3113, 32;
	mul.wide.u32 	%rd3115, %r747, %r724;
	add.s64 	%rd3116, %rd3114, %rd3115;
	shr.u64 	%rd3117, %rd3116, 32;
	mul.wide.u32 	%rd3118, %r748, %r724;
	add.s64 	%rd3119, %rd3117, %rd3118;
	shr.u64 	%rd3120, %rd3119, 32;
	mul.wide.u32 	%rd3121, %r749, %r724;
	add.s64 	%rd3122, %rd3120, %rd3121;
	shr.u64 	%rd3123, %rd3122, 32;
	mul.wide.u32 	%rd3124, %r750, %r724;
	add.s64 	%rd3125, %rd3123, %rd3124;
	shr.u64 	%rd3126, %rd3125, 32;
	cvt.u64.u32 	%rd3127, %r751;
	mad.lo.s64 	%rd3128, %rd3127, %rd3106, %rd3126;
	cvt.u64.u32 	%rd3129, %r514;
	and.b64  	%rd3130, %rd3107, 4294967295;
	mad.lo.s64 	%rd3131, %rd20, %rd3129, %rd3130;
	shr.u64 	%rd3132, %rd3131, 32;
	and.b64  	%rd3133, %rd3110, 4294967295;
	add.s64 	%rd3134, %rd3132, %rd3133;
	mad.lo.s64 	%rd3135, %rd21, %rd3129, %rd3134;
	shr.u64 	%rd3136, %rd3135, 32;
	and.b64  	%rd3137, %rd3113, 4294967295;
	add.s64 	%rd3138, %rd3136, %rd3137;
	mad.lo.s64 	%rd3139, %rd22, %rd3129, %rd3138;
	shr.u64 	%rd3140, %rd3139, 32;
	and.b64  	%rd3141, %rd3116, 4294967295;
	add.s64 	%rd3142, %rd3140, %rd3141;
	mad.lo.s64 	%rd3143, %rd23, %rd3129, %rd3142;
	shr.u64 	%rd3144, %rd3143, 32;
	and.b64  	%rd3145, %rd3119, 4294967295;
	add.s64 	%rd3146, %rd3144, %rd3145;
	mad.lo.s64 	%rd3147, %rd24, %rd3129, %rd3146;
	shr.u64 	%rd3148, %rd3147, 32;
	and.b64  	%rd3149, %rd3122, 4294967295;
	add.s64 	%rd3150, %rd3148, %rd3149;
	mad.lo.s64 	%rd3151, %rd25, %rd3129, %rd3150;
	shr.u64 	%rd3152, %rd3151, 32;
	and.b64  	%rd3153, %rd3125, 4294967295;
	add.s64 	%rd3154, %rd3152, %rd3153;
	mad.lo.s64 	%rd3155, %rd26, %rd3129, %rd3154;
	shr.u64 	%rd3156, %rd3155, 32;
	mul.wide.u32 	%rd3157, %r41, %r514;
	and.b64  	%rd3158, %rd3128, 4294967295;
	add.s64 	%rd3159, %rd3156, %rd3158;
	add.s64 	%rd3160, %rd3159, %rd3157;
	shr.u64 	%rd3161, %rd3160, 32;
	{ .reg .b32 tmp; mov.b64 {tmp, %r515}, %rd3160; }
	mad.lo.s32 	%r516, %r744, %r723, %r515;
	mul.lo.s32 	%r517, %r516, %r66;
	mul.wide.u32 	%rd3162, %r744, %r723;
	add.s64 	%rd3163, %rd3162, %rd3161;
	shr.u64 	%rd3164, %rd3163, 32;
	mul.wide.u32 	%rd3165, %r745, %r723;
	and.b64  	%rd3166, %rd3131, 4294967295;
	add.s64 	%rd3167, %rd3164, %rd3166;
	add.s64 	%rd3168, %rd3167, %rd3165;
	shr.u64 	%rd3169, %rd3168, 32;
	mul.wide.u32 	%rd3170, %r746, %r723;
	and.b64  	%rd3171, %rd3135, 4294967295;
	add.s64 	%rd3172, %rd3169, %rd3171;
	add.s64 	%rd3173, %rd3172, %rd3170;
	shr.u64 	%rd3174, %rd3173, 32;
	mul.wide.u32 	%rd3175, %r747, %r723;
	and.b64  	%rd3176, %rd3139, 4294967295;
	add.s64 	%rd3177, %rd3174, %rd3176;
	add.s64 	%rd3178, %rd3177, %rd3175;
	shr.u64 	%rd3179, %rd3178, 32;
	mul.wide.u32 	%rd3180, %r748, %r723;
	and.b64  	%rd3181, %rd3143, 4294967295;
	add.s64 	%rd3182, %rd3179, %rd3181;
	add.s64 	%rd3183, %rd3182, %rd3180;
	shr.u64 	%rd3184, %rd3183, 32;
	mul.wide.u32 	%rd3185, %r749, %r723;
	and.b64  	%rd3186, %rd3147, 4294967295;
	add.s64 	%rd3187, %rd3184, %rd3186;
	add.s64 	%rd3188, %rd3187, %rd3185;
	shr.u64 	%rd3189, %rd3188, 32;
	mul.wide.u32 	%rd3190, %r750, %r723;
	and.b64  	%rd3191, %rd3151, 4294967295;
	add.s64 	%rd3192, %rd3189, %rd3191;
	add.s64 	%rd3193, %rd3192, %rd3190;
	shr.u64 	%rd3194, %rd3193, 32;
	mul.wide.u32 	%rd3195, %r751, %r723;
	add.s64 	%rd3196, %rd3194, %rd3155;
	add.s64 	%rd3197, %rd3196, %rd3195;
	cvt.u64.u32 	%rd3198, %r517;
	and.b64  	%rd3199, %rd3163, 4294967295;
	mad.lo.s64 	%rd3200, %rd20, %rd3198, %rd3199;
	shr.u64 	%rd3201, %rd3200, 32;
	and.b64  	%rd3202, %rd3168, 4294967295;
	add.s64 	%rd3203, %rd3201, %rd3202;
	mad.lo.s64 	%rd3204, %rd21, %rd3198, %rd3203;
	shr.u64 	%rd3205, %rd3204, 32;
	and.b64  	%rd3206, %rd3173, 4294967295;
	add.s64 	%rd3207, %rd3205, %rd3206;
	mad.lo.s64 	%rd3208, %rd22, %rd3198, %rd3207;
	shr.u64 	%rd3209, %rd3208, 32;
	and.b64  	%rd3210, %rd3178, 4294967295;
	add.s64 	%rd3211, %rd3209, %rd3210;
	mad.lo.s64 	%rd3212, %rd23, %rd3198, %rd3211;
	shr.u64 	%rd3213, %rd3212, 32;
	and.b64  	%rd3214, %rd3183, 4294967295;
	add.s64 	%rd3215, %rd3213, %rd3214;
	mad.lo.s64 	%rd3216, %rd24, %rd3198, %rd3215;
	shr.u64 	%rd3217, %rd3216, 32;
	and.b64  	%rd3218, %rd3188, 4294967295;
	add.s64 	%rd3219, %rd3217, %rd3218;
	mad.lo.s64 	%rd3220, %rd25, %rd3198, %rd3219;
	shr.u64 	%rd3221, %rd3220, 32;
	and.b64  	%rd3222, %rd3193, 4294967295;
	add.s64 	%rd3223, %rd3221, %rd3222;
	mad.lo.s64 	%rd3224, %rd26, %rd3198, %rd3223;
	shr.u64 	%rd3225, %rd3224, 32;
	mul.wide.u32 	%rd3226, %r41, %r517;
	and.b64  	%rd3227, %rd3197, 4294967295;
	add.s64 	%rd3228, %rd3225, %rd3227;
	add.s64 	%rd3229, %rd3228, %rd3226;
	shr.u64 	%rd3230, %rd3229, 32;
	{ .reg .b32 tmp; mov.b64 {tmp, %r518}, %rd3229; }
	mad.lo.s32 	%r519, %r744, %r722, %r518;
	mul.lo.s32 	%r520, %r519, %r66;
	mul.wide.u32 	%rd3231, %r744, %r722;
	add.s64 	%rd3232, %rd3231, %rd3230;
	shr.u64 	%rd3233, %rd3232, 32;
	mul.wide.u32 	%rd3234, %r745, %r722;
	and.b64  	%rd3235, %rd3200, 4294967295;
	add.s64 	%rd3236, %rd3233, %rd3235;
	add.s64 	%rd3237, %rd3236, %rd3234;
	shr.u64 	%rd3238, %rd3237, 32;
	mul.wide.u32 	%rd3239, %r746, %r722;
	and.b64  	%rd3240, %rd3204, 4294967295;
	add.s64 	%rd3241, %rd3238, %rd3240;
	add.s64 	%rd3242, %rd3241, %rd3239;
	shr.u64 	%rd3243, %rd3242, 32;
	mul.wide.u32 	%rd3244, %r747, %r722;
	and.b64  	%rd3245, %rd3208, 4294967295;
	add.s64 	%rd3246, %rd3243, %rd3245;
	add.s64 	%rd3247, %rd3246, %rd3244;
	shr.u64 	%rd3248, %rd3247, 32;
	mul.wide.u32 	%rd3249, %r748, %r722;
	and.b64  	%rd3250, %rd3212, 4294967295;
	add.s64 	%rd3251, %rd3248, %rd3250;
	add.s64 	%rd3252, %rd3251, %rd3249;
	shr.u64 	%rd3253, %rd3252, 32;
	mul.wide.u32 	%rd3254, %r749, %r722;
	and.b64  	%rd3255, %rd3216, 4294967295;
	add.s64 	%rd3256, %rd3253, %rd3255;
	add.s64 	%rd3257, %rd3256, %rd3254;
	shr.u64 	%rd3258, %rd3257, 32;
	mul.wide.u32 	%rd3259, %r750, %r722;
	and.b64  	%rd3260, %rd3220, 4294967295;
	add.s64 	%rd3261, %rd3258, %rd3260;
	add.s64 	%rd3262, %rd3261, %rd3259;
	shr.u64 	%rd3263, %rd3262, 32;
	mul.wide.u32 	%rd3264, %r751, %r722;
	add.s64 	%rd3265, %rd3263, %rd3224;
	add.s64 	%rd3266, %rd3265, %rd3264;
	cvt.u64.u32 	%rd3267, %r520;
	and.b64  	%rd3268, %rd3232, 4294967295;
	mad.lo.s64 	%rd3269, %rd20, %rd3267, %rd3268;
	shr.u64 	%rd3270, %rd3269, 32;
	and.b64  	%rd3271, %rd3237, 4294967295;
	add.s64 	%rd3272, %rd3270, %rd3271;
	mad.lo.s64 	%rd3273, %rd21, %rd3267, %rd3272;
	shr.u64 	%rd3274, %rd3273, 32;
	and.b64  	%rd3275, %rd3242, 4294967295;
	add.s64 	%rd3276, %rd3274, %rd3275;
	mad.lo.s64 	%rd3277, %rd22, %rd3267, %rd3276;
	shr.u64 	%rd3278, %rd3277, 32;
	and.b64  	%rd3279, %rd3247, 4294967295;
	add.s64 	%rd3280, %rd3278, %rd3279;
	mad.lo.s64 	%rd3281, %rd23, %rd3267, %rd3280;
	shr.u64 	%rd3282, %rd3281, 32;
	and.b64  	%rd3283, %rd3252, 4294967295;
	add.s64 	%rd3284, %rd3282, %rd3283;
	mad.lo.s64 	%rd3285, %rd24, %rd3267, %rd3284;
	shr.u64 	%rd3286, %rd3285, 32;
	and.b64  	%rd3287, %rd3257, 4294967295;
	add.s64 	%rd3288, %rd3286, %rd3287;
	mad.lo.s64 	%rd3289, %rd25, %rd3267, %rd3288;
	shr.u64 	%rd3290, %rd3289, 32;
	and.b64  	%rd3291, %rd3262, 4294967295;
	add.s64 	%rd3292, %rd3290, %rd3291;
	mad.lo.s64 	%rd3293, %rd26, %rd3267, %rd3292;
	shr.u64 	%rd3294, %rd3293, 32;
	mul.wide.u32 	%rd3295, %r41, %r520;
	and.b64  	%rd3296, %rd3266, 4294967295;
	add.s64 	%rd3297, %rd3294, %rd3296;
	add.s64 	%rd3298, %rd3297, %rd3295;
	shr.u64 	%rd3299, %rd3298, 32;
	{ .reg .b32 tmp; mov.b64 {tmp, %r521}, %rd3298; }
	mad.lo.s32 	%r522, %r744, %r721, %r521;
	mul.lo.s32 	%r523, %r522, %r66;
	mul.wide.u32 	%rd3300, %r744, %r721;
	add.s64 	%rd3301, %rd3300, %rd3299;
	shr.u64 	%rd3302, %rd3301, 32;
	mul.wide.u32 	%rd3303, %r745, %r721;
	and.b64  	%rd3304, %rd3269, 4294967295;
	add.s64 	%rd3305, %rd3302, %rd3304;
	add.s64 	%rd3306, %rd3305, %rd3303;
	shr.u64 	%rd3307, %rd3306, 32;
	mul.wide.u32 	%rd3308, %r746, %r721;
	and.b64  	%rd3309, %rd3273, 4294967295;
	add.s64 	%rd3310, %rd3307, %rd3309;
	add.s64 	%rd3311, %rd3310, %rd3308;
	shr.u64 	%rd3312, %rd3311, 32;
	mul.wide.u32 	%rd3313, %r747, %r721;
	and.b64  	%rd3314, %rd3277, 4294967295;
	add.s64 	%rd3315, %rd3312, %rd3314;
	add.s64 	%rd3316, %rd3315, %rd3313;
	shr.u64 	%rd3317, %rd3316, 32;
	mul.wide.u32 	%rd3318, %r748, %r721;
	and.b64  	%rd3319, %rd3281, 4294967295;
	add.s64 	%rd3320, %rd3317, %rd3319;
	add.s64 	%rd3321, %rd3320, %rd3318;
	shr.u64 	%rd3322, %rd3321, 32;
	mul.wide.u32 	%rd3323, %r749, %r721;
	and.b64  	%rd3324, %rd3285, 4294967295;
	add.s64 	%rd3325, %rd3322, %rd3324;
	add.s64 	%rd3326, %rd3325, %rd3323;
	shr.u64 	%rd3327, %rd3326, 32;
	mul.wide.u32 	%rd3328, %r750, %r721;
	and.b64  	%rd3329, %rd3289, 4294967295;
	add.s64 	%rd3330, %rd3327, %rd3329;
	add.s64 	%rd3331, %rd3330, %rd3328;
	shr.u64 	%rd3332, %rd3331, 32;
	mul.wide.u32 	%rd3333, %r751, %r721;
	add.s64 	%rd3334, %rd3332, %rd3293;
	add.s64 	%rd3335, %rd3334, %rd3333;
	cvt.u64.u32 	%rd3336, %r523;
	and.b64  	%rd3337, %rd3301, 4294967295;
	mad.lo.s64 	%rd3338, %rd20, %rd3336, %rd3337;
	shr.u64 	%rd3339, %rd3338, 32;
	and.b64  	%rd3340, %rd3306, 4294967295;
	add.s64 	%rd3341, %rd3339, %rd3340;
	mad.lo.s64 	%rd3342, %rd21, %rd3336, %rd3341;
	shr.u64 	%rd3343, %rd3342, 32;
	and.b64  	%rd3344, %rd3311, 4294967295;
	add.s64 	%rd3345, %rd3343, %rd3344;
	mad.lo.s64 	%rd3346, %rd22, %rd3336, %rd3345;
	shr.u64 	%rd3347, %rd3346, 32;
	and.b64  	%rd3348, %rd3316, 4294967295;
	add.s64 	%rd3349, %rd3347, %rd3348;
	mad.lo.s64 	%rd3350, %rd23, %rd3336, %rd3349;
	shr.u64 	%rd3351, %rd3350, 32;
	and.b64  	%rd3352, %rd3321, 4294967295;
	add.s64 	%rd3353, %rd3351, %rd3352;
	mad.lo.s64 	%rd3354, %rd24, %rd3336, %rd3353;
	shr.u64 	%rd3355, %rd3354, 32;
	and.b64  	%rd3356, %rd3326, 4294967295;
	add.s64 	%rd3357, %rd3355, %rd3356;
	mad.lo.s64 	%rd3358, %rd25, %rd3336, %rd3357;
	shr.u64 	%rd3359, %rd3358, 32;
	and.b64  	%rd3360, %rd3331, 4294967295;
	add.s64 	%rd3361, %rd3359, %rd3360;
	mad.lo.s64 	%rd3362, %rd26, %rd3336, %rd3361;
	shr.u64 	%rd3363, %rd3362, 32;
	mul.wide.u32 	%rd3364, %r41, %r523;
	and.b64  	%rd3365, %rd3335, 4294967295;
	add.s64 	%rd3366, %rd3363, %rd3365;
	add.s64 	%rd3367, %rd3366, %rd3364;
	shr.u64 	%rd3368, %rd3367, 32;
	{ .reg .b32 tmp; mov.b64 {tmp, %r524}, %rd3367; }
	mad.lo.s32 	%r525, %r744, %r720, %r524;
	mul.lo.s32 	%r526, %r525, %r66;
	mul.wide.u32 	%rd3369, %r744, %r720;
	add.s64 	%rd3370, %rd3369, %rd3368;
	shr.u64 	%rd3371, %rd3370, 32;
	mul.wide.u32 	%rd3372, %r745, %r720;
	and.b64  	%rd3373, %rd3338, 4294967295;
	add.s64 	%rd3374, %rd3371, %rd3373;
	add.s64 	%rd3375, %rd3374, %rd3372;
	shr.u64 	%rd3376, %rd3375, 32;
	mul.wide.u32 	%rd3377, %r746, %r720;
	and.b64  	%rd3378, %rd3342, 4294967295;
	add.s64 	%rd3379, %rd3376, %rd3378;
	add.s64 	%rd3380, %rd3379, %rd3377;
	shr.u64 	%rd3381, %rd3380, 32;
	mul.wide.u32 	%rd3382, %r747, %r720;
	and.b64  	%rd3383, %rd3346, 4294967295;
	add.s64 	%rd3384, %rd3381, %rd3383;
	add.s64 	%rd3385, %rd3384, %rd3382;
	shr.u64 	%rd3386, %rd3385, 32;
	mul.wide.u32 	%rd3387, %r748, %r720;
	and.b64  	%rd3388, %rd3350, 4294967295;
	add.s64 	%rd3389, %rd3386, %rd3388;
	add.s64 	%rd3390, %rd3389, %rd3387;
	shr.u64 	%rd3391, %rd3390, 32;
	mul.wide.u32 	%rd3392, %r749, %r720;
	and.b64  	%rd3393, %rd3354, 4294967295;
	add.s64 	%rd3394, %rd3391, %rd3393;
	add.s64 	%rd3395, %rd3394, %rd3392;
	shr.u64 	%rd3396, %rd3395, 32;
	mul.wide.u32 	%rd3397, %r750, %r720;
	and.b64  	%rd3398, %rd3358, 4294967295;
	add.s64 	%rd3399, %rd3396, %rd3398;
	add.s64 	%rd3400, %rd3399, %rd3397;
	shr.u64 	%rd3401, %rd3400, 32;
	mul.wide.u32 	%rd3402, %r751, %r720;
	add.s64 	%rd3403, %rd3401, %rd3362;
	add.s64 	%rd3404, %rd3403, %rd3402;
	cvt.u64.u32 	%rd3405, %r526;
	and.b64  	%rd3406, %rd3370, 4294967295;
	mad.lo.s64 	%rd3407, %rd20, %rd3405, %rd3406;
	shr.u64 	%rd3408, %rd3407, 32;
	and.b64  	%rd3409, %rd3375, 4294967295;
	add.s64 	%rd3410, %rd3408, %rd3409;
	mad.lo.s64 	%rd3411, %rd21, %rd3405, %rd3410;
	shr.u64 	%rd3412, %rd3411, 32;
	and.b64  	%rd3413, %rd3380, 4294967295;
	add.s64 	%rd3414, %rd3412, %rd3413;
	mad.lo.s64 	%rd3415, %rd22, %rd3405, %rd3414;
	shr.u64 	%rd3416, %rd3415, 32;
	and.b64  	%rd3417, %rd3385, 4294967295;
	add.s64 	%rd3418, %rd3416, %rd3417;
	mad.lo.s64 	%rd3419, %rd23, %rd3405, %rd3418;
	shr.u64 	%rd3420, %rd3419, 32;
	and.b64  	%rd3421, %rd3390, 4294967295;
	add.s64 	%rd3422, %rd3420, %rd3421;
	mad.lo.s64 	%rd3423, %rd24, %rd3405, %rd3422;
	shr.u64 	%rd3424, %rd3423, 32;
	and.b64  	%rd3425, %rd3395, 4294967295;
	add.s64 	%rd3426, %rd3424, %rd3425;
	mad.lo.s64 	%rd3427, %rd25, %rd3405, %rd3426;
	shr.u64 	%rd3428, %rd3427, 32;
	and.b64  	%rd3429, %rd3400, 4294967295;
	add.s64 	%rd3430, %rd3428, %rd3429;
	mad.lo.s64 	%rd3431, %rd26, %rd3405, %rd3430;
	shr.u64 	%rd3432, %rd3431, 32;
	mul.wide.u32 	%rd3433, %r41, %r526;
	and.b64  	%rd3434, %rd3404, 4294967295;
	add.s64 	%rd3435, %rd3432, %rd3434;
	add.s64 	%rd3436, %rd3435, %rd3433;
	shr.u64 	%rd3437, %rd3436, 32;
	{ .reg .b32 tmp; mov.b64 {tmp, %r527}, %rd3436; }
	mad.lo.s32 	%r528, %r744, %r719, %r527;
	mul.lo.s32 	%r529, %r528, %r66;
	mul.wide.u32 	%rd3438, %r744, %r719;
	add.s64 	%rd3439, %rd3438, %rd3437;
	shr.u64 	%rd3440, %rd3439, 32;
	mul.wide.u32 	%rd3441, %r745, %r719;
	and.b64  	%rd3442, %rd3407, 4294967295;
	add.s64 	%rd3443, %rd3440, %rd3442;
	add.s64 	%rd3444, %rd3443, %rd3441;
	shr.u64 	%rd3445, %rd3444, 32;
	mul.wide.u32 	%rd3446, %r746, %r719;
	and.b64  	%rd3447, %rd3411, 4294967295;
	add.s64 	%rd3448, %rd3445, %rd3447;
	add.s64 	%rd3449, %rd3448, %rd3446;
	shr.u64 	%rd3450, %rd3449, 32;
	mul.wide.u32 	%rd3451, %r747, %r719;
	and.b64  	%rd3452, %rd3415, 4294967295;
	add.s64 	%rd3453, %rd3450, %rd3452;
	add.s64 	%rd3454, %rd3453, %rd3451;
	shr.u64 	%rd3455, %rd3454, 32;
	mul.wide.u32 	%rd3456, %r748, %r719;
	and.b64  	%rd3457, %rd3419, 4294967295;
	add.s64 	%rd3458, %rd3455, %rd3457;
	add.s64 	%rd3459, %rd3458, %rd3456;
	shr.u64 	%rd3460, %rd3459, 32;
	mul.wide.u32 	%rd3461, %r749, %r719;
	and.b64  	%rd3462, %rd3423, 4294967295;
	add.s64 	%rd3463, %rd3460, %rd3462;
	add.s64 	%rd3464, %rd3463, %rd3461;
	shr.u64 	%rd3465, %rd3464, 32;
	mul.wide.u32 	%rd3466, %r750, %r719;
	and.b64  	%rd3467, %rd3427, 4294967295;
	add.s64 	%rd3468, %rd3465, %rd3467;
	add.s64 	%rd3469, %rd3468, %rd3466;
	shr.u64 	%rd3470, %rd3469, 32;
	mul.wide.u32 	%rd3471, %r751, %r719;
	add.s64 	%rd3472, %rd3470, %rd3431;
	add.s64 	%rd3473, %rd3472, %rd3471;
	cvt.u64.u32 	%rd3474, %r529;
	and.b64  	%rd3475, %rd3439, 4294967295;
	mad.lo.s64 	%rd3476, %rd20, %rd3474, %rd3475;
	shr.u64 	%rd3477, %rd3476, 32;
	and.b64  	%rd3478, %rd3444, 4294967295;
	add.s64 	%rd3479, %rd3477, %rd3478;
	mad.lo.s64 	%rd3480, %rd21, %rd3474, %rd3479;
	shr.u64 	%rd3481, %rd3480, 32;
	and.b64  	%rd3482, %rd3449, 4294967295;
	add.s64 	%rd3483, %rd3481, %rd3482;
	mad.lo.s64 	%rd3484, %rd22, %rd3474, %rd3483;
	shr.u64 	%rd3485, %rd3484, 32;
	and.b64  	%rd3486, %rd3454, 4294967295;
	add.s64 	%rd3487, %rd3485, %rd3486;
	mad.lo.s64 	%rd3488, %rd23, %rd3474, %rd3487;
	shr.u64 	%rd3489, %rd3488, 32;
	and.b64  	%rd3490, %rd3459, 4294967295;
	add.s64 	%rd3491, %rd3489, %rd3490;
	mad.lo.s64 	%rd3492, %rd24, %rd3474, %rd3491;
	shr.u64 	%rd3493, %rd3492, 32;
	and.b64  	%rd3494, %rd3464, 4294967295;
	add.s64 	%rd3495, %rd3493, %rd3494;
	mad.lo.s64 	%rd3496, %rd25, %rd3474, %rd3495;
	shr.u64 	%rd3497, %rd3496, 32;
	and.b64  	%rd3498, %rd3469, 4294967295;
	add.s64 	%rd3499, %rd3497, %rd3498;
	mad.lo.s64 	%rd3500, %rd26, %rd3474, %rd3499;
	shr.u64 	%rd3501, %rd3500, 32;
	mul.wide.u32 	%rd3502, %r41, %r529;
	and.b64  	%rd3503, %rd3473, 4294967295;
	add.s64 	%rd3504, %rd3501, %rd3503;
	add.s64 	%rd3505, %rd3504, %rd3502;
	shr.u64 	%rd3506, %rd3505, 32;
	{ .reg .b32 tmp; mov.b64 {tmp, %r530}, %rd3505; }
	mad.lo.s32 	%r531, %r744, %r718, %r530;
	mul.lo.s32 	%r532, %r531, %r66;
	mul.wide.u32 	%rd3507, %r744, %r718;
	add.s64 	%rd3508, %rd3507, %rd3506;
	shr.u64 	%rd3509, %rd3508, 32;
	mul.wide.u32 	%rd3510, %r745, %r718;
	and.b64  	%rd3511, %rd3476, 4294967295;
	add.s64 	%rd3512, %rd3509, %rd3511;
	add.s64 	%rd3513, %rd3512, %rd3510;
	shr.u64 	%rd3514, %rd3513, 32;
	mul.wide.u32 	%rd3515, %r746, %r718;
	and.b64  	%rd3516, %rd3480, 4294967295;
	add.s64 	%rd3517, %rd3514, %rd3516;
	add.s64 	%rd3518, %rd3517, %rd3515;
	shr.u64 	%rd3519, %rd3518, 32;
	mul.wide.u32 	%rd3520, %r747, %r718;
	and.b64  	%rd3521, %rd3484, 4294967295;
	add.s64 	%rd3522, %rd3519, %rd3521;
	add.s64 	%rd3523, %rd3522, %rd3520;
	shr.u64 	%rd3524, %rd3523, 32;
	mul.wide.u32 	%rd3525, %r748, %r718;
	and.b64  	%rd3526, %rd3488, 4294967295;
	add.s64 	%rd3527, %rd3524, %rd3526;
	add.s64 	%rd3528, %rd3527, %rd3525;
	shr.u64 	%rd3529, %rd3528, 32;
	mul.wide.u32 	%rd3530, %r749, %r718;
	and.b64  	%rd3531, %rd3492, 4294967295;
	add.s64 	%rd3532, %rd3529, %rd3531;
	add.s64 	%rd3533, %rd3532, %rd3530;
	shr.u64 	%rd3534, %rd3533, 32;
	mul.wide.u32 	%rd3535, %r750, %r718;
	and.b64  	%rd3536, %rd3496, 4294967295;
	add.s64 	%rd3537, %rd3534, %rd3536;
	add.s64 	%rd3538, %rd3537, %rd3535;
	shr.u64 	%rd3539, %rd3538, 32;
	mul.wide.u32 	%rd3540, %r751, %r718;
	add.s64 	%rd3541, %rd3539, %rd3500;
	add.s64 	%rd3542, %rd3541, %rd3540;
	cvt.u64.u32 	%rd3543, %r532;
	and.b64  	%rd3544, %rd3508, 4294967295;
	mad.lo.s64 	%rd3545, %rd20, %rd3543, %rd3544;
	shr.u64 	%rd3546, %rd3545, 32;
	and.b64  	%rd3547, %rd3513, 4294967295;
	add.s64 	%rd3548, %rd3546, %rd3547;
	mad.lo.s64 	%rd3549, %rd21, %rd3543, %rd3548;
	shr.u64 	%rd3550, %rd3549, 32;
	and.b64  	%rd3551, %rd3518, 4294967295;
	add.s64 	%rd3552, %rd3550, %rd3551;
	mad.lo.s64 	%rd3553, %rd22, %rd3543, %rd3552;
	shr.u64 	%rd3554, %rd3553, 32;
	and.b64  	%rd3555, %rd3523, 4294967295;
	add.s64 	%rd3556, %rd3554, %rd3555;
	mad.lo.s64 	%rd3557, %rd23, %rd3543, %rd3556;
	shr.u64 	%rd3558, %rd3557, 32;
	and.b64  	%rd3559, %rd3528, 4294967295;
	add.s64 	%rd3560, %rd3558, %rd3559;
	mad.lo.s64 	%rd3561, %rd24, %rd3543, %rd3560;
	shr.u64 	%rd3562, %rd3561, 32;
	and.b64  	%rd3563, %rd3533, 4294967295;
	add.s64 	%rd3564, %rd3562, %rd3563;
	mad.lo.s64 	%rd3565, %rd25, %rd3543, %rd3564;
	shr.u64 	%rd3566, %rd3565, 32;
	and.b64  	%rd3567, %rd3538, 4294967295;
	add.s64 	%rd3568, %rd3566, %rd3567;
	mad.lo.s64 	%rd3569, %rd26, %rd3543, %rd3568;
	shr.u64 	%rd3570, %rd3569, 32;
	mul.wide.u32 	%rd3571, %r41, %r532;
	and.b64  	%rd3572, %rd3542, 4294967295;
	add.s64 	%rd3573, %rd3570, %rd3572;
	add.s64 	%rd3574, %rd3573, %rd3571;
	shr.u64 	%rd3575, %rd3574, 32;
	{ .reg .b32 tmp; mov.b64 {tmp, %r533}, %rd3574; }
	mad.lo.s32 	%r534, %r744, %r717, %r533;
	mul.lo.s32 	%r535, %r534, %r66;
	mul.wide.u32 	%rd3576, %r744, %r717;
	add.s64 	%rd3577, %rd3576, %rd3575;
	shr.u64 	%rd3578, %rd3577, 32;
	mul.wide.u32 	%rd3579, %r745, %r717;
	and.b64  	%rd3580, %rd3545, 4294967295;
	add.s64 	%rd3581, %rd3578, %rd3580;
	add.s64 	%rd3582, %rd3581, %rd3579;
	shr.u64 	%rd3583, %rd3582, 32;
	mul.wide.u32 	%rd3584, %r746, %r717;
	and.b64  	%rd3585, %rd3549, 4294967295;
	add.s64 	%rd3586, %rd3583, %rd3585;
	add.s64 	%rd3587, %rd3586, %rd3584;
	shr.u64 	%rd3588, %rd3587, 32;
	mul.wide.u32 	%rd3589, %r747, %r717;
	and.b64  	%rd3590, %rd3553, 4294967295;
	add.s64 	%rd3591, %rd3588, %rd3590;
	add.s64 	%rd3592, %rd3591, %rd3589;
	shr.u64 	%rd3593, %rd3592, 32;
	mul.wide.u32 	%rd3594, %r748, %r717;
	and.b64  	%rd3595, %rd3557, 4294967295;
	add.s64 	%rd3596, %rd3593, %rd3595;
	add.s64 	%rd3597, %rd3596, %rd3594;
	shr.u64 	%rd3598, %rd3597, 32;
	mul.wide.u32 	%rd3599, %r749, %r717;
	and.b64  	%rd3600, %rd3561, 4294967295;
	add.s64 	%rd3601, %rd3598, %rd3600;
	add.s64 	%rd3602, %rd3601, %rd3599;
	shr.u64 	%rd3603, %rd3602, 32;
	mul.wide.u32 	%rd3604, %r750, %r717;
	and.b64  	%rd3605, %rd3565, 4294967295;
	add.s64 	%rd3606, %rd3603, %rd3605;
	add.s64 	%rd3607, %rd3606, %rd3604;
	shr.u64 	%rd3608, %rd3607, 32;
	mul.wide.u32 	%rd3609, %r751, %r717;
	add.s64 	%rd3610, %rd3608, %rd3569;
	add.s64 	%rd3611, %rd3610, %rd3609;
	cvt.u64.u32 	%rd3612, %r535;
	and.b64  	%rd3613, %rd3577, 4294967295;
	mad.lo.s64 	%rd81, %rd20, %rd3612, %rd3613;
	shr.u64 	%rd3614, %rd81, 32;
	cvt.u32.u64 	%r754, %rd81;
	and.b64  	%rd3615, %rd3582, 4294967295;
	add.s64 	%rd3616, %rd3614, %rd3615;
	mad.lo.s64 	%rd82, %rd21, %rd3612, %rd3616;
	shr.u64 	%rd3617, %rd82, 32;
	cvt.u32.u64 	%r753, %rd82;
	and.b64  	%rd3618, %rd3587, 4294967295;
	add.s64 	%rd3619, %rd3617, %rd3618;
	mad.lo.s64 	%rd83, %rd22, %rd3612, %rd3619;
	shr.u64 	%rd3620, %rd83, 32;
	cvt.u32.u64 	%r752, %rd83;
	and.b64  	%rd3621, %rd3592, 4294967295;
	add.s64 	%rd3622, %rd3620, %rd3621;
	mad.lo.s64 	%rd84, %rd23, %rd3612, %rd3622;
	shr.u64 	%rd3623, %rd84, 32;
	cvt.u32.u64 	%r756, %rd84;
	and.b64  	%rd3624, %rd3597, 4294967295;
	add.s64 	%rd3625, %rd3623, %rd3624;
	mad.lo.s64 	%rd85, %rd24, %rd3612, %rd3625;
	shr.u64 	%rd3626, %rd85, 32;
	cvt.u32.u64 	%r757, %rd85;
	and.b64  	%rd3627, %rd3602, 4294967295;
	add.s64 	%rd3628, %rd3626, %rd3627;
	mad.lo.s64 	%rd86, %rd25, %rd3612, %rd3628;
	shr.u64 	%rd3629, %rd86, 32;
	cvt.u32.u64 	%r758, %rd86;
	and.b64  	%rd3630, %rd3607, 4294967295;
	add.s64 	%rd3631, %rd3629, %rd3630;
	mad.lo.s64 	%rd3632, %rd26, %rd3612, %rd3631;
	shr.u64 	%rd3633, %rd3632, 32;
	cvt.u32.u64 	%r759, %rd3632;
	mul.wide.u32 	%rd3634, %r41, %r535;
	and.b64  	%rd3635, %rd3611, 4294967295;
	add.s64 	%rd3636, %rd3633, %rd3635;
	add.s64 	%rd3637, %rd3636, %rd3634;
	shr.u64 	%rd87, %rd3637, 32;
	{ .reg .b32 tmp; mov.b64 {tmp, %r755}, %rd3637; }
	setp.lt.u32 	%p120, %r41, %r759;
	@%p120 bra 	$L__BB0_146;
	setp.gt.u32 	%p121, %r41, %r759;
	@%p121 bra 	$L__BB0_147;
	cvt.u32.u64 	%r536, %rd26;
	setp.lt.u32 	%p122, %r536, %r758;
	@%p122 bra 	$L__BB0_146;
	setp.gt.u32 	%p123, %r536, %r758;
	@%p123 bra 	$L__BB0_147;
	cvt.u32.u64 	%r538, %rd25;
	setp.lt.u32 	%p124, %r538, %r757;
	@%p124 bra 	$L__BB0_146;
	setp.gt.u32 	%p125, %r538, %r757;
	@%p125 bra 	$L__BB0_147;
	cvt.u32.u64 	%r540, %rd24;
	setp.lt.u32 	%p126, %r540, %r756;
	@%p126 bra 	$L__BB0_146;
	setp.gt.u32 	%p127, %r540, %r756;
	@%p127 bra 	$L__BB0_147;
	cvt.u32.u64 	%r542, %rd23;
	setp.lt.u32 	%p128, %r542, %r752;
	@%p128 bra 	$L__BB0_146;
	setp.gt.u32 	%p129, %r542, %r752;
	@%p129 bra 	$L__BB0_147;
	cvt.u32.u64 	%r544, %rd22;
	setp.lt.u32 	%p130, %r544, %r753;
	@%p130 bra 	$L__BB0_146;
	setp.gt.u32 	%p131, %r544, %r753;
	@%p131 bra 	$L__BB0_147;
	cvt.u32.u64 	%r546, %rd21;
	setp.lt.u32 	%p132, %r546, %r754;
	@%p132 bra 	$L__BB0_146;
	cvt.u32.u64 	%r548, %rd20;
	setp.gt.u32 	%p133, %r546, %r754;
	setp.gt.u32 	%p134, %r548, %r755;
	or.pred  	%p135, %p133, %p134;
	@%p135 bra 	$L__BB0_147;
$L__BB0_146:
	sub.s64 	%rd3639, %rd87, %rd20;
	cvt.u32.u64 	%r755, %rd3639;
	shr.u64 	%rd3640, %rd3639, 32;
	and.b64  	%rd3641, %rd3640, 1;
	and.b64  	%rd3642, %rd81, 4294967295;
	add.s64 	%rd3643, %rd3641, %rd21;
	sub.s64 	%rd3644, %rd3642, %rd3643;
	cvt.u32.u64 	%r754, %rd3644;
	shr.u64 	%rd3645, %rd3644, 32;
	and.b64  	%rd3646, %rd3645, 1;
	and.b64  	%rd3647, %rd82, 4294967295;
	add.s64 	%rd3648, %rd3646, %rd22;
	sub.s64 	%rd3649, %rd3647, %rd3648;
	cvt.u32.u64 	%r753, %rd3649;
	shr.u64 	%rd3650, %rd3649, 32;
	and.b64  	%rd3651, %rd3650, 1;
	and.b64  	%rd3652, %rd83, 4294967295;
	add.s64 	%rd3653, %rd3651, %rd23;
	sub.s64 	%rd3654, %rd3652, %rd3653;
	cvt.u32.u64 	%r752, %rd3654;
	shr.u64 	%rd3655, %rd3654, 32;
	and.b64  	%rd3656, %rd3655, 1;
	and.b64  	%rd3657, %rd84, 4294967295;
	add.s64 	%rd3658, %rd3656, %rd24;
	sub.s64 	%rd3659, %rd3657, %rd3658;
	cvt.u32.u64 	%r756, %rd3659;
	shr.u64 	%rd3660, %rd3659, 32;
	and.b64  	%rd3661, %rd3660, 1;
	and.b64  	%rd3662, %rd85, 4294967295;
	add.s64 	%rd3663, %rd3661, %rd25;
	sub.s64 	%rd3664, %rd3662, %rd3663;
	cvt.u32.u64 	%r757, %rd3664;
	shr.u64 	%rd3665, %rd3664, 32;
	and.b64  	%rd3666, %rd3665, 1;
	and.b64  	%rd3667, %rd86, 4294967295;
	add.s64 	%rd3668, %rd3666, %rd26;
	sub.s64 	%rd3669, %rd3667, %rd3668;
	cvt.u32.u64 	%r758, %rd3669;
	{ .reg .b32 tmp; mov.b64 {tmp, %r549}, %rd3669; }
	and.b32  	%r550, %r549, 1;
	add.s32 	%r551, %r550, %r41;
	sub.s32 	%r759, %r759, %r551;
$L__BB0_147:
	mul.lo.s32 	%r552, %r755, %r755;
	mul.lo.s32 	%r553, %r552, %r66;
	cvt.u64.u32 	%rd88, %r755;
	mul.wide.u32 	%rd3670, %r755, %r755;
	shr.u64 	%rd3671, %rd3670, 32;
	cvt.u64.u32 	%rd89, %r754;
	mul.wide.u32 	%rd3672, %r754, %r755;
	add.s64 	%rd3673, %rd3671, %rd3672;
	shr.u64 	%rd3674, %rd3673, 32;
	cvt.u64.u32 	%rd90, %r753;
	mul.wide.u32 	%rd3675, %r753, %r755;
	add.s64 	%rd3676, %rd3674, %rd3675;
	shr.u64 	%rd3677, %rd3676, 32;
	cvt.u64.u32 	%rd91, %r752;
	mul.wide.u32 	%rd3678, %r752, %r755;
	add.s64 	%rd3679, %rd3677, %rd3678;
	shr.u64 	%rd3680, %rd3679, 32;
	cvt.u64.u32 	%rd92, %r756;
	mul.wide.u32 	%rd3681, %r756, %r755;
	add.s64 	%rd3682, %rd3680, %rd3681;
	shr.u64 	%rd3683, %rd3682, 32;
	cvt.u64.u32 	%rd93, %r757;
	mul.wide.u32 	%rd3684, %r757, %r755;
	add.s64 	%rd3685, %rd3683, %rd3684;
	shr.u64 	%rd3686, %rd3685, 32;
	cvt.u64.u32 	%rd94, %r758;
	mul.wide.u32 	%rd3687, %r758, %r755;
	add.s64 	%rd3688, %rd3686, %rd3687;
	shr.u64 	%rd3689, %rd3688, 32;
	cvt.u64.u32 	%rd95, %r759;
	mul.wide.u32 	%rd3690, %r759, %r755;
	add.s64 	%rd3691, %rd3689, %rd3690;
	cvt.u64.u32 	%rd3692, %r553;
	and.b64  	%rd3693, %rd3670, 4294967293;
	mad.lo.s64 	%rd3694, %rd20, %rd3692, %rd3693;
	shr.u64 	%rd3695, %rd3694, 32;
	and.b64  	%rd3696, %rd3673, 4294967295;
	add.s64 	%rd3697, %rd3695, %rd3696;
	mad.lo.s64 	%rd3698, %rd21, %rd3692, %rd3697;
	shr.u64 	%rd3699, %rd3698, 32;
	and.b64  	%rd3700, %rd3676, 4294967295;
	add.s64 	%rd3701, %rd3699, %rd3700;
	mad.lo.s64 	%rd3702, %rd22, %rd3692, %rd3701;
	shr.u64 	%rd3703, %rd3702, 32;
	and.b64  	%rd3704, %rd3679, 4294967295;
	add.s64 	%rd3705, %rd3703, %rd3704;
	mad.lo.s64 	%rd3706, %rd23, %rd3692, %rd3705;
	shr.u64 	%rd3707, %rd3706, 32;
	and.b64  	%rd3708, %rd3682, 4294967295;
	add.s64 	%rd3709, %rd3707, %rd3708;
	mad.lo.s64 	%rd3710, %rd24, %rd3692, %rd3709;
	shr.u64 	%rd3711, %rd3710, 32;
	and.b64  	%rd3712, %rd3685, 4294967295;
	add.s64 	%rd3713, %rd3711, %rd3712;
	mad.lo.s64 	%rd3714, %rd25, %rd3692, %rd3713;
	shr.u64 	%rd3715, %rd3714, 32;
	and.b64  	%rd3716, %rd3688, 4294967295;
	add.s64 	%rd3717, %rd3715, %rd3716;
	mad.lo.s64 	%rd3718, %rd26, %rd3692, %rd3717;
	shr.u64 	%rd3719, %rd3718, 32;
	mul.wide.u32 	%rd3720, %r41, %r553;
	and.b64  	%rd3721, %rd3691, 4294967295;
	add.s64 	%rd3722, %rd3719, %rd3721;
	add.s64 	%rd3723, %rd3722, %rd3720;
	shr.u64 	%rd3724, %rd3723, 32;
	{ .reg .b32 tmp; mov.b64 {tmp, %r554}, %rd3723; }
	mad.lo.s32 	%r555, %r755, %r754, %r554;
	mul.lo.s32 	%r556, %r555, %r66;
	add.s64 	%rd3725, %rd3672, %rd3724;
	shr.u64 	%rd3726, %rd3725, 32;
	mul.wide.u32 	%rd3727, %r754, %r754;
	and.b64  	%rd3728, %rd3694, 4294967295;
	add.s64 	%rd3729, %rd3726, %rd3728;
	add.s64 	%rd3730, %rd3729, %rd3727;
	shr.u64 	%rd3731, %rd3730, 32;
	mul.wide.u32 	%rd3732, %r753, %r754;
	and.b64  	%rd3733, %rd3698, 4294967295;
	add.s64 	%rd3734, %rd3731, %rd3733;
	add.s64 	%rd3735, %rd3734, %rd3732;
	shr.u64 	%rd3736, %rd3735, 32;
	mul.wide.u32 	%rd3737, %r752, %r754;
	and.b64  	%rd3738, %rd3702, 4294967295;
	add.s64 	%rd3739, %rd3736, %rd3738;
	add.s64 	%rd3740, %rd3739, %rd3737;
	shr.u64 	%rd3741, %rd3740, 32;
	mul.wide.u32 	%rd3742, %r756, %r754;
	and.b64  	%rd3743, %rd3706, 4294967295;
	add.s64 	%rd3744, %rd3741, %rd3743;
	add.s64 	%rd3745, %rd3744, %rd3742;
	shr.u64 	%rd3746, %rd3745, 32;
	mul.wide.u32 	%rd3747, %r757, %r754;
	and.b64  	%rd3748, %rd3710, 4294967295;
	add.s64 	%rd3749, %rd3746, %rd3748;
	add.s64 	%rd3750, %rd3749, %rd3747;
	shr.u64 	%rd3751, %rd3750, 32;
	mul.wide.u32 	%rd3752, %r758, %r754;
	and.b64  	%rd3753, %rd3714, 4294967295;
	add.s64 	%rd3754, %rd3751, %rd3753;
	add.s64 	%rd3755, %rd3754, %rd3752;
	shr.u64 	%rd3756, %rd3755, 32;
	mul.wide.u32 	%rd3757, %r759, %r754;
	add.s64 	%rd3758, %rd3756, %rd3718;
	add.s64 	%rd3759, %rd3758, %rd3757;
	cvt.u64.u32 	%rd3760, %r556;
	and.b64  	%rd3761, %rd3725, 4294967295;
	mad.lo.s64 	%rd3762, %rd20, %rd3760, %rd3761;
	shr.u64 	%rd3763, %rd3762, 32;
	and.b64  	%rd3764, %rd3730, 4294967295;
	add.s64 	%rd3765, %rd3763, %rd3764;
	mad.lo.s64 	%rd3766, %rd21, %rd3760, %rd3765;
	shr.u64 	%rd3767, %rd3766, 32;
	and.b64  	%rd3768, %rd3735, 4294967295;
	add.s64 	%rd3769, %rd3767, %rd3768;
	mad.lo.s64 	%rd3770, %rd22, %rd3760, %rd3769;
	shr.u64 	%rd3771, %rd3770, 32;
	and.b64  	%rd3772, %rd3740, 4294967295;
	add.s64 	%rd3773, %rd3771, %rd3772;
	mad.lo.s64 	%rd3774, %rd23, %rd3760, %rd3773;
	shr.u64 	%rd3775, %rd3774, 32;
	and.b64  	%rd3776, %rd3745, 4294967295;
	add.s64 	%rd3777, %rd3775, %rd3776;
	mad.lo.s64 	%rd3778, %rd24, %rd3760, %rd3777;
	shr.u64 	%rd3779, %rd3778, 32;
	and.b64  	%rd3780, %rd3750, 4294967295;
	add.s64 	%rd3781, %rd3779, %rd3780;
	mad.lo.s64 	%rd3782, %rd25, %rd3760, %rd3781;
	shr.u64 	%rd3783, %rd3782, 32;
	and.b64  	%rd3784, %rd3755, 4294967295;
	add.s64 	%rd3785, %rd3783, %rd3784;
	mad.lo.s64 	%rd3786, %rd26, %rd3760, %rd3785;
	shr.u64 	%rd3787, %rd3786, 32;
	mul.wide.u32 	%rd3788, %r41, %r556;
	and.b64  	%rd3789, %rd3759, 4294967295;
	add.s64 	%rd3790, %rd3787, %rd3789;
	add.s64 	%rd3791, %rd3790, %rd3788;
	shr.u64 	%rd3792, %rd3791, 32;
	{ .reg .b32 tmp; mov.b64 {tmp, %r557}, %rd3791; }
	mad.lo.s32 	%r558, %r755, %r753, %r557;
	mul.lo.s32 	%r559, %r558, %r66;
	add.s64 	%rd3793, %rd3675, %rd3792;
	shr.u64 	%rd3794, %rd3793, 32;
	and.b64  	%rd3795, %rd3762, 4294967295;
	add.s64 	%rd3796, %rd3794, %rd3795;
	add.s64 	%rd3797, %rd3796, %rd3732;
	shr.u64 	%rd3798, %rd3797, 32;
	mul.wide.u32 	%rd3799, %r753, %r753;
	and.b64  	%rd3800, %rd3766, 4294967295;
	add.s64 	%rd3801, %rd3798, %rd3800;
	add.s64 	%rd3802, %rd3801, %rd3799;
	shr.u64 	%rd3803, %rd3802, 32;
	mul.wide.u32 	%rd3804, %r752, %r753;
	and.b64  	%rd3805, %rd3770, 4294967295;
	add.s64 	%rd3806, %rd3803, %rd3805;
	add.s64 	%rd3807, %rd3806, %rd3804;
	shr.u64 	%rd3808, %rd3807, 32;
	mul.wide.u32 	%rd3809, %r756, %r753;
	and.b64  	%rd3810, %rd3774, 4294967295;
	add.s64 	%rd3811, %rd3808, %rd3810;
	add.s64 	%rd3812, %rd3811, %rd3809;
	shr.u64 	%rd3813, %rd3812, 32;
	mul.wide.u32 	%rd3814, %r757, %r753;
	and.b64  	%rd3815, %rd3778, 4294967295;
	add.s64 	%rd3816, %rd3813, %rd3815;
	add.s64 	%rd3817, %rd3816, %rd3814;
	shr.u64 	%rd3818, %rd3817, 32;
	mul.wide.u32 	%rd3819, %r758, %r753;
	and.b64  	%rd3820, %rd3782, 4294967295;
	add.s64 	%rd3821, %rd3818, %rd3820;
	add.s64 	%rd3822, %rd3821, %rd3819;
	shr.u64 	%rd3823, %rd3822, 32;
	mul.wide.u32 	%rd3824, %r759, %r753;
	add.s64 	%rd3825, %rd3823, %rd3786;
	add.s64 	%rd3826, %rd3825, %rd3824;
	cvt.u64.u32 	%rd3827, %r559;
	and.b64  	%rd3828, %rd3793, 4294967295;
	mad.lo.s64 	%rd3829, %rd20, %rd3827, %rd3828;
	shr.u64 	%rd3830, %rd3829, 32;
	and.b64  	%rd3831, %rd3797, 4294967295;
	add.s64 	%rd3832, %rd3830, %rd3831;
	mad.lo.s64 	%rd3833, %rd21, %rd3827, %rd3832;
	shr.u64 	%rd3834, %rd3833, 32;
	and.b64  	%rd3835, %rd3802, 4294967295;
	add.s64 	%rd3836, %rd3834, %rd3835;
	mad.lo.s64 	%rd3837, %rd22, %rd3827, %rd3836;
	shr.u64 	%rd3838, %rd3837, 32;
	and.b64  	%rd3839, %rd3807, 4294967295;
	add.s64 	%rd3840, %rd3838, %rd3839;
	mad.lo.s64 	%rd3841, %rd23, %rd3827, %rd3840;
	shr.u64 	%rd3842, %rd3841, 32;
	and.b64  	%rd3843, %rd3812, 4294967295;
	add.s64 	%rd3844, %rd3842, %rd3843;
	mad.lo.s64 	%rd3845, %rd24, %rd3827, %rd3844;
	shr.u64 	%rd3846, %rd3845, 32;
	and.b64  	%rd3847, %rd3817, 4294967295;
	add.s64 	%rd3848, %rd3846, %rd3847;
	mad.lo.s64 	%rd3849, %rd25, %rd3827, %rd3848;
	shr.u64 	%rd3850, %rd3849, 32;
	and.b64  	%rd3851, %rd3822, 4294967295;
	add.s64 	%rd3852, %rd3850, %rd3851;
	mad.lo.s64 	%rd3853, %rd26, %rd3827, %rd3852;
	shr.u64 	%rd3854, %rd3853, 32;
	mul.wide.u32 	%rd3855, %r41, %r559;
	and.b64  	%rd3856, %rd3826, 4294967295;
	add.s64 	%rd3857, %rd3854, %rd3856;
	add.s64 	%rd3858, %rd3857, %rd3855;
	shr.u64 	%rd3859, %rd3858, 32;
	{ .reg .b32 tmp; mov.b64 {tmp, %r560}, %rd3858; }
	mad.lo.s32 	%r561, %r755, %r752, %r560;
	mul.lo.s32 	%r562, %r561, %r66;
	add.s64 	%rd3860, %rd3678, %rd3859;
	shr.u64 	%rd3861, %rd3860, 32;
	and.b64  	%rd3862, %rd3829, 4294967295;
	add.s64 	%rd3863, %rd3861, %rd3862;
	add.s64 	%rd3864, %rd3863, %rd3737;
	shr.u64 	%rd3865, %rd3864, 32;
	and.b64  	%rd3866, %rd3833, 4294967295;
	add.s64 	%rd3867, %rd3865, %rd3866;
	add.s64 	%rd3868, %rd3867, %rd3804;
	shr.u64 	%rd3869, %rd3868, 32;
	mul.wide.u32 	%rd3870, %r752, %r752;
	and.b64  	%rd3871, %rd3837, 4294967295;
	add.s64 	%rd3872, %rd3869, %rd3871;
	add.s64 	%rd3873, %rd3872, %rd3870;
	shr.u64 	%rd3874, %rd3873, 32;
	mul.wide.u32 	%rd3875, %r756, %r752;
	and.b64  	%rd3876, %rd3841, 4294967295;
	add.s64 	%rd3877, %rd3874, %rd3876;
	add.s64 	%rd3878, %rd3877, %rd3875;
	shr.u64 	%rd3879, %rd3878, 32;
	mul.wide.u32 	%rd3880, %r757, %r752;
	and.b64  	%rd3881, %rd3845, 4294967295;
	add.s64 	%rd3882, %rd3879, %rd3881;
	add.s64 	%rd3883, %rd3882, %rd3880;
	shr.u64 	%rd3884, %rd3883, 32;
	mul.wide.u32 	%rd3885, %r758, %r752;
	and.b64  	%rd3886, %rd3849, 4294967295;
	add.s64 	%rd3887, %rd3884, %rd3886;
	add.s64 	%rd3888, %rd3887, %rd3885;
	shr.u64 	%rd3889, %rd3888, 32;
	mul.wide.u32 	%rd3890, %r759, %r752;
	add.s64 	%rd3891, %rd3889, %rd3853;
	add.s64 	%rd3892, %rd3891, %rd3890;
	cvt.u64.u32 	%rd3893, %r562;
	and.b64  	%rd3894, %rd3860, 4294967295;
	mad.lo.s64 	%rd3895, %rd20, %rd3893, %rd3894;
	shr.u64 	%rd3896, %rd3895, 32;
	and.b64  	%rd3897, %rd3864, 4294967295;
	add.s64 	%rd3898, %rd3896, %rd3897;
	mad.lo.s64 	%rd3899, %rd21, %rd3893, %rd3898;
	shr.u64 	%rd3900, %rd3899, 32;
	and.b64  	%rd3901, %rd3868, 4294967295;
	add.s64 	%rd3902, %rd3900, %rd3901;
	mad.lo.s64 	%rd3903, %rd22, %rd3893, %rd3902;
	shr.u64 	%rd3904, %rd3903, 32;
	and.b64  	%rd3905, %rd3873, 4294967295;
	add.s64 	%rd3906, %rd3904, %rd3905;
	mad.lo.s64 	%rd3907, %rd23, %rd3893, %rd3906;
	shr.u64 	%rd3908, %rd3907, 32;
	and.b64  	%rd3909, %rd3878, 4294967295;
	add.s64 	%rd3910, %rd3908, %rd3909;
	mad.lo.s64 	%rd3911, %rd24, %rd3893, %rd3910;
	shr.u64 	%rd3912, %rd3911, 32;
	and.b64  	%rd3913, %rd3883, 4294967295;
	add.s64 	%rd3914, %rd3912, %rd3913;
	mad.lo.s64 	%rd3915, %rd25, %rd3893, %rd3914;
	shr.u64 	%rd3916, %rd3915, 32;
	and.b64  	%rd3917, %rd3888, 4294967295;
	add.s64 	%rd3918, %rd3916, %rd3917;
	mad.lo.s64 	%rd3919, %rd26, %rd3893, %rd3918;
	shr.u64 	%rd3920, %rd3919, 32;
	mul.wide.u32 	%rd3921, %r41, %r562;
	and.b64  	%rd3922, %rd3892, 4294967295;
	add.s64 	%rd3923, %rd3920, %rd3922;
	add.s64 	%rd3924, %rd3923, %rd3921;
	shr.u64 	%rd3925, %rd3924, 32;
	{ .reg .b32 tmp; mov.b64 {tmp, %r563}, %rd3924; }
	mad.lo.s32 	%r564, %r755, %r756, %r563;
	mul.lo.s32 	%r565, %r564, %r66;
	add.s64 	%rd3926, %rd3681, %rd3925;
	shr.u64 	%rd3927, %rd3926, 32;
	and.b64  	%rd3928, %rd3895, 4294967295;
	add.s64 	%rd3929, %rd3927, %rd3928;
	add.s64 	%rd3930, %rd3929, %rd3742;
	shr.u64 	%rd3931, %rd3930, 32;
	and.b64  	%rd3932, %rd3899, 4294967295;
	add.s64 	%rd3933, %rd3931, %rd3932;
	add.s64 	%rd3934, %rd3933, %rd3809;
	shr.u64 	%rd3935, %rd3934, 32;
	and.b64  	%rd3936, %rd3903, 4294967295;
	add.s64 	%rd3937, %rd3935, %rd3936;
	add.s64 	%rd3938, %rd3937, %rd3875;
	shr.u64 	%rd3939, %rd3938, 32;
	mul.wide.u32 	%rd3940, %r756, %r756;
	and.b64  	%rd3941, %rd3907, 4294967295;
	add.s64 	%rd3942, %rd3939, %rd3941;
	add.s64 	%rd3943, %rd3942, %rd3940;
	shr.u64 	%rd3944, %rd3943, 32;
	mul.wide.u32 	%rd3945, %r757, %r756;
	and.b64  	%rd3946, %rd3911, 4294967295;
	add.s64 	%rd3947, %rd3944, %rd3946;
	add.s64 	%rd3948, %rd3947, %rd3945;
	shr.u64 	%rd3949, %rd3948, 32;
	mul.wide.u32 	%rd3950, %r758, %r756;
	and.b64  	%rd3951, %rd3915, 4294967295;
	add.s64 	%rd3952, %rd3949, %rd3951;
	add.s64 	%rd3953, %rd3952, %rd3950;
	shr.u64 	%rd3954, %rd3953, 32;
	mul.wide.u32 	%rd3955, %r759, %r756;
	add.s64 	%rd3956, %rd3954, %rd3919;
	add.s64 	%rd3957, %rd3956, %rd3955;
	cvt.u64.u32 	%rd3958, %r565;
	and.b64  	%rd3959, %rd3926, 4294967295;
	mad.lo.s64 	%rd3960, %rd20, %rd3958, %rd3959;
	shr.u64 	%rd3961, %rd3960, 32;
	and.b64  	%rd3962, %rd3930, 4294967295;
	add.s64 	%rd3963, %rd3961, %rd3962;
	mad.lo.s64 	%rd3964, %rd21, %rd3958, %rd3963;
	shr.u64 	%rd3965, %rd3964, 32;
	and.b64  	%rd3966, %rd3934, 4294967295;
	add.s64 	%rd3967, %rd3965, %rd3966;
	mad.lo.s64 	%rd3968, %rd22, %rd3958, %rd3967;
	shr.u64 	%rd3969, %rd3968, 32;
	and.b64  	%rd3970, %rd3938, 4294967295;
	add.s64 	%rd3971, %rd3969, %rd3970;
	mad.lo.s64 	%rd3972, %rd23, %rd3958, %rd3971;
	shr.u64 	%rd3973, %rd3972, 32;
	and.b64  	%rd3974, %rd3943, 4294967295;
	add.s64 	%rd3975, %rd3973, %rd3974;
	mad.lo.s64 	%rd3976, %rd24, %rd3958, %rd3975;
	shr.u64 	%rd3977, %rd3976, 32;
	and.b64  	%rd3978, %rd3948, 4294967295;
	add.s64 	%rd3979, %rd3977, %rd3978;
	mad.lo.s64 	%rd3980, %rd25, %rd3958, %rd3979;
	shr.u64 	%rd3981, %rd3980, 32;
	and.b64  	%rd3982, %rd3953, 4294967295;
	add.s64 	%rd3983, %rd3981, %rd3982;
	mad.lo.s64 	%rd3984, %rd26, %rd3958, %rd3983;
	shr.u64 	%rd3985, %rd3984, 32;
	mul.wide.u32 	%rd3986, %r41, %r565;
	and.b64  	%rd3987, %rd3957, 4294967295;
	add.s64 	%rd3988, %rd3985, %rd3987;
	add.s64 	%rd3989, %rd3988, %rd3986;
	shr.u64 	%rd3990, %rd3989, 32;
	{ .reg .b32 tmp; mov.b64 {tmp, %r566}, %rd3989; }
	mad.lo.s32 	%r567, %r755, %r757, %r566;
	mul.lo.s32 	%r568, %r567, %r66;
	add.s64 	%rd3991, %rd3684, %rd3990;
	shr.u64 	%rd3992, %rd3991, 32;
	and.b64  	%rd3993, %rd3960, 4294967295;
	add.s64 	%rd3994, %rd3992, %rd3993;
	add.s64 	%rd3995, %rd3994, %rd3747;
	shr.u64 	%rd3996, %rd3995, 32;
	and.b64  	%rd3997, %rd3964, 4294967295;
	add.s64 	%rd3998, %rd3996, %rd3997;
	add.s64 	%rd3999, %rd3998, %rd3814;
	shr.u64 	%rd4000, %rd3999, 32;
	and.b64  	%rd4001, %rd3968, 4294967295;
	add.s64 	%rd4002, %rd4000, %rd4001;
	add.s64 	%rd4003, %rd4002, %rd3880;
	shr.u64 	%rd4004, %rd4003, 32;
	and.b64  	%rd4005, %rd3972, 4294967295;
	add.s64 	%rd4006, %rd4004, %rd4005;
	add.s64 	%rd4007, %rd4006, %rd3945;
	shr.u64 	%rd4008, %rd4007, 32;
	mul.wide.u32 	%rd4009, %r757, %r757;
	and.b64  	%rd4010, %rd3976, 4294967295;
	add.s64 	%rd4011, %rd4008, %rd4010;
	add.s64 	%rd4012, %rd4011, %rd4009;
	shr.u64 	%rd4013, %rd4012, 32;
	mul.wide.u32 	%rd4014, %r758, %r757;
	and.b64  	%rd4015, %rd3980, 4294967295;
	add.s64 	%rd4016, %rd4013, %rd4015;
	add.s64 	%rd4017, %rd4016, %rd4014;
	shr.u64 	%rd4018, %rd4017, 32;
	mul.wide.u32 	%rd4019, %r759, %r757;
	add.s64 	%rd4020, %rd4018, %rd3984;
	add.s64 	%rd4021, %rd4020, %rd4019;
	cvt.u64.u32 	%rd4022, %r568;
	and.b64  	%rd4023, %rd3991, 4294967295;
	mad.lo.s64 	%rd4024, %rd20, %rd4022, %rd4023;
	shr.u64 	%rd4025, %rd4024, 32;
	and.b64  	%rd4026, %rd3995, 4294967295;
	add.s64 	%rd4027, %rd4025, %rd4026;
	mad.lo.s64 	%rd4028, %rd21, %rd4022, %rd4027;
	shr.u64 	%rd4029, %rd4028, 32;
	and.b64  	%rd4030, %rd3999, 4294967295;
	add.s64 	%rd4031, %rd4029, %rd4030;
	mad.lo.s64 	%rd4032, %rd22, %rd4022, %rd4031;
	shr.u64 	%rd4033, %rd4032, 32;
	and.b64  	%rd4034, %rd4003, 4294967295;
	add.s64 	%rd4035, %rd4033, %rd4034;
	mad.lo.s64 	%rd4036, %rd23, %rd4022, %rd4035;
	shr.u64 	%rd4037, %rd4036, 32;
	and.b64  	%rd4038, %rd4007, 4294967295;
	add.s64 	%rd4039, %rd4037, %rd4038;
	mad.lo.s64 	%rd4040, %rd24, %rd4022, %rd4039;
	shr.u64 	%rd4041, %rd4040, 32;
	and.b64  	%rd4042, %rd4012, 4294967295;
	add.s64 	%rd4043, %rd4041, %rd4042;
	mad.lo.s64 	%rd4044, %rd25, %rd4022, %rd4043;
	shr.u64 	%rd4045, %rd4044, 32;
	and.b64  	%rd4046, %rd4017, 4294967295;
	add.s64 	%rd4047, %rd4045, %rd4046;
	mad.lo.s64 	%rd4048, %rd26, %rd4022, %rd4047;
	shr.u64 	%rd4049, %rd4048, 32;
	mul.wide.u32 	%rd4050, %r41, %r568;
	and.b64  	%rd4051, %rd4021, 4294967295;
	add.s64 	%rd4052, %rd4049, %rd4051;
	add.s64 	%rd4053, %rd4052, %rd4050;
	shr.u64 	%rd4054, %rd4053, 32;
	{ .reg .b32 tmp; mov.b64 {tmp, %r569}, %rd4053; }
	mad.lo.s32 	%r570, %r755, %r758, %r569;
	mul.lo.s32 	%r571, %r570, %r66;
	add.s64 	%rd4055, %rd3687, %rd4054;
	shr.u64 	%rd4056, %rd4055, 32;
	and.b64  	%rd4057, %rd4024, 4294967295;
	add.s64 	%rd4058, %rd4056, %rd4057;
	add.s64 	%rd4059, %rd4058, %rd3752;
	shr.u64 	%rd4060, %rd4059, 32;
	and.b64  	%rd4061, %rd4028, 4294967295;
	add.s64 	%rd4062, %rd4060, %rd4061;
	add.s64 	%rd4063, %rd4062, %rd3819;
	shr.u64 	%rd4064, %rd4063, 32;
	and.b64  	%rd4065, %rd4032, 4294967295;
	add.s64 	%rd4066, %rd4064, %rd4065;
	add.s64 	%rd4067, %rd4066, %rd3885;
	shr.u64 	%rd4068, %rd4067, 32;
	and.b64  	%rd4069, %rd4036, 4294967295;
	add.s64 	%rd4070, %rd4068, %rd4069;
	add.s64 	%rd4071, %rd4070, %rd3950;
	shr.u64 	%rd4072, %rd4071, 32;
	and.b64  	%rd4073, %rd4040, 4294967295;
	add.s64 	%rd4074, %rd4072, %rd4073;
	add.s64 	%rd4075, %rd4074, %rd4014;
	shr.u64 	%rd4076, %rd4075, 32;
	mul.wide.u32 	%rd4077, %r758, %r758;
	and.b64  	%rd4078, %rd4044, 4294967295;
	add.s64 	%rd4079, %rd4076, %rd4078;
	add.s64 	%rd4080, %rd4079, %rd4077;
	shr.u64 	%rd4081, %rd4080, 32;
	mul.wide.u32 	%rd4082, %r759, %r758;
	add.s64 	%rd4083, %rd4081, %rd4048;
	add.s64 	%rd4084, %rd4083, %rd4082;
	cvt.u64.u32 	%rd4085, %r571;
	and.b64  	%rd4086, %rd4055, 4294967295;
	mad.lo.s64 	%rd4087, %rd20, %rd4085, %rd4086;
	shr.u64 	%rd4088, %rd4087, 32;
	and.b64  	%rd4089, %rd4059, 4294967295;
	add.s64 	%rd4090, %rd4088, %rd4089;
	mad.lo.s64 	%rd4091, %rd21, %rd4085, %rd4090;
	shr.u64 	%rd4092, %rd4091, 32;
	and.b64  	%rd4093, %rd4063, 4294967295;
	add.s64 	%rd4094, %rd4092, %rd4093;
	mad.lo.s64 	%rd4095, %rd22, %rd4085, %rd4094;
	shr.u64 	%rd4096, %rd4095, 32;
	and.b64  	%rd4097, %rd4067, 4294967295;
	add.s64 	%rd4098, %rd4096, %rd4097;
	mad.lo.s64 	%rd4099, %rd23, %rd4085, %rd4098;
	shr.u64 	%rd4100, %rd4099, 32;
	and.b64  	%rd4101, %rd4071, 4294967295;
	add.s64 	%rd4102, %rd4100, %rd4101;
	mad.lo.s64 	%rd4103, %rd24, %rd4085, %rd4102;
	shr.u64 	%rd4104, %rd4103, 32;
	and.b64  	%rd4105, %rd4075, 4294967295;
	add.s64 	%rd4106, %rd4104, %rd4105;
	mad.lo.s64 	%rd4107, %rd25, %rd4085, %rd4106;
	shr.u64 	%rd4108, %rd4107, 32;
	and.b64  	%rd4109, %rd4080, 4294967295;
	add.s64 	%rd4110, %rd4108, %rd4109;
	mad.lo.s64 	%rd4111, %rd26, %rd4085, %rd4110;
	shr.u64 	%rd4112, %rd4111, 32;
	mul.wide.u32 	%rd4113, %r41, %r571;
	and.b64  	%rd4114, %rd4084, 4294967295;
	add.s64 	%rd4115, %rd4112, %rd4114;
	add.s64 	%rd4116, %rd4115, %rd4113;
	shr.u64 	%rd4117, %rd4116, 32;
	{ .reg .b32 tmp; mov.b64 {tmp, %r572}, %rd4116; }
	mad.lo.s32 	%r573, %r755, %r759, %r572;
	mul.lo.s32 	%r574, %r573, %r66;
	add.s64 	%rd4118, %rd3690, %rd4117;
	shr.u64 	%rd4119, %rd4118, 32;
	and.b64  	%rd4120, %rd4087, 4294967295;
	add.s64 	%rd4121, %rd4119, %rd4120;
	add.s64 	%rd4122, %rd4121, %rd3757;
	shr.u64 	%rd4123, %rd4122, 32;
	and.b64  	%rd4124, %rd4091, 4294967295;
	add.s64 	%rd4125, %rd4123, %rd4124;
	add.s64 	%rd4126, %rd4125, %rd3824;
	shr.u64 	%rd4127, %rd4126, 32;
	and.b64  	%rd4128, %rd4095, 4294967295;
	add.s64 	%rd4129, %rd4127, %rd4128;
	add.s64 	%rd4130, %rd4129, %rd3890;
	shr.u64 	%rd4131, %rd4130, 32;
	and.b64  	%rd4132, %rd4099, 4294967295;
	add.s64 	%rd4133, %rd4131, %rd4132;
	add.s64 	%rd4134, %rd4133, %rd3955;
	shr.u64 	%rd4135, %rd4134, 32;
	and.b64  	%rd4136, %rd4103, 4294967295;
	add.s64 	%rd4137, %rd4135, %rd4136;
	add.s64 	%rd4138, %rd4137, %rd4019;
	shr.u64 	%rd4139, %rd4138, 32;
	and.b64  	%rd4140, %rd4107, 4294967295;
	add.s64 	%rd4141, %rd4139, %rd4140;
	add.s64 	%rd4142, %rd4141, %rd4082;
	shr.u64 	%rd4143, %rd4142, 32;
	mul.wide.u32 	%rd4144, %r759, %r759;
	add.s64 	%rd4145, %rd4143, %rd4111;
	add.s64 	%rd4146, %rd4145, %rd4144;
	cvt.u64.u32 	%rd4147, %r574;
	and.b64  	%rd4148, %rd4118, 4294967295;
	mad.lo.s64 	%rd4944, %rd20, %rd4147, %rd4148;
	shr.u64 	%rd4149, %rd4944, 32;
	cvt.u32.u64 	%r217, %rd4944;
	and.b64  	%rd4150, %rd4122, 4294967295;
	add.s64 	%rd4151, %rd4149, %rd4150;
	mad.lo.s64 	%rd4945, %rd21, %rd4147, %rd4151;
	shr.u64 	%rd4152, %rd4945, 32;
	cvt.u32.u64 	%r218, %rd4945;
	and.b64  	%rd4153, %rd4126, 4294967295;
	add.s64 	%rd4154, %rd4152, %rd4153;
	mad.lo.s64 	%rd4946, %rd22, %rd4147, %rd4154;
	shr.u64 	%rd4155, %rd4946, 32;
	cvt.u32.u64 	%r219, %rd4946;
	and.b64  	%rd4156, %rd4130, 4294967295;
	add.s64 	%rd4157, %rd4155, %rd4156;
	mad.lo.s64 	%rd4947, %rd23, %rd4147, %rd4157;
	shr.u64 	%rd4158, %rd4947, 32;
	cvt.u32.u64 	%r220, %rd4947;
	and.b64  	%rd4159, %rd4134, 4294967295;
	add.s64 	%rd4160, %rd4158, %rd4159;
	mad.lo.s64 	%rd4948, %rd24, %rd4147, %rd4160;
	shr.u64 	%rd4161, %rd4948, 32;
	cvt.u32.u64 	%r221, %rd4948;
	and.b64  	%rd4162, %rd4138, 4294967295;
	add.s64 	%rd4163, %rd4161, %rd4162;
	mad.lo.s64 	%rd4949, %rd25, %rd4147, %rd4163;
	shr.u64 	%rd4164, %rd4949, 32;
	cvt.u32.u64 	%r222, %rd4949;
	and.b64  	%rd4165, %rd4142, 4294967295;
	add.s64 	%rd4166, %rd4164, %rd4165;
	mad.lo.s64 	%rd4167, %rd26, %rd4147, %rd4166;
	shr.u64 	%rd4168, %rd4167, 32;
	cvt.u32.u64 	%r760, %rd4167;
	mul.wide.u32 	%rd4169, %r41, %r574;
	and.b64  	%rd4170, %rd4146, 4294967295;
	add.s64 	%rd4171, %rd4168, %rd4170;
	add.s64 	%rd4172, %rd4171, %rd4169;
	shr.u64 	%rd4943, %rd4172, 32;
	setp.lt.u32 	%p136, %r41, %r760;
	@%p136 bra 	$L__BB0_161;
	setp.gt.u32 	%p137, %r41, %r760;
	@%p137 bra 	$L__BB0_162;
	cvt.u32.u64 	%r575, %rd26;
	setp.lt.u32 	%p138, %r575, %r222;
	@%p138 bra 	$L__BB0_161;
	setp.gt.u32 	%p139, %r575, %r222;
	@%p139 bra 	$L__BB0_162;
	cvt.u32.u64 	%r577, %rd25;
	setp.lt.u32 	%p140, %r577, %r221;
	@%p140 bra 	$L__BB0_161;
	setp.gt.u32 	%p141, %r577, %r221;
	@%p141 bra 	$L__BB0_162;
	cvt.u32.u64 	%r579, %rd24;
	setp.lt.u32 	%p142, %r579, %r220;
	@%p142 bra 	$L__BB0_161;
	setp.gt.u32 	%p143, %r579, %r220;
	@%p143 bra 	$L__BB0_162;
	cvt.u32.u64 	%r581, %rd23;
	setp.lt.u32 	%p144, %r581, %r219;
	@%p144 bra 	$L__BB0_161;
	setp.gt.u32 	%p145, %r581, %r219;
	@%p145 bra 	$L__BB0_162;
	cvt.u32.u64 	%r583, %rd22;
	setp.lt.u32 	%p146, %r583, %r218;
	@%p146 bra 	$L__BB0_161;
	setp.gt.u32 	%p147, %r583, %r218;
	@%p147 bra 	$L__BB0_162;
	cvt.u32.u64 	%r585, %rd21;
	setp.lt.u32 	%p148, %r585, %r217;
	@%p148 bra 	$L__BB0_161;
	cvt.u32.u64 	%r587, %rd20;
	setp.gt.u32 	%p149, %r585, %r217;
	cvt.u32.u64 	%r588, %rd4943;
	setp.gt.u32 	%p150, %r587, %r588;
	or.pred  	%p151, %p149, %p150;
	@%p151 bra 	$L__BB0_162;
$L__BB0_161:
	sub.s64 	%rd4175, %rd4943, %rd20;
	shr.u64 	%rd4176, %rd4175, 32;
	and.b64  	%rd4177, %rd4176, 1;
	and.b64  	%rd4178, %rd4944, 4294967295;
	add.s64 	%rd4179, %rd4177, %rd21;
	sub.s64 	%rd4944, %rd4178, %rd4179;
	shr.u64 	%rd4180, %rd4944, 32;
	and.b64  	%rd4181, %rd4180, 1;
	and.b64  	%rd4182, %rd4945, 4294967295;
	add.s64 	%rd4183, %rd4181, %rd22;
	sub.s64 	%rd4945, %rd4182, %rd4183;
	shr.u64 	%rd4184, %rd4945, 32;
	and.b64  	%rd4185, %rd4184, 1;
	and.b64  	%rd4186, %rd4946, 4294967295;
	add.s64 	%rd4187, %rd4185, %rd23;
	sub.s64 	%rd4946, %rd4186, %rd4187;
	shr.u64 	%rd4188, %rd4946, 32;
	and.b64  	%rd4189, %rd4188, 1;
	and.b64  	%rd4190, %rd4947, 4294967295;
	add.s64 	%rd4191, %rd4189, %rd24;
	sub.s64 	%rd4947, %rd4190, %rd4191;
	shr.u64 	%rd4192, %rd4947, 32;
	and.b64  	%rd4193, %rd4192, 1;
	and.b64  	%rd4194, %rd4948, 4294967295;
	add.s64 	%rd4195, %rd4193, %rd25;
	sub.s64 	%rd4948, %rd4194, %rd4195;
	shr.u64 	%rd4196, %rd4948, 32;
	and.b64  	%rd4197, %rd4196, 1;
	and.b64  	%rd4198, %rd4949, 4294967295;
	add.s64 	%rd4199, %rd4197, %rd26;
	sub.s64 	%rd4949, %rd4198, %rd4199;
	{ .reg .b32 tmp; mov.b64 {tmp, %r589}, %rd4949; }
	and.b32  	%r590, %r589, 1;
	add.s32 	%r591, %r590, %r41;
	sub.s32 	%r760, %r760, %r591;
	and.b64  	%rd4943, %rd4175, 4294967295;
$L__BB0_162:
	shl.b32 	%r761, %r1, 1;
	shr.u32 	%r592, %r1, 31;
	cvt.u64.u32 	%rd4200, %r592;
	shl.b64 	%rd4201, %rd2, 1;
	or.b64  	%rd4950, %rd4201, %rd4200;
	cvt.u32.u64 	%r227, %rd4950;
	shr.u64 	%rd4202, %rd4201, 32;
	shl.b64 	%rd4203, %rd3, 1;
	or.b64  	%rd4951, %rd4202, %rd4203;
	cvt.u32.u64 	%r228, %rd4951;
	shr.u64 	%rd4204, %rd4203, 32;
	shl.b64 	%rd4205, %rd4, 1;
	or.b64  	%rd4952, %rd4204, %rd4205;
	cvt.u32.u64 	%r229, %rd4952;
	shr.u64 	%rd4206, %rd4205, 32;
	shl.b64 	%rd4207, %rd5, 1;
	or.b64  	%rd4953, %rd4206, %rd4207;
	cvt.u32.u64 	%r230, %rd4953;
	shr.u64 	%rd4208, %rd4207, 32;
	shl.b64 	%rd4209, %rd6, 1;
	or.b64  	%rd4954, %rd4208, %rd4209;
	cvt.u32.u64 	%r231, %rd4954;
	shr.u64 	%rd4210, %rd4209, 32;
	shl.b64 	%rd4211, %rd7, 1;
	or.b64  	%rd4955, %rd4210, %rd4211;
	cvt.u32.u64 	%r232, %rd4955;
	shr.u64 	%rd4212, %rd7, 31;
	cvt.u32.u64 	%r593, %rd4212;
	shl.b32 	%r594, %r8, 1;
	or.b32  	%r762, %r594, %r593;
	setp.gt.u32 	%p152, %r762, %r41;
	@%p152 bra 	$L__BB0_176;
	setp.lt.u32 	%p153, %r762, %r41;
	@%p153 bra 	$L__BB0_177;
	cvt.u32.u64 	%r595, %rd26;
	setp.lt.u32 	%p154, %r595, %r232;
	@%p154 bra 	$L__BB0_176;
	cvt.u32.u64 	%r596, %rd26;
	setp.gt.u32 	%p155, %r596, %r232;
	@%p155 bra 	$L__BB0_177;
	cvt.u32.u64 	%r597, %rd25;
	setp.lt.u32 	%p156, %r597, %r231;
	@%p156 bra 	$L__BB0_176;
	cvt.u32.u64 	%r598, %rd25;
	setp.gt.u32 	%p157, %r598, %r231;
	@%p157 bra 	$L__BB0_177;
	cvt.u32.u64 	%r599, %rd24;
	setp.lt.u32 	%p158, %r599, %r230;
	@%p158 bra 	$L__BB0_176;
	cvt.u32.u64 	%r600, %rd24;
	setp.gt.u32 	%p159, %r600, %r230;
	@%p159 bra 	$L__BB0_177;
	cvt.u32.u64 	%r601, %rd23;
	setp.lt.u32 	%p160, %r601, %r229;
	@%p160 bra 	$L__BB0_176;
	setp.gt.u32 	%p161, %r601, %r229;
	@%p161 bra 	$L__BB0_177;
	cvt.u32.u64 	%r603, %rd22;
	setp.lt.u32 	%p162, %r603, %r228;
	@%p162 bra 	$L__BB0_176;
	setp.gt.u32 	%p163, %r603, %r228;
	@%p163 bra 	$L__BB0_177;
	cvt.u32.u64 	%r605, %rd21;
	setp.lt.u32 	%p164, %r605, %r227;
	@%p164 bra 	$L__BB0_176;
	cvt.u32.u64 	%r607, %rd20;
	setp.gt.u32 	%p165, %r605, %r227;
	setp.lt.u32 	%p166, %r761, %r607;
	or.pred  	%p167, %p165, %p166;
	@%p167 bra 	$L__BB0_177;
$L__BB0_176:
	cvt.u64.u32 	%rd4214, %r761;
	sub.s64 	%rd4215, %rd4214, %rd20;
	cvt.u32.u64 	%r761, %rd4215;
	shr.u64 	%rd4216, %rd4215, 32;
	and.b64  	%rd4217, %rd4216, 1;
	and.b64  	%rd4218, %rd4950, 4294967295;
	add.s64 	%rd4219, %rd4217, %rd21;
	sub.s64 	%rd4950, %rd4218, %rd4219;
	shr.u64 	%rd4220, %rd4950, 32;
	and.b64  	%rd4221, %rd4220, 1;
	and.b64  	%rd4222, %rd4951, 4294967295;
	add.s64 	%rd4223, %rd4221, %rd22;
	sub.s64 	%rd4951, %rd4222, %rd4223;
	shr.u64 	%rd4224, %rd4951, 32;
	and.b64  	%rd4225, %rd4224, 1;
	and.b64  	%rd4226, %rd4952, 4294967295;
	add.s64 	%rd4227, %rd4225, %rd23;
	sub.s64 	%rd4952, %rd4226, %rd4227;
	shr.u64 	%rd4228, %rd4952, 32;
	and.b64  	%rd4229, %rd4228, 1;
	and.b64  	%rd4230, %rd4953, 4294967295;
	add.s64 	%rd4231, %rd4229, %rd24;
	sub.s64 	%rd4953, %rd4230, %rd4231;
	shr.u64 	%rd4232, %rd4953, 32;
	and.b64  	%rd4233, %rd4232, 1;
	and.b64  	%rd4234, %rd4954, 4294967295;
	add.s64 	%rd4235, %rd4233, %rd25;
	sub.s64 	%rd4954, %rd4234, %rd4235;
	shr.u64 	%rd4236, %rd4954, 32;
	and.b64  	%rd4237, %rd4236, 1;
	and.b64  	%rd4238, %rd4955, 4294967295;
	add.s64 	%rd4239, %rd4237, %rd26;
	sub.s64 	%rd4955, %rd4238, %rd4239;
	{ .reg .b32 tmp; mov.b64 {tmp, %r608}, %rd4955; }
	and.b32  	%r609, %r608, 1;
	add.s32 	%r610, %r609, %r41;
	sub.s32 	%r762, %r762, %r610;
$L__BB0_177:
	cvt.u64.u32 	%rd4240, %r761;
	sub.s64 	%rd4241, %rd4943, %rd4240;
	cvt.u32.u64 	%r763, %rd4241;
	shr.u64 	%rd4242, %rd4241, 32;
	and.b64  	%rd4243, %rd4242, 1;
	and.b64  	%rd4244, %rd4944, 4294967295;
	and.b64  	%rd4245, %rd4950, 4294967295;
	add.s64 	%rd4246, %rd4243, %rd4245;
	sub.s64 	%rd4956, %rd4244, %rd4246;
	shr.u64 	%rd4247, %rd4956, 32;
	and.b64  	%rd4248, %rd4247, 1;
	and.b64  	%rd4249, %rd4945, 4294967295;
	and.b64  	%rd4250, %rd4951, 4294967295;
	add.s64 	%rd4251, %rd4248, %rd4250;
	sub.s64 	%rd4957, %rd4249, %rd4251;
	shr.u64 	%rd4252, %rd4957, 32;
	and.b64  	%rd4253, %rd4252, 1;
	and.b64  	%rd4254, %rd4946, 4294967295;
	and.b64  	%rd4255, %rd4952, 4294967295;
	add.s64 	%rd4256, %rd4253, %rd4255;
	sub.s64 	%rd4958, %rd4254, %rd4256;
	shr.u64 	%rd4257, %rd4958, 32;
	and.b64  	%rd4258, %rd4257, 1;
	and.b64  	%rd4259, %rd4947, 4294967295;
	and.b64  	%rd4260, %rd4953, 4294967295;
	add.s64 	%rd4261, %rd4258, %rd4260;
	sub.s64 	%rd4959, %rd4259, %rd4261;
	shr.u64 	%rd4262, %rd4959, 32;
	and.b64  	%rd4263, %rd4262, 1;
	and.b64  	%rd4264, %rd4948, 4294967295;
	and.b64  	%rd4265, %rd4954, 4294967295;
	add.s64 	%rd4266, %rd4263, %rd4265;
	sub.s64 	%rd4960, %rd4264, %rd4266;
	shr.u64 	%rd4267, %rd4960, 32;
	and.b64  	%rd4268, %rd4267, 1;
	and.b64  	%rd4269, %rd4949, 4294967295;
	and.b64  	%rd4270, %rd4955, 4294967295;
	add.s64 	%rd4271, %rd4268, %rd4270;
	sub.s64 	%rd4961, %rd4269, %rd4271;
	{ .reg .b32 tmp; mov.b64 {tmp, %r611}, %rd4961; }
	and.b32  	%r612, %r611, 1;
	add.s32 	%r613, %r612, %r762;
	sub.s32 	%r764, %r760, %r613;
	setp.ne.s32 	%p168, %r764, -1;
	@%p168 bra 	$L__BB0_179;
	cvt.u32.u64 	%r614, %rd20;
	add.s32 	%r763, %r614, %r763;
	setp.lt.u32 	%p169, %r763, %r614;
	selp.u64 	%rd4272, 1, 0, %p169;
	and.b64  	%rd4273, %rd4956, 4294967295;
	add.s64 	%rd4274, %rd4273, %rd4272;
	add.s64 	%rd4956, %rd4274, %rd21;
	shr.u64 	%rd4275, %rd4956, 32;
	and.b64  	%rd4276, %rd4957, 4294967295;
	add.s64 	%rd4277, %rd4275, %rd4276;
	add.s64 	%rd4957, %rd4277, %rd22;
	shr.u64 	%rd4278, %rd4957, 32;
	and.b64  	%rd4279, %rd4958, 4294967295;
	add.s64 	%rd4280, %rd4278, %rd4279;
	add.s64 	%rd4958, %rd4280, %rd23;
	shr.u64 	%rd4281, %rd4958, 32;
	and.b64  	%rd4282, %rd4959, 4294967295;
	add.s64 	%rd4283, %rd4281, %rd4282;
	add.s64 	%rd4959, %rd4283, %rd24;
	shr.u64 	%rd4284, %rd4959, 32;
	and.b64  	%rd4285, %rd4960, 4294967295;
	add.s64 	%rd4286, %rd4284, %rd4285;
	add.s64 	%rd4960, %rd4286, %rd25;
	shr.u64 	%rd4287, %rd4960, 32;
	and.b64  	%rd4288, %rd4961, 4294967295;
	add.s64 	%rd4289, %rd4287, %rd4288;
	add.s64 	%rd4961, %rd4289, %rd26;
	{ .reg .b32 tmp; mov.b64 {tmp, %r615}, %rd4961; }
	add.s32 	%r616, %r615, %r41;
	add.s32 	%r764, %r616, -1;
$L__BB0_179:
	cvt.u64.u32 	%rd4290, %r763;
	ld.const.u32 	%rd153, [G_mont];
	sub.s64 	%rd4291, %rd4290, %rd153;
	cvt.u32.u64 	%r773, %rd4291;
	shr.u64 	%rd4292, %rd4291, 32;
	and.b64  	%rd4293, %rd4292, 1;
	and.b64  	%rd4294, %rd4956, 4294967295;
	add.s64 	%rd4295, %rd4293, %rd2;
	sub.s64 	%rd4962, %rd4294, %rd4295;
	shr.u64 	%rd4296, %rd4962, 32;
	and.b64  	%rd4297, %rd4296, 1;
	and.b64  	%rd4298, %rd4957, 4294967295;
	add.s64 	%rd4299, %rd4297, %rd3;
	sub.s64 	%rd4963, %rd4298, %rd4299;
	shr.u64 	%rd4300, %rd4963, 32;
	and.b64  	%rd4301, %rd4300, 1;
	and.b64  	%rd4302, %rd4958, 4294967295;
	add.s64 	%rd4303, %rd4301, %rd4;
	sub.s64 	%rd4964, %rd4302, %rd4303;
	shr.u64 	%rd4304, %rd4964, 32;
	and.b64  	%rd4305, %rd4304, 1;
	and.b64  	%rd4306, %rd4959, 4294967295;
	add.s64 	%rd4307, %rd4305, %rd5;
	sub.s64 	%rd4965, %rd4306, %rd4307;
	shr.u64 	%rd4308, %rd4965, 32;
	and.b64  	%rd4309, %rd4308, 1;
	and.b64  	%rd4310, %rd4960, 4294967295;
	add.s64 	%rd4311, %rd4309, %rd6;
	sub.s64 	%rd4966, %rd4310, %rd4311;
	shr.u64 	%rd4312, %rd4966, 32;
	and.b64  	%rd4313, %rd4312, 1;
	and.b64  	%rd4314, %rd4961, 4294967295;
	add.s64 	%rd4315, %rd4313, %rd7;
	sub.s64 	%rd4967, %rd4314, %rd4315;
	{ .reg .b32 tmp; mov.b64 {tmp, %r617}, %rd4967; }
	and.b32  	%r618, %r617, 1;
	add.s32 	%r619, %r618, %r8;
	sub.s32 	%r766, %r764, %r619;
	setp.ne.s32 	%p170, %r766, -1;
	@%p170 bra 	$L__BB0_181;
	cvt.u32.u64 	%r620, %rd20;
	add.s32 	%r773, %r620, %r773;
	setp.lt.u32 	%p171, %r773, %r620;
	selp.u64 	%rd4316, 1, 0, %p171;
	and.b64  	%rd4317, %rd4962, 4294967295;
	add.s64 	%rd4318, %rd4317, %rd4316;
	add.s64 	%rd4962, %rd4318, %rd21;
	shr.u64 	%rd4319, %rd4962, 32;
	and.b64  	%rd4320, %rd4963, 4294967295;
	add.s64 	%rd4321, %rd4319, %rd4320;
	add.s64 	%rd4963, %rd4321, %rd22;
	shr.u64 	%rd4322, %rd4963, 32;
	and.b64  	%rd4323, %rd4964, 4294967295;
	add.s64 	%rd4324, %rd4322, %rd4323;
	add.s64 	%rd4964, %rd4324, %rd23;
	shr.u64 	%rd4325, %rd4964, 32;
	and.b64  	%rd4326, %rd4965, 4294967295;
	add.s64 	%rd4327, %rd4325, %rd4326;
	add.s64 	%rd4965, %rd4327, %rd24;
	shr.u64 	%rd4328, %rd4965, 32;
	and.b64  	%rd4329, %rd4966, 4294967295;
	add.s64 	%rd4330, %rd4328, %rd4329;
	add.s64 	%rd4966, %rd4330, %rd25;
	shr.u64 	%rd4331, %rd4966, 32;
	and.b64  	%rd4332, %rd4967, 4294967295;
	add.s64 	%rd4333, %rd4331, %rd4332;
	add.s64 	%rd4967, %rd4333, %rd26;
	{ .reg .b32 tmp; mov.b64 {tmp, %r621}, %rd4967; }
	add.s32 	%r622, %r621, %r41;
	add.s32 	%r766, %r622, -1;
$L__BB0_181:
	cvt.u64.u32 	%rd4334, %r773;
	sub.s64 	%rd4335, %rd153, %rd4334;
	cvt.u32.u64 	%r767, %rd4335;
	shr.u64 	%rd4336, %rd4335, 32;
	and.b64  	%rd4337, %rd4336, 1;
	and.b64  	%rd4338, %rd4962, 4294967295;
	add.s64 	%rd4339, %rd4337, %rd4338;
	sub.s64 	%rd4968, %rd2, %rd4339;
	shr.u64 	%rd4340, %rd4968, 32;
	and.b64  	%rd4341, %rd4340, 1;
	and.b64  	%rd4342, %rd4963, 4294967295;
	add.s64 	%rd4343, %rd4341, %rd4342;
	sub.s64 	%rd4969, %rd3, %rd4343;
	shr.u64 	%rd4344, %rd4969, 32;
	and.b64  	%rd4345, %rd4344, 1;
	and.b64  	%rd4346, %rd4964, 4294967295;
	add.s64 	%rd4347, %rd4345, %rd4346;
	sub.s64 	%rd4970, %rd4, %rd4347;
	shr.u64 	%rd4348, %rd4970, 32;
	and.b64  	%rd4349, %rd4348, 1;
	and.b64  	%rd4350, %rd4965, 4294967295;
	add.s64 	%rd4351, %rd4349, %rd4350;
	sub.s64 	%rd4971, %rd5, %rd4351;
	shr.u64 	%rd4352, %rd4971, 32;
	and.b64  	%rd4353, %rd4352, 1;
	and.b64  	%rd4354, %rd4966, 4294967295;
	add.s64 	%rd4355, %rd4353, %rd4354;
	sub.s64 	%rd4972, %rd6, %rd4355;
	shr.u64 	%rd4356, %rd4972, 32;
	and.b64  	%rd4357, %rd4356, 1;
	and.b64  	%rd4358, %rd4967, 4294967295;
	add.s64 	%rd4359, %rd4357, %rd4358;
	sub.s64 	%rd4973, %rd7, %rd4359;
	{ .reg .b32 tmp; mov.b64 {tmp, %r623}, %rd4973; }
	and.b32  	%r624, %r623, 1;
	add.s32 	%r625, %r624, %r766;
	sub.s32 	%r768, %r8, %r625;
	setp.ne.s32 	%p172, %r768, -1;
	@%p172 bra 	$L__BB0_183;
	cvt.u32.u64 	%r626, %rd20;
	add.s32 	%r767, %r626, %r767;
	setp.lt.u32 	%p173, %r767, %r626;
	selp.u64 	%rd4360, 1, 0, %p173;
	and.b64  	%rd4361, %rd4968, 4294967295;
	add.s64 	%rd4362, %rd4361, %rd4360;
	add.s64 	%rd4968, %rd4362, %rd21;
	shr.u64 	%rd4363, %rd4968, 32;
	and.b64  	%rd4364, %rd4969, 4294967295;
	add.s64 	%rd4365, %rd4363, %rd4364;
	add.s64 	%rd4969, %rd4365, %rd22;
	shr.u64 	%rd4366, %rd4969, 32;
	and.b64  	%rd4367, %rd4970, 4294967295;
	add.s64 	%rd4368, %rd4366, %rd4367;
	add.s64 	%rd4970, %rd4368, %rd23;
	shr.u64 	%rd4369, %rd4970, 32;
	and.b64  	%rd4370, %rd4971, 4294967295;
	add.s64 	%rd4371, %rd4369, %rd4370;
	add.s64 	%rd4971, %rd4371, %rd24;
	shr.u64 	%rd4372, %rd4971, 32;
	and.b64  	%rd4373, %rd4972, 4294967295;
	add.s64 	%rd4374, %rd4372, %rd4373;
	add.s64 	%rd4972, %rd4374, %rd25;
	shr.u64 	%rd4375, %rd4972, 32;
	and.b64  	%rd4376, %rd4973, 4294967295;
	add.s64 	%rd4377, %rd4375, %rd4376;
	add.s64 	%rd4973, %rd4377, %rd26;
	{ .reg .b32 tmp; mov.b64 {tmp, %r627}, %rd4973; }
	add.s32 	%r628, %r627, %r41;
	add.s32 	%r768, %r628, -1;
$L__BB0_183:
	cvt.u32.u64 	%r629, %rd95;
	cvt.u32.u64 	%r630, %rd94;
	cvt.u32.u64 	%r631, %rd93;
	cvt.u32.u64 	%r632, %rd92;
	cvt.u32.u64 	%r633, %rd91;
	cvt.u32.u64 	%r634, %rd90;
	cvt.u32.u64 	%r635, %rd89;
	cvt.u32.u64 	%r636, %rd88;
	mul.lo.s32 	%r637, %r767, %r636;
	mul.lo.s32 	%r638, %r637, %r66;
	cvt.u64.u32 	%rd4378, %r767;
	mul.lo.s64 	%rd4379, %rd4378, %rd88;
	shr.u64 	%rd4380, %rd4379, 32;
	and.b64  	%rd4381, %rd4968, 4294967295;
	mad.lo.s64 	%rd4382, %rd4381, %rd88, %rd4380;
	shr.u64 	%rd4383, %rd4382, 32;
	and.b64  	%rd4384, %rd4969, 4294967295;
	mad.lo.s64 	%rd4385, %rd4384, %rd88, %rd4383;
	shr.u64 	%rd4386, %rd4385, 32;
	and.b64  	%rd4387, %rd4970, 4294967295;
	mad.lo.s64 	%rd4388, %rd4387, %rd88, %rd4386;
	shr.u64 	%rd4389, %rd4388, 32;
	and.b64  	%rd4390, %rd4971, 4294967295;
	mad.lo.s64 	%rd4391, %rd4390, %rd88, %rd4389;
	shr.u64 	%rd4392, %rd4391, 32;
	and.b64  	%rd4393, %rd4972, 4294967295;
	mad.lo.s64 	%rd4394, %rd4393, %rd88, %rd4392;
	shr.u64 	%rd4395, %rd4394, 32;
	and.b64  	%rd4396, %rd4973, 4294967295;
	mad.lo.s64 	%rd4397, %rd4396, %rd88, %rd4395;
	shr.u64 	%rd4398, %rd4397, 32;
	cvt.u64.u32 	%rd4399, %r768;
	mad.lo.s64 	%rd4400, %rd4399, %rd88, %rd4398;
	cvt.u64.u32 	%rd4401, %r638;
	and.b64  	%rd4402, %rd4379, 4294967295;
	mad.lo.s64 	%rd4403, %rd20, %rd4401, %rd4402;
	shr.u64 	%rd4404, %rd4403, 32;
	and.b64  	%rd4405, %rd4382, 4294967295;
	add.s64 	%rd4406, %rd4404, %rd4405;
	mad.lo.s64 	%rd4407, %rd21, %rd4401, %rd4406;
	shr.u64 	%rd4408, %rd4407, 32;
	and.b64  	%rd4409, %rd4385, 4294967295;
	add.s64 	%rd4410, %rd4408, %rd4409;
	mad.lo.s64 	%rd4411, %rd22, %rd4401, %rd4410;
	shr.u64 	%rd4412, %rd4411, 32;
	and.b64  	%rd4413, %rd4388, 4294967295;
	add.s64 	%rd4414, %rd4412, %rd4413;
	mad.lo.s64 	%rd4415, %rd23, %rd4401, %rd4414;
	shr.u64 	%rd4416, %rd4415, 32;
	and.b64  	%rd4417, %rd4391, 4294967295;
	add.s64 	%rd4418, %rd4416, %rd4417;
	mad.lo.s64 	%rd4419, %rd24, %rd4401, %rd4418;
	shr.u64 	%rd4420, %rd4419, 32;
	and.b64  	%rd4421, %rd4394, 4294967295;
	add.s64 	%rd4422, %rd4420, %rd4421;
	mad.lo.s64 	%rd4423, %rd25, %rd4401, %rd4422;
	shr.u64 	%rd4424, %rd4423, 32;
	and.b64  	%rd4425, %rd4397, 4294967295;
	add.s64 	%rd4426, %rd4424, %rd4425;
	mad.lo.s64 	%rd4427, %rd26, %rd4401, %rd4426;
	shr.u64 	%rd4428, %rd4427, 32;
	mul.wide.u32 	%rd4429, %r41, %r638;
	and.b64  	%rd4430, %rd4400, 4294967295;
	add.s64 	%rd4431, %rd4428, %rd4430;
	add.s64 	%rd4432, %rd4431, %rd4429;
	shr.u64 	%rd4433, %rd4432, 32;
	{ .reg .b32 tmp; mov.b64 {tmp, %r639}, %rd4432; }
	mad.lo.s32 	%r640, %r767, %r635, %r639;
	mul.lo.s32 	%r641, %r640, %r66;
	mad.lo.s64 	%rd4434, %rd4378, %rd89, %rd4433;
	shr.u64 	%rd4435, %rd4434, 32;
	and.b64  	%rd4436, %rd4403, 4294967295;
	add.s64 	%rd4437, %rd4435, %rd4436;
	mad.lo.s64 	%rd4438, %rd4381, %rd89, %rd4437;
	shr.u64 	%rd4439, %rd4438, 32;
	and.b64  	%rd4440, %rd4407, 4294967295;
	add.s64 	%rd4441, %rd4439, %rd4440;
	mad.lo.s64 	%rd4442, %rd4384, %rd89, %rd4441;
	shr.u64 	%rd4443, %rd4442, 32;
	and.b64  	%rd4444, %rd4411, 4294967295;
	add.s64 	%rd4445, %rd4443, %rd4444;
	mad.lo.s64 	%rd4446, %rd4387, %rd89, %rd4445;
	shr.u64 	%rd4447, %rd4446, 32;
	and.b64  	%rd4448, %rd4415, 4294967295;
	add.s64 	%rd4449, %rd4447, %rd4448;
	mad.lo.s64 	%rd4450, %rd4390, %rd89, %rd4449;
	shr.u64 	%rd4451, %rd4450, 32;
	and.b64  	%rd4452, %rd4419, 4294967295;
	add.s64 	%rd4453, %rd4451, %rd4452;
	mad.lo.s64 	%rd4454, %rd4393, %rd89, %rd4453;
	shr.u64 	%rd4455, %rd4454, 32;
	and.b64  	%rd4456, %rd4423, 4294967295;
	add.s64 	%rd4457, %rd4455, %rd4456;
	mad.lo.s64 	%rd4458, %rd4396, %rd89, %rd4457;
	shr.u64 	%rd4459, %rd4458, 32;
	add.s64 	%rd4460, %rd4459, %rd4427;
	mad.lo.s64 	%rd4461, %rd4399, %rd89, %rd4460;
	cvt.u64.u32 	%rd4462, %r641;
	and.b64  	%rd4463, %rd4434, 4294967295;
	mad.lo.s64 	%rd4464, %rd20, %rd4462, %rd4463;
	shr.u64 	%rd4465, %rd4464, 32;
	and.b64  	%rd4466, %rd4438, 4294967295;
	add.s64 	%rd4467, %rd4465, %rd4466;
	mad.lo.s64 	%rd4468, %rd21, %rd4462, %rd4467;
	shr.u64 	%rd4469, %rd4468, 32;
	and.b64  	%rd4470, %rd4442, 4294967295;
	add.s64 	%rd4471, %rd4469, %rd4470;
	mad.lo.s64 	%rd4472, %rd22, %rd4462, %rd4471;
	shr.u64 	%rd4473, %rd4472, 32;
	and.b64  	%rd4474, %rd4446, 4294967295;
	add.s64 	%rd4475, %rd4473, %rd4474;
	mad.lo.s64 	%rd4476, %rd23, %rd4462, %rd4475;
	shr.u64 	%rd4477, %rd4476, 32;
	and.b64  	%rd4478, %rd4450, 4294967295;
	add.s64 	%rd4479, %rd4477, %rd4478;
	mad.lo.s64 	%rd4480, %rd24, %rd4462, %rd4479;
	shr.u64 	%rd4481, %rd4480, 32;
	and.b64  	%rd4482, %rd4454, 4294967295;
	add.s64 	%rd4483, %rd4481, %rd4482;
	mad.lo.s64 	%rd4484, %rd25, %rd4462, %rd4483;
	shr.u64 	%rd4485, %rd4484, 32;
	and.b64  	%rd4486, %rd4458, 4294967295;
	add.s64 	%rd4487, %rd4485, %rd4486;
	mad.lo.s64 	%rd4488, %rd26, %rd4462, %rd4487;
	shr.u64 	%rd4489, %rd4488, 32;
	mul.wide.u32 	%rd4490, %r41, %r641;
	and.b64  	%rd4491, %rd4461, 4294967295;
	add.s64 	%rd4492, %rd4489, %rd4491;
	add.s64 	%rd4493, %rd4492, %rd4490;
	shr.u64 	%rd4494, %rd4493, 32;
	{ .reg .b32 tmp; mov.b64 {tmp, %r642}, %rd4493; }
	mad.lo.s32 	%r643, %r767, %r634, %r642;
	mul.lo.s32 	%r644, %r643, %r66;
	mad.lo.s64 	%rd4495, %rd4378, %rd90, %rd4494;
	shr.u64 	%rd4496, %rd4495, 32;
	and.b64  	%rd4497, %rd4464, 4294967295;
	add.s64 	%rd4498, %rd4496, %rd4497;
	mad.lo.s64 	%rd4499, %rd4381, %rd90, %rd4498;
	shr.u64 	%rd4500, %rd4499, 32;
	and.b64  	%rd4501, %rd4468, 4294967295;
	add.s64 	%rd4502, %rd4500, %rd4501;
	mad.lo.s64 	%rd4503, %rd4384, %rd90, %rd4502;
	shr.u64 	%rd4504, %rd4503, 32;
	and.b64  	%rd4505, %rd4472, 4294967295;
	add.s64 	%rd4506, %rd4504, %rd4505;
	mad.lo.s64 	%rd4507, %rd4387, %rd90, %rd4506;
	shr.u64 	%rd4508, %rd4507, 32;
	and.b64  	%rd4509, %rd4476, 4294967295;
	add.s64 	%rd4510, %rd4508, %rd4509;
	mad.lo.s64 	%rd4511, %rd4390, %rd90, %rd4510;
	shr.u64 	%rd4512, %rd4511, 32;
	and.b64  	%rd4513, %rd4480, 4294967295;
	add.s64 	%rd4514, %rd4512, %rd4513;
	mad.lo.s64 	%rd4515, %rd4393, %rd90, %rd4514;
	shr.u64 	%rd4516, %rd4515, 32;
	and.b64  	%rd4517, %rd4484, 4294967295;
	add.s64 	%rd4518, %rd4516, %rd4517;
	mad.lo.s64 	%rd4519, %rd4396, %rd90, %rd4518;
	shr.u64 	%rd4520, %rd4519, 32;
	add.s64 	%rd4521, %rd4520, %rd4488;
	mad.lo.s64 	%rd4522, %rd4399, %rd90, %rd4521;
	cvt.u64.u32 	%rd4523, %r644;
	and.b64  	%rd4524, %rd4495, 4294967295;
	mad.lo.s64 	%rd4525, %rd20, %rd4523, %rd4524;
	shr.u64 	%rd4526, %rd4525, 32;
	and.b64  	%rd4527, %rd4499, 4294967295;
	add.s64 	%rd4528, %rd4526, %rd4527;
	mad.lo.s64 	%rd4529, %rd21, %rd4523, %rd4528;
	shr.u64 	%rd4530, %rd4529, 32;
	and.b64  	%rd4531, %rd4503, 4294967295;
	add.s64 	%rd4532, %rd4530, %rd4531;
	mad.lo.s64 	%rd4533, %rd22, %rd4523, %rd4532;
	shr.u64 	%rd4534, %rd4533, 32;
	and.b64  	%rd4535, %rd4507, 4294967295;
	add.s64 	%rd4536, %rd4534, %rd4535;
	mad.lo.s64 	%rd4537, %rd23, %rd4523, %rd4536;
	shr.u64 	%rd4538, %rd4537, 32;
	and.b64  	%rd4539, %rd4511, 4294967295;
	add.s64 	%rd4540, %rd4538, %rd4539;
	mad.lo.s64 	%rd4541, %rd24, %rd4523, %rd4540;
	shr.u64 	%rd4542, %rd4541, 32;
	and.b64  	%rd4543, %rd4515, 4294967295;
	add.s64 	%rd4544, %rd4542, %rd4543;
	mad.lo.s64 	%rd4545, %rd25, %rd4523, %rd4544;
	shr.u64 	%rd4546, %rd4545, 32;
	and.b64  	%rd4547, %rd4519, 4294967295;
	add.s64 	%rd4548, %rd4546, %rd4547;
	mad.lo.s64 	%rd4549, %rd26, %rd4523, %rd4548;
	shr.u64 	%rd4550, %rd4549, 32;
	mul.wide.u32 	%rd4551, %r41, %r644;
	and.b64  	%rd4552, %rd4522, 4294967295;
	add.s64 	%rd4553, %rd4550, %rd4552;
	add.s64 	%rd4554, %rd4553, %rd4551;
	shr.u64 	%rd4555, %rd4554, 32;
	{ .reg .b32 tmp; mov.b64 {tmp, %r645}, %rd4554; }
	mad.lo.s32 	%r646, %r767, %r633, %r645;
	mul.lo.s32 	%r647, %r646, %r66;
	mad.lo.s64 	%rd4556, %rd4378, %rd91, %rd4555;
	shr.u64 	%rd4557, %rd4556, 32;
	and.b64  	%rd4558, %rd4525, 4294967295;
	add.s64 	%rd4559, %rd4557, %rd4558;
	mad.lo.s64 	%rd4560, %rd4381, %rd91, %rd4559;
	shr.u64 	%rd4561, %rd4560, 32;
	and.b64  	%rd4562, %rd4529, 4294967295;
	add.s64 	%rd4563, %rd4561, %rd4562;
	mad.lo.s64 	%rd4564, %rd4384, %rd91, %rd4563;
	shr.u64 	%rd4565, %rd4564, 32;
	and.b64  	%rd4566, %rd4533, 4294967295;
	add.s64 	%rd4567, %rd4565, %rd4566;
	mad.lo.s64 	%rd4568, %rd4387, %rd91, %rd4567;
	shr.u64 	%rd4569, %rd4568, 32;
	and.b64  	%rd4570, %rd4537, 4294967295;
	add.s64 	%rd4571, %rd4569, %rd4570;
	mad.lo.s64 	%rd4572, %rd4390, %rd91, %rd4571;
	shr.u64 	%rd4573, %rd4572, 32;
	and.b64  	%rd4574, %rd4541, 4294967295;
	add.s64 	%rd4575, %rd4573, %rd4574;
	mad.lo.s64 	%rd4576, %rd4393, %rd91, %rd4575;
	shr.u64 	%rd4577, %rd4576, 32;
	and.b64  	%rd4578, %rd4545, 4294967295;
	add.s64 	%rd4579, %rd4577, %rd4578;
	mad.lo.s64 	%rd4580, %rd4396, %rd91, %rd4579;
	shr.u64 	%rd4581, %rd4580, 32;
	add.s64 	%rd4582, %rd4581, %rd4549;
	mad.lo.s64 	%rd4583, %rd4399, %rd91, %rd4582;
	cvt.u64.u32 	%rd4584, %r647;
	and.b64  	%rd4585, %rd4556, 4294967295;
	mad.lo.s64 	%rd4586, %rd20, %rd4584, %rd4585;
	shr.u64 	%rd4587, %rd4586, 32;
	and.b64  	%rd4588, %rd4560, 4294967295;
	add.s64 	%rd4589, %rd4587, %rd4588;
	mad.lo.s64 	%rd4590, %rd21, %rd4584, %rd4589;
	shr.u64 	%rd4591, %rd4590, 32;
	and.b64  	%rd4592, %rd4564, 4294967295;
	add.s64 	%rd4593, %rd4591, %rd4592;
	mad.lo.s64 	%rd4594, %rd22, %rd4584, %rd4593;
	shr.u64 	%rd4595, %rd4594, 32;
	and.b64  	%rd4596, %rd4568, 4294967295;
	add.s64 	%rd4597, %rd4595, %rd4596;
	mad.lo.s64 	%rd4598, %rd23, %rd4584, %rd4597;
	shr.u64 	%rd4599, %rd4598, 32;
	and.b64  	%rd4600, %rd4572, 4294967295;
	add.s64 	%rd4601, %rd4599, %rd4600;
	mad.lo.s64 	%rd4602, %rd24, %rd4584, %rd4601;
	shr.u64 	%rd4603, %rd4602, 32;
	and.b64  	%rd4604, %rd4576, 4294967295;
	add.s64 	%rd4605, %rd4603, %rd4604;
	mad.lo.s64 	%rd4606, %rd25, %rd4584, %rd4605;
	shr.u64 	%rd4607, %rd4606, 32;
	and.b64  	%rd4608, %rd4580, 4294967295;
	add.s64 	%rd4609, %rd4607, %rd4608;
	mad.lo.s64 	%rd4610, %rd26, %rd4584, %rd4609;
	shr.u64 	%rd4611, %rd4610, 32;
	mul.wide.u32 	%rd4612, %r41, %r647;
	and.b64  	%rd4613, %rd4583, 4294967295;
	add.s64 	%rd4614, %rd4611, %rd4613;
	add.s64 	%rd4615, %rd4614, %rd4612;
	shr.u64 	%rd4616, %rd4615, 32;
	{ .reg .b32 tmp; mov.b64 {tmp, %r648}, %rd4615; }
	mad.lo.s32 	%r649, %r767, %r632, %r648;
	mul.lo.s32 	%r650, %r649, %r66;
	mad.lo.s64 	%rd4617, %rd4378, %rd92, %rd4616;
	shr.u64 	%rd4618, %rd4617, 32;
	and.b64  	%rd4619, %rd4586, 4294967295;
	add.s64 	%rd4620, %rd4618, %rd4619;
	mad.lo.s64 	%rd4621, %rd4381, %rd92, %rd4620;
	shr.u64 	%rd4622, %rd4621, 32;
	and.b64  	%rd4623, %rd4590, 4294967295;
	add.s64 	%rd4624, %rd4622, %rd4623;
	mad.lo.s64 	%rd4625, %rd4384, %rd92, %rd4624;
	shr.u64 	%rd4626, %rd4625, 32;
	and.b64  	%rd4627, %rd4594, 4294967295;
	add.s64 	%rd4628, %rd4626, %rd4627;
	mad.lo.s64 	%rd4629, %rd4387, %rd92, %rd4628;
	shr.u64 	%rd4630, %rd4629, 32;
	and.b64  	%rd4631, %rd4598, 4294967295;
	add.s64 	%rd4632, %rd4630, %rd4631;
	mad.lo.s64 	%rd4633, %rd4390, %rd92, %rd4632;
	shr.u64 	%rd4634, %rd4633, 32;
	and.b64  	%rd4635, %rd4602, 4294967295;
	add.s64 	%rd4636, %rd4634, %rd4635;
	mad.lo.s64 	%rd4637, %rd4393, %rd92, %rd4636;
	shr.u64 	%rd4638, %rd4637, 32;
	and.b64  	%rd4639, %rd4606, 4294967295;
	add.s64 	%rd4640, %rd4638, %rd4639;
	mad.lo.s64 	%rd4641, %rd4396, %rd92, %rd4640;
	shr.u64 	%rd4642, %rd4641, 32;
	add.s64 	%rd4643, %rd4642, %rd4610;
	mad.lo.s64 	%rd4644, %rd4399, %rd92, %rd4643;
	cvt.u64.u32 	%rd4645, %r650;
	and.b64  	%rd4646, %rd4617, 4294967295;
	mad.lo.s64 	%rd4647, %rd20, %rd4645, %rd4646;
	shr.u64 	%rd4648, %rd4647, 32;
	and.b64  	%rd4649, %rd4621, 4294967295;
	add.s64 	%rd4650, %rd4648, %rd4649;
	mad.lo.s64 	%rd4651, %rd21, %rd4645, %rd4650;
	shr.u64 	%rd4652, %rd4651, 32;
	and.b64  	%rd4653, %rd4625, 4294967295;
	add.s64 	%rd4654, %rd4652, %rd4653;
	mad.lo.s64 	%rd4655, %rd22, %rd4645, %rd4654;
	shr.u64 	%rd4656, %rd4655, 32;
	and.b64  	%rd4657, %rd4629, 4294967295;
	add.s64 	%rd4658, %rd4656, %rd4657;
	mad.lo.s64 	%rd4659, %rd23, %rd4645, %rd4658;
	shr.u64 	%rd4660, %rd4659, 32;
	and.b64  	%rd4661, %rd4633, 4294967295;
	add.s64 	%rd4662, %rd4660, %rd4661;
	mad.lo.s64 	%rd4663, %rd24, %rd4645, %rd4662;
	shr.u64 	%rd4664, %rd4663, 32;
	and.b64  	%rd4665, %rd4637, 4294967295;
	add.s64 	%rd4666, %rd4664, %rd4665;
	mad.lo.s64 	%rd4667, %rd25, %rd4645, %rd4666;
	shr.u64 	%rd4668, %rd4667, 32;
	and.b64  	%rd4669, %rd4641, 4294967295;
	add.s64 	%rd4670, %rd4668, %rd4669;
	mad.lo.s64 	%rd4671, %rd26, %rd4645, %rd4670;
	shr.u64 	%rd4672, %rd4671, 32;
	mul.wide.u32 	%rd4673, %r41, %r650;
	and.b64  	%rd4674, %rd4644, 4294967295;
	add.s64 	%rd4675, %rd4672, %rd4674;
	add.s64 	%rd4676, %rd4675, %rd4673;
	shr.u64 	%rd4677, %rd4676, 32;
	{ .reg .b32 tmp; mov.b64 {tmp, %r651}, %rd4676; }
	mad.lo.s32 	%r652, %r767, %r631, %r651;
	mul.lo.s32 	%r653, %r652, %r66;
	mad.lo.s64 	%rd4678, %rd4378, %rd93, %rd4677;
	shr.u64 	%rd4679, %rd4678, 32;
	and.b64  	%rd4680, %rd4647, 4294967295;
	add.s64 	%rd4681, %rd4679, %rd4680;
	mad.lo.s64 	%rd4682, %rd4381, %rd93, %rd4681;
	shr.u64 	%rd4683, %rd4682, 32;
	and.b64  	%rd4684, %rd4651, 4294967295;
	add.s64 	%rd4685, %rd4683, %rd4684;
	mad.lo.s64 	%rd4686, %rd4384, %rd93, %rd4685;
	shr.u64 	%rd4687, %rd4686, 32;
	and.b64  	%rd4688, %rd4655, 4294967295;
	add.s64 	%rd4689, %rd4687, %rd4688;
	mad.lo.s64 	%rd4690, %rd4387, %rd93, %rd4689;
	shr.u64 	%rd4691, %rd4690, 32;
	and.b64  	%rd4692, %rd4659, 4294967295;
	add.s64 	%rd4693, %rd4691, %rd4692;
	mad.lo.s64 	%rd4694, %rd4390, %rd93, %rd4693;
	shr.u64 	%rd4695, %rd4694, 32;
	and.b64  	%rd4696, %rd4663, 4294967295;
	add.s64 	%rd4697, %rd4695, %rd4696;
	mad.lo.s64 	%rd4698, %rd4393, %rd93, %rd4697;
	shr.u64 	%rd4699, %rd4698, 32;
	and.b64  	%rd4700, %rd4667, 4294967295;
	add.s64 	%rd4701, %rd4699, %rd4700;
	mad.lo.s64 	%rd4702, %rd4396, %rd93, %rd4701;
	shr.u64 	%rd4703, %rd4702, 32;
	add.s64 	%rd4704, %rd4703, %rd4671;
	mad.lo.s64 	%rd4705, %rd4399, %rd93, %rd4704;
	cvt.u64.u32 	%rd4706, %r653;
	and.b64  	%rd4707, %rd4678, 4294967295;
	mad.lo.s64 	%rd4708, %rd20, %rd4706, %rd4707;
	shr.u64 	%rd4709, %rd4708, 32;
	and.b64  	%rd4710, %rd4682, 4294967295;
	add.s64 	%rd4711, %rd4709, %rd4710;
	mad.lo.s64 	%rd4712, %rd21, %rd4706, %rd4711;
	shr.u64 	%rd4713, %rd4712, 32;
	and.b64  	%rd4714, %rd4686, 4294967295;
	add.s64 	%rd4715, %rd4713, %rd4714;
	mad.lo.s64 	%rd4716, %rd22, %rd4706, %rd4715;
	shr.u64 	%rd4717, %rd4716, 32;
	and.b64  	%rd4718, %rd4690, 4294967295;
	add.s64 	%rd4719, %rd4717, %rd4718;
	mad.lo.s64 	%rd4720, %rd23, %rd4706, %rd4719;
	shr.u64 	%rd4721, %rd4720, 32;
	and.b64  	%rd4722, %rd4694, 4294967295;
	add.s64 	%rd4723, %rd4721, %rd4722;
	mad.lo.s64 	%rd4724, %rd24, %rd4706, %rd4723;
	shr.u64 	%rd4725, %rd4724, 32;
	and.b64  	%rd4726, %rd4698, 4294967295;
	add.s64 	%rd4727, %rd4725, %rd4726;
	mad.lo.s64 	%rd4728, %rd25, %rd4706, %rd4727;
	shr.u64 	%rd4729, %rd4728, 32;
	and.b64  	%rd4730, %rd4702, 4294967295;
	add.s64 	%rd4731, %rd4729, %rd4730;
	mad.lo.s64 	%rd4732, %rd26, %rd4706, %rd4731;
	shr.u64 	%rd4733, %rd4732, 32;
	mul.wide.u32 	%rd4734, %r41, %r653;
	and.b64  	%rd4735, %rd4705, 4294967295;
	add.s64 	%rd4736, %rd4733, %rd4735;
	add.s64 	%rd4737, %rd4736, %rd4734;
	shr.u64 	%rd4738, %rd4737, 32;
	{ .reg .b32 tmp; mov.b64 {tmp, %r654}, %rd4737; }
	mad.lo.s32 	%r655, %r767, %r630, %r654;
	mul.lo.s32 	%r656, %r655, %r66;
	mad.lo.s64 	%rd4739, %rd4378, %rd94, %rd4738;
	shr.u64 	%rd4740, %rd4739, 32;
	and.b64  	%rd4741, %rd4708, 4294967295;
	add.s64 	%rd4742, %rd4740, %rd4741;
	mad.lo.s64 	%rd4743, %rd4381, %rd94, %rd4742;
	shr.u64 	%rd4744, %rd4743, 32;
	and.b64  	%rd4745, %rd4712, 4294967295;
	add.s64 	%rd4746, %rd4744, %rd4745;
	mad.lo.s64 	%rd4747, %rd4384, %rd94, %rd4746;
	shr.u64 	%rd4748, %rd4747, 32;
	and.b64  	%rd4749, %rd4716, 4294967295;
	add.s64 	%rd4750, %rd4748, %rd4749;
	mad.lo.s64 	%rd4751, %rd4387, %rd94, %rd4750;
	shr.u64 	%rd4752, %rd4751, 32;
	and.b64  	%rd4753, %rd4720, 4294967295;
	add.s64 	%rd4754, %rd4752, %rd4753;
	mad.lo.s64 	%rd4755, %rd4390, %rd94, %rd4754;
	shr.u64 	%rd4756, %rd4755, 32;
	and.b64  	%rd4757, %rd4724, 4294967295;
	add.s64 	%rd4758, %rd4756, %rd4757;
	mad.lo.s64 	%rd4759, %rd4393, %rd94, %rd4758;
	shr.u64 	%rd4760, %rd4759, 32;
	and.b64  	%rd4761, %rd4728, 4294967295;
	add.s64 	%rd4762, %rd4760, %rd4761;
	mad.lo.s64 	%rd4763, %rd4396, %rd94, %rd4762;
	shr.u64 	%rd4764, %rd4763, 32;
	add.s64 	%rd4765, %rd4764, %rd4732;
	mad.lo.s64 	%rd4766, %rd4399, %rd94, %rd4765;
	cvt.u64.u32 	%rd4767, %r656;
	and.b64  	%rd4768, %rd4739, 4294967295;
	mad.lo.s64 	%rd4769, %rd20, %rd4767, %rd4768;
	shr.u64 	%rd4770, %rd4769, 32;
	and.b64  	%rd4771, %rd4743, 4294967295;
	add.s64 	%rd4772, %rd4770, %rd4771;
	mad.lo.s64 	%rd4773, %rd21, %rd4767, %rd4772;
	shr.u64 	%rd4774, %rd4773, 32;
	and.b64  	%rd4775, %rd4747, 4294967295;
	add.s64 	%rd4776, %rd4774, %rd4775;
	mad.lo.s64 	%rd4777, %rd22, %rd4767, %rd4776;
	shr.u64 	%rd4778, %rd4777, 32;
	and.b64  	%rd4779, %rd4751, 4294967295;
	add.s64 	%rd4780, %rd4778, %rd4779;
	mad.lo.s64 	%rd4781, %rd23, %rd4767, %rd4780;
	shr.u64 	%rd4782, %rd4781, 32;
	and.b64  	%rd4783, %rd4755, 4294967295;
	add.s64 	%rd4784, %rd4782, %rd4783;
	mad.lo.s64 	%rd4785, %rd24, %rd4767, %rd4784;
	shr.u64 	%rd4786, %rd4785, 32;
	and.b64  	%rd4787, %rd4759, 4294967295;
	add.s64 	%rd4788, %rd4786, %rd4787;
	mad.lo.s64 	%rd4789, %rd25, %rd4767, %rd4788;
	shr.u64 	%rd4790, %rd4789, 32;
	and.b64  	%rd4791, %rd4763, 4294967295;
	add.s64 	%rd4792, %rd4790, %rd4791;
	mad.lo.s64 	%rd4793, %rd26, %rd4767, %rd4792;
	shr.u64 	%rd4794, %rd4793, 32;
	mul.wide.u32 	%rd4795, %r41, %r656;
	and.b64  	%rd4796, %rd4766, 4294967295;
	add.s64 	%rd4797, %rd4794, %rd4796;
	add.s64 	%rd4798, %rd4797, %rd4795;
	shr.u64 	%rd4799, %rd4798, 32;
	{ .reg .b32 tmp; mov.b64 {tmp, %r657}, %rd4798; }
	mad.lo.s32 	%r658, %r767, %r629, %r657;
	mul.lo.s32 	%r659, %r658, %r66;
	mad.lo.s64 	%rd4800, %rd4378, %rd95, %rd4799;
	shr.u64 	%rd4801, %rd4800, 32;
	and.b64  	%rd4802, %rd4769, 4294967295;
	add.s64 	%rd4803, %rd4801, %rd4802;
	mad.lo.s64 	%rd4804, %rd4381, %rd95, %rd4803;
	shr.u64 	%rd4805, %rd4804, 32;
	and.b64  	%rd4806, %rd4773, 4294967295;
	add.s64 	%rd4807, %rd4805, %rd4806;
	mad.lo.s64 	%rd4808, %rd4384, %rd95, %rd4807;
	shr.u64 	%rd4809, %rd4808, 32;
	and.b64  	%rd4810, %rd4777, 4294967295;
	add.s64 	%rd4811, %rd4809, %rd4810;
	mad.lo.s64 	%rd4812, %rd4387, %rd95, %rd4811;
	shr.u64 	%rd4813, %rd4812, 32;
	and.b64  	%rd4814, %rd4781, 4294967295;
	add.s64 	%rd4815, %rd4813, %rd4814;
	mad.lo.s64 	%rd4816, %rd4390, %rd95, %rd4815;
	shr.u64 	%rd4817, %rd4816, 32;
	and.b64  	%rd4818, %rd4785, 4294967295;
	add.s64 	%rd4819, %rd4817, %rd4818;
	mad.lo.s64 	%rd4820, %rd4393, %rd95, %rd4819;
	shr.u64 	%rd4821, %rd4820, 32;
	and.b64  	%rd4822, %rd4789, 4294967295;
	add.s64 	%rd4823, %rd4821, %rd4822;
	mad.lo.s64 	%rd4824, %rd4396, %rd95, %rd4823;
	shr.u64 	%rd4825, %rd4824, 32;
	add.s64 	%rd4826, %rd4825, %rd4793;
	mad.lo.s64 	%rd4827, %rd4399, %rd95, %rd4826;
	cvt.u64.u32 	%rd4828, %r659;
	and.b64  	%rd4829, %rd4800, 4294967295;
	mad.lo.s64 	%rd4975, %rd20, %rd4828, %rd4829;
	shr.u64 	%rd4830, %rd4975, 32;
	cvt.u32.u64 	%r256, %rd4975;
	and.b64  	%rd4831, %rd4804, 4294967295;
	add.s64 	%rd4832, %rd4830, %rd4831;
	mad.lo.s64 	%rd4976, %rd21, %rd4828, %rd4832;
	shr.u64 	%rd4833, %rd4976, 32;
	cvt.u32.u64 	%r257, %rd4976;
	and.b64  	%rd4834, %rd4808, 4294967295;
	add.s64 	%rd4835, %rd4833, %rd4834;
	mad.lo.s64 	%rd4977, %rd22, %rd4828, %rd4835;
	shr.u64 	%rd4836, %rd4977, 32;
	cvt.u32.u64 	%r258, %rd4977;
	and.b64  	%rd4837, %rd4812, 4294967295;
	add.s64 	%rd4838, %rd4836, %rd4837;
	mad.lo.s64 	%rd4978, %rd23, %rd4828, %rd4838;
	shr.u64 	%rd4839, %rd4978, 32;
	cvt.u32.u64 	%r259, %rd4978;
	and.b64  	%rd4840, %rd4816, 4294967295;
	add.s64 	%rd4841, %rd4839, %rd4840;
	mad.lo.s64 	%rd4979, %rd24, %rd4828, %rd4841;
	shr.u64 	%rd4842, %rd4979, 32;
	cvt.u32.u64 	%r260, %rd4979;
	and.b64  	%rd4843, %rd4820, 4294967295;
	add.s64 	%rd4844, %rd4842, %rd4843;
	mad.lo.s64 	%rd4980, %rd25, %rd4828, %rd4844;
	shr.u64 	%rd4845, %rd4980, 32;
	cvt.u32.u64 	%r261, %rd4980;
	and.b64  	%rd4846, %rd4824, 4294967295;
	add.s64 	%rd4847, %rd4845, %rd4846;
	mad.lo.s64 	%rd4848, %rd26, %rd4828, %rd4847;
	shr.u64 	%rd4849, %rd4848, 32;
	cvt.u32.u64 	%r769, %rd4848;
	mul.wide.u32 	%rd4850, %r41, %r659;
	and.b64  	%rd4851, %rd4827, 4294967295;
	add.s64 	%rd4852, %rd4849, %rd4851;
	add.s64 	%rd4853, %rd4852, %rd4850;
	shr.u64 	%rd4974, %rd4853, 32;
	setp.lt.u32 	%p174, %r41, %r769;
	@%p174 bra 	$L__BB0_197;
	setp.gt.u32 	%p175, %r41, %r769;
	@%p175 bra 	$L__BB0_198;
	cvt.u32.u64 	%r660, %rd26;
	setp.lt.u32 	%p176, %r660, %r261;
	@%p176 bra 	$L__BB0_197;
	setp.gt.u32 	%p177, %r660, %r261;
	@%p177 bra 	$L__BB0_198;
	cvt.u32.u64 	%r662, %rd25;
	setp.lt.u32 	%p178, %r662, %r260;
	@%p178 bra 	$L__BB0_197;
	setp.gt.u32 	%p179, %r662, %r260;
	@%p179 bra 	$L__BB0_198;
	cvt.u32.u64 	%r664, %rd24;
	setp.lt.u32 	%p180, %r664, %r259;
	@%p180 bra 	$L__BB0_197;
	setp.gt.u32 	%p181, %r664, %r259;
	@%p181 bra 	$L__BB0_198;
	cvt.u32.u64 	%r666, %rd23;
	setp.lt.u32 	%p182, %r666, %r258;
	@%p182 bra 	$L__BB0_197;
	setp.gt.u32 	%p183, %r666, %r258;
	@%p183 bra 	$L__BB0_198;
	cvt.u32.u64 	%r668, %rd22;
	setp.lt.u32 	%p184, %r668, %r257;
	@%p184 bra 	$L__BB0_197;
	setp.gt.u32 	%p185, %r668, %r257;
	@%p185 bra 	$L__BB0_198;
	cvt.u32.u64 	%r670, %rd21;
	setp.lt.u32 	%p186, %r670, %r256;
	@%p186 bra 	$L__BB0_197;
	cvt.u32.u64 	%r672, %rd20;
	setp.gt.u32 	%p187, %r670, %r256;
	cvt.u32.u64 	%r673, %rd4974;
	setp.gt.u32 	%p188, %r672, %r673;
	or.pred  	%p189, %p187, %p188;
	@%p189 bra 	$L__BB0_198;
$L__BB0_197:
	sub.s64 	%rd4856, %rd4974, %rd20;
	shr.u64 	%rd4857, %rd4856, 32;
	and.b64  	%rd4858, %rd4857, 1;
	and.b64  	%rd4859, %rd4975, 4294967295;
	add.s64 	%rd4860, %rd4858, %rd21;
	sub.s64 	%rd4975, %rd4859, %rd4860;
	shr.u64 	%rd4861, %rd4975, 32;
	and.b64  	%rd4862, %rd4861, 1;
	and.b64  	%rd4863, %rd4976, 4294967295;
	add.s64 	%rd4864, %rd4862, %rd22;
	sub.s64 	%rd4976, %rd4863, %rd4864;
	shr.u64 	%rd4865, %rd4976, 32;
	and.b64  	%rd4866, %rd4865, 1;
	and.b64  	%rd4867, %rd4977, 4294967295;
	add.s64 	%rd4868, %rd4866, %rd23;
	sub.s64 	%rd4977, %rd4867, %rd4868;
	shr.u64 	%rd4869, %rd4977, 32;
	and.b64  	%rd4870, %rd4869, 1;
	and.b64  	%rd4871, %rd4978, 4294967295;
	add.s64 	%rd4872, %rd4870, %rd24;
	sub.s64 	%rd4978, %rd4871, %rd4872;
	shr.u64 	%rd4873, %rd4978, 32;
	and.b64  	%rd4874, %rd4873, 1;
	and.b64  	%rd4875, %rd4979, 4294967295;
	add.s64 	%rd4876, %rd4874, %rd25;
	sub.s64 	%rd4979, %rd4875, %rd4876;
	shr.u64 	%rd4877, %rd4979, 32;
	and.b64  	%rd4878, %rd4877, 1;
	and.b64  	%rd4879, %rd4980, 4294967295;
	add.s64 	%rd4880, %rd4878, %rd26;
	sub.s64 	%rd4980, %rd4879, %rd4880;
	{ .reg .b32 tmp; mov.b64 {tmp, %r674}, %rd4980; }
	and.b32  	%r675, %r674, 1;
	add.s32 	%r676, %r675, %r41;
	sub.s32 	%r769, %r769, %r676;
	and.b64  	%rd4974, %rd4856, 4294967295;
$L__BB0_198:
	cvt.u32.u64 	%r677, %rd20;
	ld.const.u32 	%rd4881, [G_mont+32];
	sub.s64 	%rd4882, %rd4974, %rd4881;
	cvt.u32.u64 	%r678, %rd4882;
	shr.u64 	%rd4883, %rd4882, 32;
	and.b64  	%rd4884, %rd4883, 1;
	and.b64  	%rd4885, %rd4975, 4294967295;
	ld.const.u32 	%rd4886, [G_mont+36];
	add.s64 	%rd4887, %rd4884, %rd4886;
	sub.s64 	%rd4888, %rd4885, %rd4887;
	shr.u64 	%rd4889, %rd4888, 32;
	and.b64  	%rd4890, %rd4889, 1;
	and.b64  	%rd4891, %rd4976, 4294967295;
	ld.const.u32 	%rd4892, [G_mont+40];
	add.s64 	%rd4893, %rd4890, %rd4892;
	sub.s64 	%rd4894, %rd4891, %rd4893;
	shr.u64 	%rd4895, %rd4894, 32;
	and.b64  	%rd4896, %rd4895, 1;
	and.b64  	%rd4897, %rd4977, 4294967295;
	ld.const.u32 	%rd4898, [G_mont+44];
	add.s64 	%rd4899, %rd4896, %rd4898;
	sub.s64 	%rd4900, %rd4897, %rd4899;
	shr.u64 	%rd4901, %rd4900, 32;
	and.b64  	%rd4902, %rd4901, 1;
	and.b64  	%rd4903, %rd4978, 4294967295;
	ld.const.u32 	%rd4904, [G_mont+48];
	add.s64 	%rd4905, %rd4902, %rd4904;
	sub.s64 	%rd4906, %rd4903, %rd4905;
	shr.u64 	%rd4907, %rd4906, 32;
	and.b64  	%rd4908, %rd4907, 1;
	and.b64  	%rd4909, %rd4979, 4294967295;
	ld.const.u32 	%rd4910, [G_mont+52];
	add.s64 	%rd4911, %rd4908, %rd4910;
	sub.s64 	%rd4912, %rd4909, %rd4911;
	shr.u64 	%rd4913, %rd4912, 32;
	and.b64  	%rd4914, %rd4913, 1;
	and.b64  	%rd4915, %rd4980, 4294967295;
	ld.const.u32 	%rd4916, [G_mont+56];
	add.s64 	%rd4917, %rd4914, %rd4916;
	sub.s64 	%rd4918, %rd4915, %rd4917;
	{ .reg .b32 tmp; mov.b64 {tmp, %r679}, %rd4918; }
	and.b32  	%r680, %r679, 1;
	add.s32 	%r681, %r680, %r16;
	sub.s32 	%r682, %r769, %r681;
	setp.eq.s32 	%p190, %r682, -1;
	selp.b32 	%r683, %r677, 0, %p190;
	add.s32 	%r772, %r683, %r678;
	bra.uni 	$L__BB0_200;
$L__BB0_199:
	mov.u64 	%rd4919, $str$4;
	cvta.global.u64 	%rd4920, %rd4919;
	mov.u64 	%rd4921, $str$1;
	cvta.global.u64 	%rd4922, %rd4921;
	mov.u64 	%rd4923, __unnamed_1;
	cvta.global.u64 	%rd4924, %rd4923;
	{ // callseq 17, 0
	.param .b64 param0;
	st.param.b64 	[param0], %rd4920;
	.param .b64 param1;
	st.param.b64 	[param1], %rd4922;
	.param .b32 param2;
	st.param.b32 	[param2], 237;
	.param .b64 param3;
	st.param.b64 	[param3], %rd4924;
	.param .b64 param4;
	st.param.b64 	[param4], 1;
	call.uni 
	__assertfail, 
	(
	param0, 
	param1, 
	param2, 
	param3, 
	param4
	);
	} // callseq 17
$L__BB0_200:
	setp.eq.s32 	%p191, %r773, -972783724;
	@%p191 bra 	$L__BB0_202;
	mov.u64 	%rd4925, $str$5;
	cvta.global.u64 	%rd4926, %rd4925;
	mov.u64 	%rd4927, $str$1;
	cvta.global.u64 	%rd4928, %rd4927;
	mov.u64 	%rd4929, __unnamed_1;
	cvta.global.u64 	%rd4930, %rd4929;
	{ // callseq 18, 0
	.param .b64 param0;
	st.param.b64 	[param0], %rd4926;
	.param .b64 param1;
	st.param.b64 	[param1], %rd4928;
	.param .b32 param2;
	st.param.b32 	[param2], 238;
	.param .b64 param3;
	st.param.b64 	[param3], %rd4930;
	.param .b64 param4;
	st.param.b64 	[param4], 1;
	call.uni 
	__assertfail, 
	(
	param0, 
	param1, 
	param2, 
	param3, 
	param4
	);
	} // callseq 18
$L__BB0_202:
	setp.eq.s32 	%p192, %r772, -1617437578;
	@%p192 bra 	$L__BB0_204;
	mov.u64 	%rd4931, $str$6;
	cvta.global.u64 	%rd4932, %rd4931;
	mov.u64 	%rd4933, $str$1;
	cvta.global.u64 	%rd4934, %rd4933;
	mov.u64 	%rd4935, __unnamed_1;
	cvta.global.u64 	%rd4936, %rd4935;
	{ // callseq 19, 0
	.param .b64 param0;
	st.param.b64 	[param0], %rd4932;
	.param .b64 param1;
	st.param.b64 	[param1], %rd4934;
	.param .b32 param2;
	st.param.b32 	[param2], 239;
	.param .b64 param3;
	st.param.b64 	[param3], %rd4936;
	.param .b64 param4;
	st.param.b64 	[param4], 1;
	call.uni 
	__assertfail, 
	(
	param0, 
	param1, 
	param2, 
	param3, 
	param4
	);
	} // callseq 19
$L__BB0_204:
	ret;

}


// ===== COMPILED SASS (sm_100) =====

	.target	sm_100

	.elftype	@"ET_EXEC"


//--------------------- .note.nv.tkinfo           --------------------------
	.section	.note.nv.tkinfo,"",@"SHT_NOTE"
	.sectionflags	@"SHF_NOTE_NV_TKINFO"
	.tkinfo
        /*0018*/ 	.word	0x00000002
        /*0030*/ 	.string	""
        /*0030*/ 	.string	"ptxas"
        /*0030*/ 	.string	"Cuda compilation tools, release 13.0, V13.0.88"
        /*0030*/ 	.string	"Build cuda_13.0.r13.0/compiler.36424714_0"
        /*0030*/ 	.string	"-arch sm_100 -m 64 "



//--------------------- .note.nv.cuinfo           --------------------------
	.section	.note.nv.cuinfo,"",@"SHT_NOTE"
	.sectionflags	@"SHF_NOTE_NV_CUINFO"
        /*0018*/ 	.short	0x0002
        /*001a*/ 	.short	0x0064
        /*001c*/ 	.short	0x0082
	.zero		2


//--------------------- .nv.info                  --------------------------
	.section	.nv.info,"",@"SHT_CUDA_INFO"
	.align	4


	//----- nvinfo : EIATTR_REGCOUNT
	.align		4
        /*0000*/ 	.byte	0x04, 0x2f
        /*0002*/ 	.short	(.L_16 - .L_15)
	.align		4
.L_15:
        /*0004*/ 	.word	index@(_Z8validatev)
        /*0008*/ 	.word	0x00000040


	//----- nvinfo : EIATTR_FRAME_SIZE
	.align		4
.L_16:
        /*000c*/ 	.byte	0x04, 0x11
        /*000e*/ 	.short	(.L_18 - .L_17)
	.align		4
.L_17:
        /*0010*/ 	.word	index@(_Z8validatev)
        /*0014*/ 	.word	0x00000020


	//----- nvinfo : EIATTR_MIN_STACK_SIZE
	.align		4
.L_18:
        /*0018*/ 	.byte	0x04, 0x12
        /*001a*/ 	.short	(.L_20 - .L_19)
	.align		4
.L_19:
        /*001c*/ 	.word	index@(_Z8validatev)
        /*0020*/ 	.word	0x00000020
.L_20:


//--------------------- .nv.compat                --------------------------
	.section	.nv.compat,"",@"SHT_CUDA_COMPAT_INFO"
	.align	4
        /*0000*/ 	.byte	0x02, 0x09, 0x00, 0x00, 0x02, 0x02, 0x01, 0x00, 0x02, 0x05, 0x05, 0x00, 0x03, 0x07, 0x01, 0x01
        /*0010*/ 	.byte	0x02, 0x03, 0x00, 0x00, 0x02, 0x06, 0x01, 0x00, 0x04, 0x0b, 0x08, 0x00, 0x09, 0x00, 0x00, 0x00
        /*0020*/ 	.byte	0x00, 0x00, 0x00, 0x00


//--------------------- .nv.info._Z8validatev     --------------------------
	.section	.nv.info._Z8validatev,"",@"SHT_CUDA_INFO"
	.sectionflags	@""
	.align	4


	//----- nvinfo : EIATTR_CUDA_API_VERSION
	.align		4
        /*0000*/ 	.byte	0x04, 0x37
        /*0002*/ 	.short	(.L_22 - .L_21)
.L_21:
        /*0004*/ 	.word	0x00000082


	//----- nvinfo : EIATTR_SPARSE_MMA_MASK
	.align		4
.L_22:
        /*0008*/ 	.byte	0x03, 0x50
        /*000a*/ 	.short	0x0000


	//----- nvinfo : EIATTR_MAXREG_COUNT
	.align		4
        /*000c*/ 	.byte	0x03, 0x1b
        /*000e*/ 	.short	0x00ff


	//----- nvinfo : EIATTR_EXTERNS
	.align		4
        /*0010*/ 	.byte	0x04, 0x0f
        /*0012*/ 	.short	(.L_24 - .L_23)


	//   ....[0]....
	.align		4
.L_23:
        /*0014*/ 	.word	index@(__assertfail)


	//----- nvinfo : EIATTR_MERCURY_ISA_VERSION
	.align		4
.L_24:
        /*0018*/ 	.byte	0x03, 0x5f
        /*001a*/ 	.short	0x0101


	//----- nvinfo : EIATTR_VRC_CTA_INIT_COUNT
	.align		4
        /*001c*/ 	.byte	0x02, 0x4a
	.zero		1
	.zero		1


	//----- nvinfo : EIATTR_SYSCALL_OFFSETS
	.align		4
        /*0020*/ 	.byte	0x04, 0x46
        /*0022*/ 	.short	(.L_26 - .L_25)


	//   ....[0]....
.L_25:
        /*0024*/ 	.word	0x000002e0


	//   ....[1]....
        /*0028*/ 	.word	0x00000410


	//   ....[2]....
        /*002c*/ 	.word	0x00000540


	//   ....[3]....
        /*0030*/ 	.word	0x00000670


	//   ....[4]....
        /*0034*/ 	.word	0x000007a0


	//   ....[5]....
        /*0038*/ 	.word	0x000008d0


	//   ....[6]....
        /*003c*/ 	.word	0x00000a00


	//   ....[7]....
        /*0040*/ 	.word	0x00000b30


	//   ....[8]....
        /*0044*/ 	.word	0x00000c60


	//   ....[9]....
        /*0048*/ 	.word	0x00000d90


	//   ....[10]....
        /*004c*/ 	.word	0x00000ec0


	//   ....[11]....
        /*0050*/ 	.word	0x00000ff0


	//   ....[12]....
        /*0054*/ 	.word	0x00001120


	//   ....[13]....
        /*0058*/ 	.word	0x00001250


	//   ....[14]....
        /*005c*/ 	.word	0x00001380


	//   ....[15]....
        /*0060*/ 	.word	0x000014b0


	//   ....[16]....
        /*0064*/ 	.word	0x000015e0


	//   ....[17]....
        /*0068*/ 	.word	0x00013270


	//   ....[18]....
        /*006c*/ 	.word	0x000133a0


	//   ....[19]....
        /*0070*/ 	.word	0x000134d0


	//----- nvinfo : EIATTR_EXIT_INSTR_OFFSETS
	.align		4
.L_26:
        /*0074*/ 	.byte	0x04, 0x1c
        /*0076*/ 	.short	(.L_28 - .L_27)


	//   ....[0]....
.L_27:
        /*0078*/ 	.word	0x000133d0


	//   ....[1]....
        /*007c*/ 	.word	0x000134e0


	//----- nvinfo : EIATTR_CRS_STACK_SIZE
	.align		4
.L_28:
        /*0080*/ 	.byte	0x04, 0x1e
        /*0082*/ 	.short	(.L_30 - .L_29)
.L_29:
        /*0084*/ 	.word	0x00000000


	//----- nvinfo : EIATTR_SW_WAR
	.align		4
.L_30:
        /*0088*/ 	.byte	0x04, 0x36
        /*008a*/ 	.short	(.L_32 - .L_31)
.L_31:
        /*008c*/ 	.word	0x00000008
.L_32:


//--------------------- .nv.callgraph             --------------------------
	.section	.nv.callgraph,"",@"SHT_CUDA_CALLGRAPH"
	.align	4
	.sectionentsize	8
	.align		4
        /*0000*/ 	.word	0x00000000
	.align		4
        /*0004*/ 	.word	0xffffffff
	.align		4
        /*0008*/ 	.word	index@(_Z8validatev)
	.align		4
        /*000c*/ 	.word	index@(__assertfail)
	.align		4
        /*0010*/ 	.word	0x00000000
	.align		4
        /*0014*/ 	.word	0xfffffffe
	.align		4
        /*0018*/ 	.word	0x00000000
	.align		4
        /*001c*/ 	.word	0xfffffffd
	.align		4
        /*0020*/ 	.word	0x00000000
	.align		4
        /*0024*/ 	.word	0xfffffffc


//--------------------- .nv.constant4             --------------------------
	.section	.nv.constant4,"a",@progbits
	.align	8
	.align		8
.nv.constant4:
        /*0000*/ 	.dword	__assertfail
	.align		8
        /*0008*/ 	.dword	__unnamed_1
	.align		8
        /*0010*/ 	.dword	$str
	.align		8
        /*0018*/ 	.dword	$str$1
	.align		8
        /*0020*/ 	.dword	$str$2
	.align		8
        /*0028*/ 	.dword	$str$3
	.align		8
        /*0030*/ 	.dword	$str$4
	.align		8
        /*0038*/ 	.dword	$str$5
	.align		8
        /*0040*/ 	.dword	$str$6


//--------------------- .nv.constant3             --------------------------
	.section	.nv.constant3,"a",@progbits
	.align	4
.nv.constant3:
	.type		p,@object
	.size		p,(R - p)
p:
        /*0000*/ 	.byte	0x2f, 0xfc, 0xff, 0xff, 0xfe, 0xff, 0xff, 0xff, 0xff, 0xff, 0xff, 0xff, 0xff, 0xff, 0xff, 0xff
        /*0010*/ 	.byte	0xff, 0xff, 0xff, 0xff, 0xff, 0xff, 0xff, 0xff, 0xff, 0xff, 0xff, 0xff, 0xff, 0xff, 0xff, 0xff
	.type		R,@object
	.size		R,(R_squared - R)
R:
        /*0020*/ 	.byte	0xd1, 0x03, 0x00, 0x00, 0x01, 0x00, 0x00, 0x00, 0x00, 0x00, 0x00, 0x00, 0x00, 0x00, 0x00, 0x00
        /*0030*/ 	.byte	0x00, 0x00, 0x00, 0x00, 0x00, 0x00, 0x00, 0x00, 0x00, 0x00, 0x00, 0x00, 0x00, 0x00, 0x00, 0x00
	.type		R_squared,@object
	.size		R_squared,(np - R_squared)
R_squared:
        /*0040*/ 	.byte	0xa2, 0x07, 0x00, 0x00, 0x02, 0x00, 0x00, 0x00, 0x01, 0x00, 0x00, 0x00, 0x00, 0x00, 0x00, 0x00
        /*0050*/ 	.byte	0x00, 0x00, 0x00, 0x00, 0x00, 0x00, 0x00, 0x00, 0x00, 0x00, 0x00, 0x00, 0x00, 0x00, 0x00, 0x00
	.type		np,@object
	.size		np,(two_mont - np)
np:
        /*0060*/ 	.byte	0x31, 0x35, 0x25, 0xd2
	.type		two_mont,@object
	.size		two_mont,(three_mont - two_mont)
two_mont:
        /*0064*/ 	.byte	0xa2, 0x07, 0x00, 0x00, 0x02, 0x00, 0x00, 0x00, 0x01, 0x00, 0x00, 0x00, 0x00, 0x00, 0x00, 0x00
        /*0074*/ 	.byte	0x00, 0x00, 0x00, 0x00, 0x00, 0x00, 0x00, 0x00, 0x00, 0x00, 0x00, 0x00, 0x00, 0x00, 0x00, 0x00
	.type		three_mont,@object
	.size		three_mont,(G_mont - three_mont)
three_mont:
        /*0084*/ 	.byte	0x73, 0x0b, 0x00, 0x00, 0x03, 0x00, 0x00, 0x00, 0x01, 0x00, 0x00, 0x00, 0x00, 0x00, 0x00, 0x00
        /*0094*/ 	.byte	0x00, 0x00, 0x00, 0x00, 0x00, 0x00, 0x00, 0x00, 0x00, 0x00, 0x00, 0x00, 0x00, 0x00, 0x00, 0x00
	.type		G_mont,@object
	.size		G_mont,(.L_6 - G_mont)
G_mont:
        /*00a4*/ 	.byte	0x98, 0x17, 0xf8, 0x16, 0x5b, 0x81, 0xf2, 0x59, 0xd9, 0x28, 0xce, 0x2d, 0xdb, 0xfc, 0x9b, 0x02
        /*00b4*/ 	.byte	0x07, 0x0b, 0x87, 0xce, 0x95, 0x62, 0xa0, 0x55, 0xac, 0xbb, 0xdc, 0xf9, 0x7e, 0x66, 0xbe, 0x79
        /*00c4*/ 	.byte	0xb8, 0xd4, 0x10, 0xfb, 0x8f, 0xd0, 0x47, 0x9c, 0x19, 0x54, 0x85, 0xa6, 0x48, 0xb4, 0x17, 0xfd
        /*00d4*/ 	.byte	0xa8, 0x08, 0x11, 0x0e, 0xfc, 0xfb, 0xa4, 0x5d, 0x65, 0xc4, 0xa3, 0x26, 0x77, 0xda, 0x3a, 0x48
        /*00e4*/ 	.byte	0x00, 0x00, 0x00, 0x00
.L_6:


//--------------------- .text._Z8validatev        --------------------------
	.section	.text._Z8validatev,"ax",@progbits
	.align	128
        .global         _Z8validatev
        .type           _Z8validatev,@function
        .size           _Z8validatev,(.L_x_62 - _Z8validatev)
        .other          _Z8validatev,@"STO_CUDA_ENTRY STV_DEFAULT"
_Z8validatev:
.text._Z8validatev:
[----:B------:R-:W0:Y:S01]  /*0000*/  LDC R1, c[0x0][0x37c] ;  /* 0x0000df00ff017b82 */ /* 0x000e220000000800 */
[----:B------:R-:W1:Y:S01]  /*0010*/  LDCU.U8 UR52, c[0x3][0xe4] ;  /* 0x00c01c80ff3477ac */ /* 0x000e620008000000 */
[----:B0-----:R-:W-:Y:S01]  /*0020*/  VIADD R1, R1, 0xffffffe0 ;  /* 0xffffffe001017836 */ /* 0x001fe20000000000 */
[----:B------:R-:W0:Y:S01]  /*0030*/  LDCU UR50, c[0x3][0xa4] ;  /* 0x00c01480ff3277ac */ /* 0x000e220008000800 */
[----:B------:R-:W2:Y:S01]  /*0040*/  LDCU UR51, c[0x3][0xe0] ;  /* 0x00c01c00ff3377ac */ /* 0x000ea20008000800 */
[----:B------:R-:W3:Y:S01]  /*0050*/  LDCU.64 UR36, c[0x3][0xa8] ;  /* 0x00c01500ff2477ac */ /* 0x000ee20008000a00 */
[----:B------:R-:W4:Y:S01]  /*0060*/  LDCU.64 UR38, c[0x3][0xb0] ;  /* 0x00c01600ff2677ac */ /* 0x000f220008000a00 */
[----:B-1----:R-:W-:Y:S01]  /*0070*/  UISETP.NE.AND UP0, UPT, UR52, URZ, UPT ;  /* 0x000000ff3400728c */ /* 0x002fe2000bf05270 */
[----:B------:R-:W1:Y:S01]  /*0080*/  LDCU.64 UR40, c[0x3][0xb8] ;  /* 0x00c01700ff2877ac */ /* 0x000e620008000a00 */
[----:B------:R-:W0:Y:S01]  /*0090*/  LDCU.64 UR42, c[0x3][0xc0] ;  /* 0x00c01800ff2a77ac */ /* 0x000e220008000a00 */
[----:B------:R-:W0:Y:S01]  /*00a0*/  LDCU.64 UR44, c[0x3][0xc8] ;  /* 0x00c01900ff2c77ac */ /* 0x000e220008000a00 */
[----:B------:R-:W0:Y:S01]  /*00b0*/  LDCU.64 UR46, c[0x3][0xd0] ;  /* 0x00c01a00ff2e77ac */ /* 0x000e220008000a00 */
[----:B------:R-:W0:Y:S04]  /*00c0*/  LDCU.64 UR48, c[0x3][0xd8] ;  /* 0x00c01b00ff3077ac */ /* 0x000e280008000a00 */
[----:B------:R-:W-:Y:S05]  /*00d0*/  BRA.U !UP0, `(.L_x_0) ;  /* 0x0000000108407547 */ /* 0x000fea000b800000 */
[----:B0-----:R-:W-:Y:S01]  /*00e0*/  UMOV UR50, URZ ;  /* 0x000000ff00327c82 */ /* 0x001fe20008000000 */
[----:B--2---:R-:W-:Y:S01]  /*00f0*/  UMOV UR51, URZ ;  /* 0x000000ff00337c82 */ /* 0x004fe20008000000 */
[----:B---3--:R-:W-:Y:S01]  /*0100*/  UMOV UR36, URZ ;  /* 0x000000ff00247c82 */ /* 0x008fe20008000000 */
[----:B------:R-:W-:Y:S01]  /*0110*/  UMOV UR37, URZ ;  /* 0x000000ff00257c82 */ /* 0x000fe20008000000 */
[----:B----4-:R-:W-:Y:S01]  /*0120*/  UMOV UR38, URZ ;  /* 0x000000ff00267c82 */ /* 0x010fe20008000000 */
[----:B------:R-:W-:Y:S01]  /*0130*/  UMOV UR39, URZ ;  /* 0x000000ff00277c82 */ /* 0x000fe20008000000 */
[----:B-1----:R-:W-:Y:S01]  /*0140*/  UMOV UR40, URZ ;  /* 0x000000ff00287c82 */ /* 0x002fe20008000000 */
[----:B------:R-:W-:Y:S01]  /*0150*/  UMOV UR41, URZ ;  /* 0x000000ff00297c82 */ /* 0x000fe20008000000 */
[----:B------:R-:W-:Y:S01]  /*0160*/  UMOV UR42, URZ ;  /* 0x000000ff002a7c82 */ /* 0x000fe20008000000 */
[----:B------:R-:W-:Y:S01]  /*0170*/  UMOV UR43, URZ ;  /* 0x000000ff002b7c82 */ /* 0x000fe20008000000 */
[----:B------:R-:W-:Y:S01]  /*0180*/  UMOV UR44, URZ ;  /* 0x000000ff002c7c82 */ /* 0x000fe20008000000 */
[----:B------:R-:W-:Y:S01]  /*0190*/  UMOV UR45, URZ ;  /* 0x000000ff002d7c82 */ /* 0x000fe20008000000 */
[----:B------:R-:W-:Y:S01]  /*01a0*/  UMOV UR46, URZ ;  /* 0x000000ff002e7c82 */ /* 0x000fe20008000000 */
[----:B------:R-:W-:Y:S01]  /*01b0*/  UMOV UR47, URZ ;  /* 0x000000ff002f7c82 */ /* 0x000fe20008000000 */
[----:B------:R-:W-:Y:S01]  /*01c0*/  UMOV UR48, URZ ;  /* 0x000000ff00307c82 */ /* 0x000fe20008000000 */
[----:B------:R-:W-:-:S05]  /*01d0*/  UMOV UR49, URZ ;  /* 0x000000ff00317c82 */ /* 0x000fca0008000000 */
.L_x_0:
[----:B------:R-:W-:Y:S05]  /*01e0*/  BRA.U !UP0, `(.L_x_1) ;  /* 0x0000000108407547 */ /* 0x000fea000b800000 */
[----:B------:R-:W-:Y:S01]  /*01f0*/  MOV R0, 0x0 ;  /* 0x0000000000007802 */ /* 0x000fe20000000f00 */
[----:B------:R-:W5:Y:S01]  /*0200*/  LDCU.64 UR4, c[0x4][0x10] ;  /* 0x01000200ff0477ac */ /* 0x000f620008000a00 */
[----:B------:R-:W-:Y:S02]  /*0210*/  HFMA2 R12, -RZ, RZ, 0, 5.9604644775390625e-08 ;  /* 0x00000001ff0c7431 */ /* 0x000fe400000001ff */
[----:B------:R-:W-:Y:S01]  /*0220*/  IMAD.MOV.U32 R8, RZ, RZ, 0xe5 ;  /* 0x000000e5ff087424 */ /* 0x000fe200078e00ff */
[----:B------:R0:W0:Y:S01]  /*0230*/  LDC.64 R2, c[0x4][R0] ;  /* 0x0100000000027b82 */ /* 0x0000220000000a00 */
[----:B------:R-:W1:Y:S01]  /*0240*/  LDCU.64 UR6, c[0x4][0x18] ;  /* 0x01000300ff0677ac */ /* 0x000e620008000a00 */
[----:B------:R-:W-:Y:S01]  /*0250*/  IMAD.MOV.U32 R13, RZ, RZ, RZ ;  /* 0x000000ffff0d7224 */ /* 0x000fe200078e00ff */
[----:B------:R-:W2:Y:S01]  /*0260*/  LDCU.64 UR8, c[0x4][0x8] ;  /* 0x01000100ff0877ac */ /* 0x000ea20008000a00 */
[----:B-----5:R-:W-:Y:S01]  /*0270*/  IMAD.U32 R4, RZ, RZ, UR4 ;  /* 0x00000004ff047e24 */ /* 0x020fe2000f8e00ff */
[----:B------:R-:W-:Y:S01]  /*0280*/  MOV R5, UR5 ;  /* 0x0000000500057c02 */ /* 0x000fe20008000f00 */
[----:B-1----:R-:W-:-:S02]  /*0290*/  IMAD.U32 R6, RZ, RZ, UR6 ;  /* 0x00000006ff067e24 */ /* 0x002fc4000f8e00ff */
[----:B------:R-:W-:Y:S01]  /*02a0*/  IMAD.U32 R7, RZ, RZ, UR7 ;  /* 0x00000007ff077e24 */ /* 0x000fe2000f8e00ff */
[----:B--2---:R-:W-:Y:S01]  /*02b0*/  MOV R10, UR8 ;  /* 0x00000008000a7c02 */ /* 0x004fe20008000f00 */
[----:B------:R-:W-:-:S07]  /*02c0*/  IMAD.U32 R11, RZ, RZ, UR9 ;  /* 0x00000009ff0b7e24 */ /* 0x000fce000f8e00ff */
[----:B------:R-:W-:-:S07]  /*02d0*/  LEPC R20, `(.L_x_1) ;  /* 0x000000001014794e */ /* 0x000fce0000000000 */
[----:B0--34-:R-:W-:Y:S05]  /*02e0*/  CALL.ABS.NOINC R2 ;  /* 0x0000000002007343 */ /* 0x019fea0003c00000 */
.L_x_1:
[----:B------:R-:W0:Y:S02]  /*02f0*/  LDCU UR4, c[0x3][0xa4] ;  /* 0x00c01480ff0477ac */ /* 0x000e240008000800 */
[----:B0-----:R-:W-:-:S09]  /*0300*/  UISETP.NE.AND UP0, UPT, UR50, UR4, UPT ;  /* 0x000000043200728c */ /* 0x001fd2000bf05270 */
[----:B------:R-:W-:Y:S05]  /*0310*/  BRA.U !UP0, `(.L_x_2) ;  /* 0x0000000108407547 */ /* 0x000fea000b800000 */
[----:B------:R-:W-:Y:S01]  /*0320*/  MOV R0, 0x0 ;  /* 0x0000000000007802 */ /* 0x000fe20000000f00 */
[----:B------:R-:W0:Y:S01]  /*0330*/  LDCU.64 UR4, c[0x4][0x20] ;  /* 0x01000400ff0477ac */ /* 0x000e220008000a00 */
[----:B------:R-:W-:Y:S02]  /*0340*/  HFMA2 R12, -RZ, RZ, 0, 5.9604644775390625e-08 ;  /* 0x00000001ff0c7431 */ /* 0x000fe400000001ff */
[----:B------:R-:W-:Y:S01]  /*0350*/  IMAD.MOV.U32 R8, RZ, RZ, 0xe7 ;  /* 0x000000e7ff087424 */ /* 0x000fe200078e00ff */
[----:B------:R0:W1:Y:S01]  /*0360*/  LDC.64 R2, c[0x4][R0] ;  /* 0x0100000000027b82 */ /* 0x0000620000000a00 */
[----:B------:R-:W5:Y:S01]  /*0370*/  LDCU.64 UR6, c[0x4][0x18] ;  /* 0x01000300ff0677ac */ /* 0x000f620008000a00 */
[----:B------:R-:W-:Y:S01]  /*0380*/  IMAD.MOV.U32 R13, RZ, RZ, RZ ;  /* 0x000000ffff0d7224 */ /* 0x000fe200078e00ff */
[----:B------:R-:W2:Y:S01]  /*0390*/  LDCU.64 UR8, c[0x4][0x8] ;  /* 0x01000100ff0877ac */ /* 0x000ea20008000a00 */
[----:B0-----:R-:W-:Y:S01]  /*03a0*/  IMAD.U32 R4, RZ, RZ, UR4 ;  /* 0x00000004ff047e24 */ /* 0x001fe2000f8e00ff */
[----:B------:R-:W-:Y:S01]  /*03b0*/  MOV R5, UR5 ;  /* 0x0000000500057c02 */ /* 0x000fe20008000f00 */
[----:B-----5:R-:W-:-:S02]  /*03c0*/  IMAD.U32 R6, RZ, RZ, UR6 ;  /* 0x00000006ff067e24 */ /* 0x020fc4000f8e00ff */
[----:B------:R-:W-:Y:S01]  /*03d0*/  IMAD.U32 R7, RZ, RZ, UR7 ;  /* 0x00000007ff077e24 */ /* 0x000fe2000f8e00ff */
[----:B--2---:R-:W-:Y:S01]  /*03e0*/  MOV R10, UR8 ;  /* 0x00000008000a7c02 */ /* 0x004fe20008000f00 */
[----:B------:R-:W-:-:S07]  /*03f0*/  IMAD.U32 R11, RZ, RZ, UR9 ;  /* 0x00000009ff0b7e24 */ /* 0x000fce000f8e00ff */
[----:B------:R-:W-:-:S07]  /*0400*/  LEPC R20, `(.L_x_2) ;  /* 0x000000001014794e */ /* 0x000fce0000000000 */
[----:B-1-34-:R-:W-:Y:S05]  /*0410*/  CALL.ABS.NOINC R2 ;  /* 0x0000000002007343 */ /* 0x01afea0003c00000 */
.L_x_2:
        /* <DEDUP_REMOVED lines=19> */
.L_x_3:
[----:B------:R-:W3:Y:S02]  /*0550*/  LDCU UR4, c[0x3][0xa8] ;  /* 0x00c01500ff0477ac */ /* 0x000ee40008000800 */
[----:B---3--:R-:W-:-:S09]  /*0560*/  UISETP.NE.AND UP0, UPT, UR36, UR4, UPT ;  /* 0x000000042400728c */ /* 0x008fd2000bf05270 */
        /* <DEDUP_REMOVED lines=14> */
[----:B---3--:R-:W-:-:S07]  /*0650*/  IMAD.U32 R11, RZ, RZ, UR9 ;  /* 0x00000009ff0b7e24 */ /* 0x008fce000f8e00ff */
[----:B------:R-:W-:-:S07]  /*0660*/  LEPC R20, `(.L_x_4) ;  /* 0x000000001014794e */ /* 0x000fce0000000000 */
[----:B-1--4-:R-:W-:Y:S05]  /*0670*/  CALL.ABS.NOINC R2 ;  /* 0x0000000002007343 */ /* 0x012fea0003c00000 */
.L_x_4:
        /* <DEDUP_REMOVED lines=19> */
.L_x_5:
        /* <DEDUP_REMOVED lines=19> */
.L_x_6:
        /* <DEDUP_REMOVED lines=19> */
.L_x_7:
[----:B------:R-:W4:Y:S02]  /*0a10*/  LDCU UR4, c[0x3][0xb0] ;  /* 0x00c01600ff0477ac */ /* 0x000f240008000800 */
[----:B----4-:R-:W-:-:S09]  /*0a20*/  UISETP.NE.AND UP0, UPT, UR38, UR4, UPT ;  /* 0x000000042600728c */ /* 0x010fd2000bf05270 */
[----:B------:R-:W-:Y:S05]  /*0a30*/  BRA.U !UP0, `(.L_x_8) ;  /* 0x0000000108407547 */ /* 0x000fea000b800000 */
[----:B------:R-:W-:Y:S01]  /*0a40*/  MOV R0, 0x0 ;  /* 0x0000000000007802 */ /* 0x000fe20000000f00 */
[----:B------:R-:W0:Y:S01]  /*0a50*/  LDCU.64 UR4, c[0x4][0x20] ;  /* 0x01000400ff0477ac */ /* 0x000e220008000a00 */
[----:B------:R-:W-:Y:S02]  /*0a60*/  HFMA2 R12, -RZ, RZ, 0, 5.9604644775390625e-08 ;  /* 0x00000001ff0c7431 */ /* 0x000fe400000001ff */
[----:B------:R-:W-:Y:S01]  /*0a70*/  IMAD.MOV.U32 R8, RZ, RZ, 0xe7 ;  /* 0x000000e7ff087424 */ /* 0x000fe200078e00ff */
[----:B------:R3:W4:Y:S01]  /*0a80*/  LDC.64 R2, c[0x4][R0] ;  /* 0x0100000000027b82 */ /* 0x0007220000000a00 */
[----:B------:R-:W5:Y:S01]  /*0a90*/  LDCU.64 UR6, c[0x4][0x18] ;  /* 0x01000300ff0677ac */ /* 0x000f620008000a00 */
[----:B------:R-:W-:Y:S01]  /*0aa0*/  IMAD.MOV.U32 R13, RZ, RZ, RZ ;  /* 0x000000ffff0d7224 */ /* 0x000fe200078e00ff */
[----:B------:R-:W1:Y:S01]  /*0ab0*/  LDCU.64 UR8, c[0x4][0x8] ;  /* 0x01000100ff0877ac */ /* 0x000e620008000a00 */
[----:B0-----:R-:W-:Y:S01]  /*0ac0*/  IMAD.U32 R4, RZ, RZ, UR4 ;  /* 0x00000004ff047e24 */ /* 0x001fe2000f8e00ff */
[----:B------:R-:W-:Y:S01]  /*0ad0*/  MOV R5, UR5 ;  /* 0x0000000500057c02 */ /* 0x000fe20008000f00 */
[----:B-----5:R-:W-:-:S02]  /*0ae0*/  IMAD.U32 R6, RZ, RZ, UR6 ;  /* 0x00000006ff067e24 */ /* 0x020fc4000f8e00ff */
[----:B------:R-:W-:Y:S01]  /*0af0*/  IMAD.U32 R7, RZ, RZ, UR7 ;  /* 0x00000007ff077e24 */ /* 0x000fe2000f8e00ff */
[----:B-1----:R-:W-:Y:S01]  /*0b00*/  MOV R10, UR8 ;  /* 0x00000008000a7c02 */ /* 0x002fe20008000f00 */
[----:B---3--:R-:W-:-:S07]  /*0b10*/  IMAD.U32 R11, RZ, RZ, UR9 ;  /* 0x00000009ff0b7e24 */ /* 0x008fce000f8e00ff */
[----:B------:R-:W-:-:S07]  /*0b20*/  LEPC R20, `(.L_x_8) ;  /* 0x000000001014794e */ /* 0x000fce0000000000 */
[----:B--2-4-:R-:W-:Y:S05]  /*0b30*/  CALL.ABS.NOINC R2 ;  /* 0x0000000002007343 */ /* 0x014fea0003c00000 */
.L_x_8:
[----:B------:R-:W0:Y:S02]  /*0b40*/  LDCU UR4, c[0x3][0xd0] ;  /* 0x00c01a00ff0477ac */ /* 0x000e240008000800 */
[----:B0-----:R-:W-:-:S09]  /*0b50*/  UISETP.NE.AND UP0, UPT, UR46, UR4, UPT ;  /* 0x000000042e00728c */ /* 0x001fd2000bf05270 */
        /* <DEDUP_REMOVED lines=17> */
.L_x_9:
        /* <DEDUP_REMOVED lines=19> */
.L_x_10:
        /* <DEDUP_REMOVED lines=19> */
.L_x_11:
[----:B------:R-:W1:Y:S02]  /*0ed0*/  LDCU UR4, c[0x3][0xb8] ;  /* 0x00c01700ff0477ac */ /* 0x000e640008000800 */
[----:B-1----:R-:W-:-:S09]  /*0ee0*/  UISETP.NE.AND UP0, UPT, UR40, UR4, UPT ;  /* 0x000000042800728c */ /* 0x002fd2000bf05270 */
[----:B------:R-:W-:Y:S05]  /*0ef0*/  BRA.U !UP0, `(.L_x_12) ;  /* 0x0000000108407547 */ /* 0x000fea000b800000 */
[----:B------:R-:W-:Y:S01]  /*0f00*/  MOV R0, 0x0 ;  /* 0x0000000000007802 */ /* 0x000fe20000000f00 */
[----:B------:R-:W0:Y:S01]  /*0f10*/  LDCU.64 UR4, c[0x4][0x20] ;  /* 0x01000400ff0477ac */ /* 0x000e220008000a00 */
[----:B------:R-:W-:Y:S02]  /*0f20*/  HFMA2 R12, -RZ, RZ, 0, 5.9604644775390625e-08 ;  /* 0x00000001ff0c7431 */ /* 0x000fe400000001ff */
[----:B------:R-:W-:Y:S01]  /*0f30*/  IMAD.MOV.U32 R8, RZ, RZ, 0xe7 ;  /* 0x000000e7ff087424 */ /* 0x000fe200078e00ff */
[----:B------:R1:W3:Y:S01]  /*0f40*/  LDC.64 R2, c[0x4][R0] ;  /* 0x0100000000027b82 */ /* 0x0002e20000000a00 */
[----:B------:R-:W4:Y:S01]  /*0f50*/  LDCU.64 UR6, c[0x4][0x18] ;  /* 0x01000300ff0677ac */ /* 0x000f220008000a00 */
[----:B------:R-:W-:Y:S01]  /*0f60*/  IMAD.MOV.U32 R13, RZ, RZ, RZ ;  /* 0x000000ffff0d7224 */ /* 0x000fe200078e00ff */
[----:B------:R-:W5:Y:S01]  /*0f70*/  LDCU.64 UR8, c[0x4][0x8] ;  /* 0x01000100ff0877ac */ /* 0x000f620008000a00 */
[----:B0-----:R-:W-:Y:S01]  /*0f80*/  IMAD.U32 R4, RZ, RZ, UR4 ;  /* 0x00000004ff047e24 */ /* 0x001fe2000f8e00ff */
[----:B------:R-:W-:Y:S01]  /*0f90*/  MOV R5, UR5 ;  /* 0x0000000500057c02 */ /* 0x000fe20008000f00 */
[----:B----4-:R-:W-:-:S02]  /*0fa0*/  IMAD.U32 R6, RZ, RZ, UR6 ;  /* 0x00000006ff067e24 */ /* 0x010fc4000f8e00ff */
[----:B------:R-:W-:Y:S01]  /*0fb0*/  IMAD.U32 R7, RZ, RZ, UR7 ;  /* 0x00000007ff077e24 */ /* 0x000fe2000f8e00ff */
[----:B-----5:R-:W-:Y:S01]  /*0fc0*/  MOV R10, UR8 ;  /* 0x00000008000a7c02 */ /* 0x020fe20008000f00 */
[----:B-1----:R-:W-:-:S07]  /*0fd0*/  IMAD.U32 R11, RZ, RZ, UR9 ;  /* 0x00000009ff0b7e24 */ /* 0x002fce000f8e00ff */
[----:B------:R-:W-:-:S07]  /*0fe0*/  LEPC R20, `(.L_x_12) ;  /* 0x000000001014794e */ /* 0x000fce0000000000 */
[----:B--23--:R-:W-:Y:S05]  /*0ff0*/  CALL.ABS.NOINC R2 ;  /* 0x0000000002007343 */ /* 0x00cfea0003c00000 */
.L_x_12:
[----:B------:R-:W0:Y:S02]  /*1000*/  LDCU UR4, c[0x3][0xd8] ;  /* 0x00c01b00ff0477ac */ /* 0x000e240008000800 */
[----:B0-----:R-:W-:-:S09]  /*1010*/  UISETP.NE.AND UP0, UPT, UR48, UR4, UPT ;  /* 0x000000043000728c */ /* 0x001fd2000bf05270 */
        /* <DEDUP_REMOVED lines=17> */
.L_x_13:
        /* <DEDUP_REMOVED lines=19> */
.L_x_14:
        /* <DEDUP_REMOVED lines=19> */
.L_x_15:
        /* <DEDUP_REMOVED lines=19> */
.L_x_16:
[----:B------:R-:W2:Y:S02]  /*14c0*/  LDCU UR4, c[0x3][0xe0] ;  /* 0x00c01c00ff0477ac */ /* 0x000ea40008000800 */
[----:B--2---:R-:W-:-:S09]  /*14d0*/  UISETP.NE.AND UP0, UPT, UR51, UR4, UPT ;  /* 0x000000043300728c */ /* 0x004fd2000bf05270 */
[----:B------:R-:W-:Y:S05]  /*14e0*/  BRA.U !UP0, `(.L_x_17) ;  /* 0x0000000108407547 */ /* 0x000fea000b800000 */
[----:B------:R-:W-:Y:S01]  /*14f0*/  MOV R0, 0x0 ;  /* 0x0000000000007802 */ /* 0x000fe20000000f00 */
[----:B------:R-:W0:Y:S01]  /*1500*/  LDCU.64 UR4, c[0x4][0x28] ;  /* 0x01000500ff0477ac */ /* 0x000e220008000a00 */
[----:B------:R-:W-:Y:S02]  /*1510*/  HFMA2 R12, -RZ, RZ, 0, 5.9604644775390625e-08 ;  /* 0x00000001ff0c7431 */ /* 0x000fe400000001ff */
[----:B------:R-:W-:Y:S01]  /*1520*/  IMAD.MOV.U32 R8, RZ, RZ, 0xe8 ;  /* 0x000000e8ff087424 */ /* 0x000fe200078e00ff */
[----:B------:R1:W2:Y:S01]  /*1530*/  LDC.64 R2, c[0x4][R0] ;  /* 0x0100000000027b82 */ /* 0x0002a20000000a00 */
[----:B------:R-:W3:Y:S01]  /*1540*/  LDCU.64 UR6, c[0x4][0x18] ;  /* 0x01000300ff0677ac */ /* 0x000ee20008000a00 */
[----:B------:R-:W-:Y:S01]  /*1550*/  IMAD.MOV.U32 R13, RZ, RZ, RZ ;  /* 0x000000ffff0d7224 */ /* 0x000fe200078e00ff */
[----:B------:R-:W4:Y:S01]  /*1560*/  LDCU.64 UR8, c[0x4][0x8] ;  /* 0x01000100ff0877ac */ /* 0x000f220008000a00 */
[----:B0-----:R-:W-:Y:S01]  /*1570*/  IMAD.U32 R4, RZ, RZ, UR4 ;  /* 0x00000004ff047e24 */ /* 0x001fe2000f8e00ff */
[----:B------:R-:W-:Y:S01]  /*1580*/  MOV R5, UR5 ;  /* 0x0000000500057c02 */ /* 0x000fe20008000f00 */
[----:B---3--:R-:W-:-:S02]  /*1590*/  IMAD.U32 R6, RZ, RZ, UR6 ;  /* 0x00000006ff067e24 */ /* 0x008fc4000f8e00ff */
[----:B------:R-:W-:Y:S01]  /*15a0*/  IMAD.U32 R7, RZ, RZ, UR7 ;  /* 0x00000007ff077e24 */ /* 0x000fe2000f8e00ff */
[----:B----4-:R-:W-:Y:S01]  /*15b0*/  MOV R10, UR8 ;  /* 0x00000008000a7c02 */ /* 0x010fe20008000f00 */
[----:B-1----:R-:W-:-:S07]  /*15c0*/  IMAD.U32 R11, RZ, RZ, UR9 ;  /* 0x00000009ff0b7e24 */ /* 0x002fce000f8e00ff */
[----:B------:R-:W-:-:S07]  /*15d0*/  LEPC R20, `(.L_x_17) ;  /* 0x000000001014794e */ /* 0x000fce0000000000 */
[----:B--2---:R-:W-:Y:S05]  /*15e0*/  CALL.ABS.NOINC R2 ;  /* 0x0000000002007343 */ /* 0x004fea0003c00000 */
.L_x_17:
[----:B------:R-:W0:Y:S01]  /*15f0*/  LDCU UR4, c[0x3][0xc4] ;  /* 0x00c01880ff0477ac */ /* 0x000e220008000800 */
[----:B------:R-:W1:Y:S01]  /*1600*/  LDCU UR5, c[0x3][0xa4] ;  /* 0x00c01480ff0577ac */ /* 0x000e620008000800 */
[----:B------:R-:W-:Y:S01]  /*1610*/  UISETP.NE.AND UP0, UPT, UR52, URZ, UPT ;  /* 0x000000ff3400728c */ /* 0x000fe2000bf05270 */
[----:B0-----:R-:W-:Y:S01]  /*1620*/  IMAD.U32 R16, RZ, RZ, UR4 ;  /* 0x00000004ff107e24 */ /* 0x001fe2000f8e00ff */
[----:B-1----:R-:W-:-:S07]  /*1630*/  MOV R17, UR5 ;  /* 0x0000000500117c02 */ /* 0x002fce0008000f00 */
[----:B------:R-:W-:Y:S05]  /*1640*/  BRA.U UP0, `(.L_x_18) ;  /* 0x0000011900cc7547 */ /* 0x000fea000b800000 */
[----:B------:R-:W0:Y:S01]  /*1650*/  LDCU.128 UR8, c[0x3][0xd0] ;  /* 0x00c01a00ff0877ac */ /* 0x000e220008000c00 */
[----:B------:R-:W1:Y:S01]  /*1660*/  LDCU.64 UR4, c[0x3][0xc8] ;  /* 0x00c01900ff0477ac */ /* 0x000e620008000a00 */
[----:B------:R-:W2:Y:S01]  /*1670*/  LDCU UR7, c[0x3][0xe0] ;  /* 0x00c01c00ff0777ac */ /* 0x000ea20008000800 */
[----:B------:R-:W3:Y:S01]  /*1680*/  LDCU UR23, c[0x3][0x1c] ;  /* 0x00c00380ff1777ac */ /* 0x000ee20008000800 */
[----:B------:R-:W4:Y:S01]  /*1690*/  LDCU UR6, c[0x3][0xc4] ;  /* 0x00c01880ff0677ac */ /* 0x000f220008000800 */
[----:B0-----:R-:W-:Y:S02]  /*16a0*/  USHF.L.U32 UR18, UR11, 0x1, URZ ;  /* 0x000000010b127899 */ /* 0x001fe400080006ff */
[----:B------:R-:W-:Y:S02]  /*16b0*/  USHF.R.U64 UR19, UR11, 0x1f, URZ ;  /* 0x0000001f0b137899 */ /* 0x000fe400080012ff */
[----:B------:R-:W-:Y:S02]  /*16c0*/  USHF.L.U32 UR12, UR8, 0x1, URZ ;  /* 0x00000001080c7899 */ /* 0x000fe400080006ff */
[----:B-1----:R-:W-:-:S02]  /*16d0*/  USHF.R.U32.HI UR11, URZ, 0x1f, UR5 ;  /* 0x0000001fff0b7899 */ /* 0x002fc40008011605 */
[----:B--2---:R-:W-:Y:S02]  /*16e0*/  USHF.L.U32 UR7, UR7, 0x1, URZ ;  /* 0x0000000107077899 */ /* 0x004fe400080006ff */
[----:B------:R-:W-:Y:S02]  /*16f0*/  ULOP3.LUT UR20, UR11, UR12, URZ, 0xfc, !UPT ;  /* 0x0000000c0b147292 */ /* 0x000fe4000f8efcff */
[----:B------:R-:W-:Y:S02]  /*1700*/  ULOP3.LUT UR12, UR7, UR19, URZ, 0xfc, !UPT ;  /* 0x00000013070c7292 */ /* 0x000fe4000f8efcff */
[----:B------:R-:W-:Y:S02]  /*1710*/  USHF.L.U32 UR16, UR10, 0x1, URZ ;  /* 0x000000010a107899 */ /* 0x000fe400080006ff */
[----:B---3--:R-:W-:Y:S02]  /*1720*/  UISETP.GT.U32.AND UP0, UPT, UR12, UR23, UPT ;  /* 0x000000170c00728c */ /* 0x008fe4000bf04070 */
[----:B------:R-:W-:-:S02]  /*1730*/  USHF.R.U32.HI UR17, URZ, 0x1f, UR10 ;  /* 0x0000001fff117899 */ /* 0x000fc4000801160a */
[----:B------:R-:W-:Y:S02]  /*1740*/  USHF.R.U32.HI UR13, URZ, 0x1f, UR8 ;  /* 0x0000001fff0d7899 */ /* 0x000fe40008011608 */
[----:B------:R-:W-:Y:S02]  /*1750*/  USHF.L.U32 UR14, UR9, 0x1, URZ ;  /* 0x00000001090e7899 */ /* 0x000fe400080006ff */
[----:B------:R-:W-:Y:S02]  /*1760*/  USHF.R.U32.HI UR15, URZ, 0x1f, UR9 ;  /* 0x0000001fff0f7899 */ /* 0x000fe40008011609 */
[----:B------:R-:W-:Y:S02]  /*1770*/  USHF.L.U32 UR10, UR5, 0x1, URZ ;  /* 0x00000001050a7899 */ /* 0x000fe400080006ff */
[----:B------:R-:W-:Y:S02]  /*1780*/  USHF.L.U32 UR8, UR4, 0x1, URZ ;  /* 0x0000000104087899 */ /* 0x000fe400080006ff */
[----:B------:R-:W-:-:S02]  /*1790*/  USHF.R.U32.HI UR9, URZ, 0x1f, UR4 ;  /* 0x0000001fff097899 */ /* 0x000fc40008011604 */
[----:B----4-:R-:W-:Y:S02]  /*17a0*/  USHF.R.U32.HI UR5, URZ, 0x1f, UR6 ;  /* 0x0000001fff057899 */ /* 0x010fe40008011606 */
[----:B------:R-:W-:Y:S02]  /*17b0*/  USHF.L.U32 UR4, UR6, 0x1, URZ ;  /* 0x0000000106047899 */ /* 0x000fe400080006ff */
[----:B------:R-:W-:Y:S02]  /*17c0*/  ULOP3.LUT UR22, UR8, UR5, URZ, 0xfc, !UPT ;  /* 0x0000000508167292 */ /* 0x000fe4000f8efcff */
[----:B------:R-:W-:Y:S02]  /*17d0*/  ULOP3.LUT UR21, UR9, UR10, URZ, 0xfc, !UPT ;  /* 0x0000000a09157292 */ /* 0x000fe4000f8efcff */
[----:B------:R-:W-:Y:S02]  /*17e0*/  ULOP3.LUT UR13, UR13, UR14, URZ, 0xfc, !UPT ;  /* 0x0000000e0d0d7292 */ /* 0x000fe4000f8efcff */
[----:B------:R-:W-:-:S02]  /*17f0*/  ULOP3.LUT UR15, UR15, UR16, URZ, 0xfc, !UPT ;  /* 0x000000100f0f7292 */ /* 0x000fc4000f8efcff */
[----:B------:R-:W-:Y:S01]  /*1800*/  ULOP3.LUT UR17, UR17, UR18, URZ, 0xfc, !UPT ;  /* 0x0000001211117292 */ /* 0x000fe2000f8efcff */
[----:B------:R-:W-:Y:S11]  /*1810*/  BRA.U UP0, `(.L_x_19) ;  /* 0x0000000100947547 */ /* 0x000ff6000b800000 */
[----:B------:R-:W-:Y:S01]  /*1820*/  UISETP.GE.U32.AND UP0, UPT, UR12, UR23, UPT ;  /* 0x000000170c00728c */ /* 0x000fe2000bf06070 */
[----:B------:R-:W-:Y:S01]  /*1830*/  UMOV UR5, UR22 ;  /* 0x0000001600057c82 */ /* 0x000fe20008000000 */
[----:B------:R-:W-:Y:S01]  /*1840*/  UMOV UR7, UR21 ;  /* 0x0000001500077c82 */ /* 0x000fe20008000000 */
[----:B------:R-:W-:Y:S01]  /*1850*/  UMOV UR8, UR20 ;  /* 0x0000001400087c82 */ /* 0x000fe20008000000 */
[----:B------:R-:W-:Y:S01]  /*1860*/  UMOV UR9, UR13 ;  /* 0x0000000d00097c82 */ /* 0x000fe20008000000 */
[----:B------:R-:W-:Y:S01]  /*1870*/  UMOV UR10, UR15 ;  /* 0x0000000f000a7c82 */ /* 0x000fe20008000000 */
[----:B------:R-:W-:-:S03]  /*1880*/  UMOV UR11, UR17 ;  /* 0x00000011000b7c82 */ /* 0x000fc60008000000 */
[----:B------:R-:W-:Y:S05]  /*1890*/  BRA.U !UP0, `(.L_x_20) ;  /* 0x0000000108dc7547 */ /* 0x000fea000b800000 */
[----:B------:R-:W0:Y:S02]  /*18a0*/  LDCU UR14, c[0x3][0x18] ;  /* 0x00c00300ff0e77ac */ /* 0x000e240008000800 */
[----:B0-----:R-:W-:-:S09]  /*18b0*/  UISETP.GT.U32.AND UP0, UPT, UR11, UR14, UPT ;  /* 0x0000000e0b00728c */ /* 0x001fd2000bf04070 */
[----:B------:R-:W-:Y:S05]  /*18c0*/  BRA.U UP0, `(.L_x_19) ;  /* 0x0000000100687547 */ /* 0x000fea000b800000 */
[----:B------:R-:W-:-:S09]  /*18d0*/  UISETP.GE.U32.AND UP0, UPT, UR11, UR14, UPT ;  /* 0x0000000e0b00728c */ /* 0x000fd2000bf06070 */
        /* <DEDUP_REMOVED lines=19> */
[----:B------:R-:W0:Y:S02]  /*1a10*/  LDCU.64 UR18, c[0x3][URZ] ;  /* 0x00c00000ff1277ac */ /* 0x000e240008000a00 */
[----:B0-----:R-:W-:-:S04]  /*1a20*/  UISETP.GE.U32.AND UP0, UPT, UR4, UR18, UPT ;  /* 0x000000120400728c */ /* 0x001fc8000bf06070 */
[----:B------:R-:W-:-:S04]  /*1a30*/  UISETP.LT.U32.OR UP0, UPT, UR5, UR19, !UP0 ;  /* 0x000000130500728c */ /* 0x000fc8000c701470 */
[----:B------:R-:W-:-:S04]  /*1a40*/  UISETP.LE.U32.AND UP0, UPT, UR5, UR19, UP0 ;  /* 0x000000130500728c */ /* 0x000fc80008703070 */
[----:B------:R-:W-:-:S09]  /*1a50*/  UISETP.LT.U32.OR UP0, UPT, UR7, UR14, UP0 ;  /* 0x0000000e0700728c */ /* 0x000fd20008701470 */
[----:B------:R-:W-:Y:S05]  /*1a60*/  BRA.U UP0, `(.L_x_20) ;  /* 0x0000000100687547 */ /* 0x000fea000b800000 */
.L_x_19:
[----:B------:R-:W0:Y:S01]  /*1a70*/  LDCU.128 UR8, c[0x3][URZ] ;  /* 0x00c00000ff0877ac */ /* 0x000e220008000c00 */
[----:B------:R-:W-:Y:S01]  /*1a80*/  UMOV UR14, 0xffffffff ;  /* 0xffffffff000e7882 */ /* 0x000fe20000000000 */
[----:B------:R-:W1:Y:S01]  /*1a90*/  LDCU.64 UR18, c[0x3][0x10] ;  /* 0x00c00200ff1277ac */ /* 0x000e620008000a00 */
[----:B0-----:R-:W-:-:S04]  /*1aa0*/  UIADD3 UR4, UP0, UPT, UR4, -UR8, URZ ;  /* 0x8000000804047290 */ /* 0x001fc8000ff1e0ff */
[----:B------:R-:W-:-:S04]  /*1ab0*/  UIADD3.X UR5, UPT, UPT, URZ, -0x1, URZ, UP0, !UPT ;  /* 0xffffffffff057890 */ /* 0x000fc800087fe4ff */
[----:B------:R-:W-:-:S04]  /*1ac0*/  ULOP3.LUT UR5, UR5, 0x1, URZ, 0xc0, !UPT ;  /* 0x0000000105057892 */ /* 0x000fc8000f8ec0ff */
[----:B------:R-:W-:-:S04]  /*1ad0*/  UIADD3 UR5, UP0, UP1, UR22, -UR5, -UR9 ;  /* 0x8000000516057290 */ /* 0x000fc8000f91e809 */
[----:B------:R-:W-:-:S04]  /*1ae0*/  UIADD3.X UR7, UPT, UPT, URZ, -0x1, UR14, UP0, UP1 ;  /* 0xffffffffff077890 */ /* 0x000fc800087e240e */
[----:B------:R-:W-:-:S04]  /*1af0*/  ULOP3.LUT UR7, UR7, 0x1, URZ, 0xc0, !UPT ;  /* 0x0000000107077892 */ /* 0x000fc8000f8ec0ff */
[----:B------:R-:W-:-:S04]  /*1b00*/  UIADD3 UR7, UP0, UP1, UR21, -UR7, -UR10 ;  /* 0x8000000715077290 */ /* 0x000fc8000f91e80a */
[----:B------:R-:W-:-:S04]  /*1b10*/  UIADD3.X UR8, UPT, UPT, URZ, -0x1, UR14, UP0, UP1 ;  /* 0xffffffffff087890 */ /* 0x000fc800087e240e */
[----:B------:R-:W-:-:S04]  /*1b20*/  ULOP3.LUT UR8, UR8, 0x1, URZ, 0xc0, !UPT ;  /* 0x0000000108087892 */ /* 0x000fc8000f8ec0ff */
[----:B------:R-:W-:-:S04]  /*1b30*/  UIADD3 UR8, UP0, UP1, UR20, -UR8, -UR11 ;  /* 0x8000000814087290 */ /* 0x000fc8000f91e80b */
[----:B------:R-:W-:-:S04]  /*1b40*/  UIADD3.X UR9, UPT, UPT, URZ, -0x1, UR14, UP0, UP1 ;  /* 0xffffffffff097890 */ /* 0x000fc800087e240e */
[----:B------:R-:W-:-:S04]  /*1b50*/  ULOP3.LUT UR9, UR9, 0x1, URZ, 0xc0, !UPT ;  /* 0x0000000109097892 */ /* 0x000fc8000f8ec0ff */
[----:B-1----:R-:W-:Y:S01]  /*1b60*/  UIADD3 UR9, UP0, UP1, UR13, -UR9, -UR18 ;  /* 0x800000090d097290 */ /* 0x002fe2000f91e812 */
[----:B------:R-:W0:Y:S03]  /*1b70*/  LDCU UR13, c[0x3][0x18] ;  /* 0x00c00300ff0d77ac */ /* 0x000e260008000800 */
[----:B------:R-:W-:-:S04]  /*1b80*/  UIADD3.X UR10, UPT, UPT, URZ, -0x1, UR14, UP0, UP1 ;  /* 0xffffffffff0a7890 */ /* 0x000fc800087e240e */
[----:B------:R-:W-:-:S04]  /*1b90*/  ULOP3.LUT UR10, UR10, 0x1, URZ, 0xc0, !UPT ;  /* 0x000000010a0a7892 */ /* 0x000fc8000f8ec0ff */
[----:B------:R-:W-:-:S04]  /*1ba0*/  UIADD3 UR10, UP0, UP1, UR15, -UR10, -UR19 ;  /* 0x8000000a0f0a7290 */ /* 0x000fc8000f91e813 */
[----:B------:R-:W-:-:S04]  /*1bb0*/  UIADD3.X UR11, UPT, UPT, URZ, -0x1, UR14, UP0, UP1 ;  /* 0xffffffffff0b7890 */ /* 0x000fc800087e240e */
[----:B------:R-:W-:-:S04]  /*1bc0*/  ULOP3.LUT UR11, UR11, 0x1, URZ, 0xc0, !UPT ;  /* 0x000000010b0b7892 */ /* 0x000fc8000f8ec0ff */
[----:B0-----:R-:W-:-:S04]  /*1bd0*/  UIADD3 UR11, UP0, UP1, UR17, -UR11, -UR13 ;  /* 0x8000000b110b7290 */ /* 0x001fc8000f91e80d */
[----:B------:R-:W-:-:S04]  /*1be0*/  UIADD3.X UR13, UPT, UPT, URZ, -0x1, UR14, UP0, UP1 ;  /* 0xffffffffff0d7890 */ /* 0x000fc800087e240e */
[----:B------:R-:W-:-:S04]  /*1bf0*/  ULOP3.LUT UR13, UR13, 0x1, URZ, 0xc0, !UPT ;  /* 0x000000010d0d7892 */ /* 0x000fc8000f8ec0ff */
[----:B------:R-:W-:-:S12]  /*1c00*/  UIADD3 UR12, UPT, UPT, UR12, -UR23, -UR13 ;  /* 0x800000170c0c7290 */ /* 0x000fd8000fffe80d */
.L_x_20:
[----:B------:R-:W-:Y:S01]  /*1c10*/  ULOP3.LUT UR4, UR7, UR4, UR5, 0xfe, !UPT ;  /* 0x0000000407047292 */ /* 0x000fe2000f8efe05 */
[----:B------:R-:W-:-:S03]  /*1c20*/  CS2R R16, SRZ ;  /* 0x0000000000107805 */ /* 0x000fc6000001ff00 */
[----:B------:R-:W-:-:S04]  /*1c30*/  ULOP3.LUT UR4, UR9, UR4, UR8, 0xfe, !UPT ;  /* 0x0000000409047292 */ /* 0x000fc8000f8efe08 */
[----:B------:R-:W-:-:S04]  /*1c40*/  ULOP3.LUT UR4, UR11, UR4, UR10, 0xfe, !UPT ;  /* 0x000000040b047292 */ /* 0x000fc8000f8efe0a */
[----:B------:R-:W-:-:S09]  /*1c50*/  ULOP3.LUT UP0, URZ, UR4, UR12, URZ, 0xfc, !UPT ;  /* 0x0000000c04ff7292 */ /* 0x000fd2000f80fcff */
[----:B------:R-:W-:Y:S05]  /*1c60*/  BRA.U !UP0, `(.L_x_18) ;  /* 0x0000011508447547 */ /* 0x000fea000b800000 */
[----:B------:R-:W0:Y:S01]  /*1c70*/  LDCU UR5, c[0x3][0xa4] ;  /* 0x00c01480ff0577ac */ /* 0x000e220008000800 */
[----:B------:R-:W1:Y:S01]  /*1c80*/  LDC R0, c[0x3][0x60] ;  /* 0x00c01800ff007b82 */ /* 0x000e620000000800 */
[----:B------:R-:W-:Y:S02]  /*1c90*/  CS2R R2, SRZ ;  /* 0x0000000000027805 */ /* 0x000fe4000001ff00 */
[----:B------:R-:W-:Y:S02]  /*1ca0*/  CS2R R24, SRZ ;  /* 0x0000000000187805 */ /* 0x000fe4000001ff00 */
[----:B------:R-:W-:Y:S02]  /*1cb0*/  CS2R R16, SRZ ;  /* 0x0000000000107805 */ /* 0x000fe4000001ff00 */
[----:B------:R-:W-:Y:S01]  /*1cc0*/  CS2R R18, SRZ ;  /* 0x0000000000127805 */ /* 0x000fe2000001ff00 */
[----:B------:R-:W-:Y:S01]  /*1cd0*/  IMAD.MOV.U32 R37, RZ, RZ, RZ ;  /* 0x000000ffff257224 */ /* 0x000fe200078e00ff */
[----:B------:R-:W2:Y:S08]  /*1ce0*/  LDC.64 R10, c[0x3][0xa8] ;  /* 0x00c02a00ff0a7b82 */ /* 0x000eb00000000a00 */
[----:B------:R-:W3:Y:S01]  /*1cf0*/  LDC.64 R4, c[0x3][RZ] ;  /* 0x00c00000ff047b82 */ /* 0x000ee20000000a00 */
[----:B0-----:R-:W-:-:S02]  /*1d00*/  UIMAD.WIDE.U32 UR8, UR5, UR5, URZ ;  /* 0x00000005050872a5 */ /* 0x001fc4000f8e00ff */
[----:B------:R-:W-:-:S04]  /*1d10*/  UIMAD UR4, UR5, UR5, URZ ;  /* 0x00000005050472a4 */ /* 0x000fc8000f8e02ff */
[----:B------:R-:W-:Y:S01]  /*1d20*/  IMAD.U32 R27, RZ, RZ, UR9 ;  /* 0x00000009ff1b7e24 */ /* 0x000fe2000f8e00ff */
[----:B------:R-:W-:Y:S01]  /*1d30*/  IADD3 R2, PT, PT, R2, UR9, RZ ;  /* 0x0000000902027c10 */ /* 0x000fe2000fffe0ff */
[----:B------:R-:W-:Y:S01]  /*1d40*/  IMAD.U32 R26, RZ, RZ, UR8 ;  /* 0x00000008ff1a7e24 */ /* 0x000fe2000f8e00ff */
[----:B------:R-:W0:Y:S01]  /*1d50*/  LDC.64 R14, c[0x3][0xb0] ;  /* 0x00c02c00ff0e7b82 */ /* 0x000e220000000a00 */
[----:B-1----:R-:W-:Y:S02]  /*1d60*/  IMAD R36, R0, UR4, RZ ;  /* 0x0000000400247c24 */ /* 0x002fe4000f8e02ff */
[----:B------:R-:W-:Y:S02]  /*1d70*/  IMAD.MOV.U32 R27, RZ, RZ, RZ ;  /* 0x000000ffff1b7224 */ /* 0x000fe400078e00ff */
[----:B--2---:R-:W-:-:S03]  /*1d80*/  IMAD.WIDE.U32 R2, R10, UR5, R2 ;  /* 0x000000050a027c25 */ /* 0x004fc6000f8e0002 */
[----:B------:R-:W1:Y:S01]  /*1d90*/  LDC.64 R6, c[0x3][0x8] ;  /* 0x00c00200ff067b82 */ /* 0x000e620000000a00 */
[----:B---3--:R-:W-:-:S07]  /*1da0*/  IMAD.WIDE.U32 R26, R36, R4, R26 ;  /* 0x00000004241a7225 */ /* 0x008fce00078e001a */
[----:B------:R-:W2:Y:S01]  /*1db0*/  LDC.64 R12, c[0x3][0xb8] ;  /* 0x00c02e00ff0c7b82 */ /* 0x000ea20000000a00 */
[----:B------:R-:W-:Y:S01]  /*1dc0*/  IADD3 R30, P0, PT, R27, R2, RZ ;  /* 0x000000021b1e7210 */ /* 0x000fe20007f1e0ff */
[----:B------:R-:W-:Y:S02]  /*1dd0*/  IMAD.IADD R2, R3, 0x1, R25 ;  /* 0x0000000103027824 */ /* 0x000fe400078e0219 */
[----:B------:R-:W-:Y:S01]  /*1de0*/  IMAD.MOV.U32 R3, RZ, RZ, RZ ;  /* 0x000000ffff037224 */ /* 0x000fe200078e00ff */
[----:B------:R-:W-:-:S03]  /*1df0*/  IADD3.X R31, PT, PT, RZ, RZ, RZ, P0, !PT ;  /* 0x000000ffff1f7210 */ /* 0x000fc600007fe4ff */
[----:B------:R-:W3:Y:S01]  /*1e00*/  LDC.64 R8, c[0x3][0x10] ;  /* 0x00c00400ff087b82 */ /* 0x000ee20000000a00 */
[----:B------:R-:W-:Y:S02]  /*1e10*/  IMAD.MOV.U32 R27, RZ, RZ, RZ ;  /* 0x000000ffff1b7224 */ /* 0x000fe400078e00ff */
[----:B------:R-:W-:-:S04]  /*1e20*/  IMAD.WIDE.U32 R2, R11, UR5, R2 ;  /* 0x000000050b027c25 */ /* 0x000fc8000f8e0002 */
[----:B------:R-:W-:-:S05]  /*1e30*/  IMAD.WIDE.U32 R30, R36, R5, R30 ;  /* 0x00000005241e7225 */ /* 0x000fca00078e001e */
[----:B------:R-:W-:Y:S01]  /*1e40*/  IADD3 R28, P0, PT, R31, R2, RZ ;  /* 0x000000021f1c7210 */ /* 0x000fe20007f1e0ff */
[----:B------:R-:W-:Y:S02]  /*1e50*/  IMAD.IADD R2, R3, 0x1, R24 ;  /* 0x0000000103027824 */ /* 0x000fe400078e0218 */
[----:B------:R-:W-:Y:S01]  /*1e60*/  IMAD.MOV.U32 R3, RZ, RZ, RZ ;  /* 0x000000ffff037224 */ /* 0x000fe200078e00ff */
[----:B------:R-:W-:Y:S01]  /*1e70*/  IADD3.X R29, PT, PT, RZ, RZ, RZ, P0, !PT ;  /* 0x000000ffff1d7210 */ /* 0x000fe200007fe4ff */
[----:B0-----:R-:W-:-:S04]  /*1e80*/  IMAD.WIDE.U32 R2, R14, UR5, R2 ;  /* 0x000000050e027c25 */ /* 0x001fc8000f8e0002 */
[----:B-1----:R-:W-:-:S05]  /*1e90*/  IMAD.WIDE.U32 R28, R36, R6, R28 ;  /* 0x00000006241c7225 */ /* 0x002fca00078e001c */
[----:B------:R-:W-:Y:S01]  /*1ea0*/  IADD3 R34, P0, PT, R29, R2, RZ ;  /* 0x000000021d227210 */ /* 0x000fe20007f1e0ff */
[----:B------:R-:W-:Y:S02]  /*1eb0*/  IMAD.IADD R2, R3, 0x1, R16 ;  /* 0x0000000103027824 */ /* 0x000fe400078e0210 */
[----:B------:R-:W-:Y:S01]  /*1ec0*/  IMAD.MOV.U32 R3, RZ, RZ, RZ ;  /* 0x000000ffff037224 */ /* 0x000fe200078e00ff */
[----:B------:R-:W-:Y:S01]  /*1ed0*/  IADD3.X R35, PT, PT, RZ, RZ, RZ, P0, !PT ;  /* 0x000000ffff237210 */ /* 0x000fe200007fe4ff */
[----:B------:R-:W-:-:S04]  /*1ee0*/  IMAD.WIDE.U32 R2, R15, UR5, R2 ;  /* 0x000000050f027c25 */ /* 0x000fc8000f8e0002 */
[----:B------:R-:W-:-:S05]  /*1ef0*/  IMAD.WIDE.U32 R34, R36, R7, R34 ;  /* 0x0000000724227225 */ /* 0x000fca00078e0022 */
[----:B------:R-:W-:Y:S01]  /*1f00*/  IADD3 R32, P0, PT, R35, R2, RZ ;  /* 0x0000000223207210 */ /* 0x000fe20007f1e0ff */
[----:B------:R-:W-:Y:S02]  /*1f10*/  IMAD.IADD R2, R3, 0x1, R18 ;  /* 0x0000000103027824 */ /* 0x000fe400078e0212 */
[----:B------:R-:W-:Y:S01]  /*1f20*/  IMAD.MOV.U32 R3, RZ, RZ, RZ ;  /* 0x000000ffff037224 */ /* 0x000fe200078e00ff */
[----:B------:R-:W-:Y:S01]  /*1f30*/  IADD3.X R33, PT, PT, RZ, RZ, RZ, P0, !PT ;  /* 0x000000ffff217210 */ /* 0x000fe200007fe4ff */
[----:B--2---:R-:W-:Y:S02]  /*1f40*/  IMAD.WIDE.U32 R20, R12, UR5, R2 ;  /* 0x000000050c147c25 */ /* 0x004fe4000f8e0002 */
[----:B------:R-:W0:Y:S02]  /*1f50*/  LDC R2, c[0x3][0xc0] ;  /* 0x00c03000ff027b82 */ /* 0x000e240000000800 */
[----:B---3--:R-:W-:-:S05]  /*1f60*/  IMAD.WIDE.U32 R32, R36, R8, R32 ;  /* 0x0000000824207225 */ /* 0x008fca00078e0020 */
[----:B------:R-:W-:Y:S01]  /*1f70*/  IADD3 R22, P0, PT, R33, R20, RZ ;  /* 0x0000001421167210 */ /* 0x000fe20007f1e0ff */
[----:B------:R-:W1:Y:S01]  /*1f80*/  LDC R3, c[0x3][0x18] ;  /* 0x00c00600ff037b82 */ /* 0x000e620000000800 */
[----:B------:R-:W-:Y:S02]  /*1f90*/  IMAD.IADD R20, R21, 0x1, R19 ;  /* 0x0000000115147824 */ /* 0x000fe400078e0213 */
[----:B------:R-:W-:Y:S01]  /*1fa0*/  IADD3.X R23, PT, PT, RZ, RZ, RZ, P0, !PT ;  /* 0x000000ffff177210 */ /* 0x000fe200007fe4ff */
[----:B------:R-:W-:Y:S02]  /*1fb0*/  IMAD.MOV.U32 R21, RZ, RZ, RZ ;  /* 0x000000ffff157224 */ /* 0x000fe400078e00ff */
[----:B------:R-:W-:-:S04]  /*1fc0*/  IMAD.WIDE.U32 R20, R13, UR5, R20 ;  /* 0x000000050d147c25 */ /* 0x000fc8000f8e0014 */
[----:B------:R-:W-:-:S05]  /*1fd0*/  IMAD.WIDE.U32 R22, R36, R9, R22 ;  /* 0x0000000924167225 */ /* 0x000fca00078e0016 */
[----:B------:R-:W-:Y:S01]  /*1fe0*/  IADD3 R20, P0, PT, R23, R20, RZ ;  /* 0x0000001417147210 */ /* 0x000fe20007f1e0ff */
[----:B------:R-:W-:-:S03]  /*1ff0*/  IMAD.IADD R23, R21, 0x1, R17 ;  /* 0x0000000115177824 */ /* 0x000fc600078e0211 */
[----:B------:R-:W-:Y:S01]  /*2000*/  IADD3.X R21, PT, PT, RZ, RZ, RZ, P0, !PT ;  /* 0x000000ffff157210 */ /* 0x000fe200007fe4ff */
[----:B0-----:R-:W-:Y:S02]  /*2010*/  IMAD R23, R2, UR5, R23 ;  /* 0x0000000502177c24 */ /* 0x001fe4000f8e0217 */
[----:B-1----:R-:W-:-:S05]  /*2020*/  IMAD.WIDE.U32 R20, R36, R3, R20 ;  /* 0x0000000324147225 */ /* 0x002fca00078e0014 */
[----:B------:R-:W-:-:S05]  /*2030*/  IADD3 R38, P0, PT, R21, R23, RZ ;  /* 0x0000001715267210 */ /* 0x000fca0007f1e0ff */
[----:B------:R-:W-:Y:S02]  /*2040*/  IMAD.X R39, RZ, RZ, RZ, P0 ;  /* 0x000000ffff277224 */ /* 0x000fe400000e06ff */
[----:B------:R-:W-:-:S04]  /*2050*/  IMAD.HI.U32 R36, R36, UR23, R38 ;  /* 0x0000001724247c27 */ /* 0x000fc8000f8e0026 */
[----:B------:R-:W-:-:S04]  /*2060*/  IMAD.WIDE.U32 R40, R10, UR5, R36 ;  /* 0x000000050a287c25 */ /* 0x000fc8000f8e0024 */
[----:B------:R-:W-:Y:S01]  /*2070*/  IMAD R37, R10, UR5, R36 ;  /* 0x000000050a257c24 */ /* 0x000fe2000f8e0224 */
[----:B------:R-:W-:-:S03]  /*2080*/  IADD3 R39, PT, PT, R25, R41, RZ ;  /* 0x0000002919277210 */ /* 0x000fc60007ffe0ff */
[----:B------:R-:W-:Y:S01]  /*2090*/  IMAD R36, R37, R0, RZ ;  /* 0x0000000025247224 */ /* 0x000fe200078e02ff */
[----:B------:R-:W-:Y:S01]  /*20a0*/  IADD3 R38, P0, PT, R26, R39, RZ ;  /* 0x000000271a267210 */ /* 0x000fe20007f1e0ff */
[----:B------:R-:W-:-:S04]  /*20b0*/  IMAD.MOV.U32 R26, RZ, RZ, R40 ;  /* 0x000000ffff1a7224 */ /* 0x000fc800078e0028 */
[----:B------:R-:W-:Y:S02]  /*20c0*/  IMAD.X R39, RZ, RZ, RZ, P0 ;  /* 0x000000ffff277224 */ /* 0x000fe400000e06ff */
[----:B------:R-:W-:-:S04]  /*20d0*/  IMAD.WIDE.U32 R26, R36, R4, R26 ;  /* 0x00000004241a7225 */ /* 0x000fc800078e001a */
[----:B------:R-:W-:-:S04]  /*20e0*/  IMAD.WIDE.U32 R38, R10, R10, R38 ;  /* 0x0000000a0a267225 */ /* 0x000fc800078e0026 */
[----:B------:R-:W-:-:S05]  /*20f0*/  IMAD.IADD R25, R25, 0x1, R39 ;  /* 0x0000000119197824 */ /* 0x000fca00078e0227 */
[----:B------:R-:W-:-:S04]  /*2100*/  IADD3 R30, P0, PT, R30, R25, RZ ;  /* 0x000000191e1e7210 */ /* 0x000fc80007f1e0ff */
[----:B------:R-:W-:Y:S02]  /*2110*/  IADD3.X R31, PT, PT, RZ, RZ, RZ, P0, !PT ;  /* 0x000000ffff1f7210 */ /* 0x000fe400007fe4ff */
[----:B------:R-:W-:Y:S01]  /*2120*/  IADD3 R40, P0, PT, R27, R38, RZ ;  /* 0x000000261b287210 */ /* 0x000fe20007f1e0ff */
[----:B------:R-:W-:Y:S02]  /*2130*/  IMAD.MOV.U32 R27, RZ, RZ, RZ ;  /* 0x000000ffff1b7224 */ /* 0x000fe400078e00ff */
[----:B------:R-:W-:-:S04]  /*2140*/  IMAD.WIDE.U32 R30, R10, R11, R30 ;  /* 0x0000000b0a1e7225 */ /* 0x000fc800078e001e */
[----:B------:R-:W-:Y:S01]  /*2150*/  IMAD.X R41, RZ, RZ, RZ, P0 ;  /* 0x000000ffff297224 */ /* 0x000fe200000e06ff */
[----:B------:R-:W-:-:S04]  /*2160*/  IADD3 R39, PT, PT, R24, R31, RZ ;  /* 0x0000001f18277210 */ /* 0x000fc80007ffe0ff */
[----:B------:R-:W-:Y:S01]  /*2170*/  IADD3 R38, P0, PT, R28, R39, RZ ;  /* 0x000000271c267210 */ /* 0x000fe20007f1e0ff */
[----:B------:R-:W-:-:S04]  /*2180*/  IMAD.WIDE.U32 R28, R36, R5, R40 ;  /* 0x00000005241c7225 */ /* 0x000fc800078e0028 */
[----:B------:R-:W-:Y:S01]  /*2190*/  IMAD.X R39, RZ, RZ, RZ, P0 ;  /* 0x000000ffff277224 */ /* 0x000fe200000e06ff */
[----:B------:R-:W-:Y:S01]  /*21a0*/  IADD3 R30, P0, PT, R29, R30, RZ ;  /* 0x0000001e1d1e7210 */ /* 0x000fe20007f1e0ff */
[----:B------:R-:W-:Y:S02]  /*21b0*/  IMAD.MOV.U32 R29, RZ, RZ, RZ ;  /* 0x000000ffff1d7224 */ /* 0x000fe400078e00ff */
[----:B------:R-:W-:Y:S01]  /*21c0*/  IMAD.WIDE.U32 R38, R10, R14, R38 ;  /* 0x0000000e0a267225 */ /* 0x000fe200078e0026 */
[----:B------:R-:W-:-:S03]  /*21d0*/  IADD3.X R31, PT, PT, RZ, RZ, RZ, P0, !PT ;  /* 0x000000ffff1f7210 */ /* 0x000fc600007fe4ff */
[----:B------:R-:W-:Y:S02]  /*21e0*/  IMAD.IADD R35, R16, 0x1, R39 ;  /* 0x0000000110237824 */ /* 0x000fe400078e0227 */
[----:B------:R-:W-:-:S03]  /*21f0*/  IMAD.WIDE.U32 R30, R36, R6, R30 ;  /* 0x00000006241e7225 */ /* 0x000fc600078e001e */
[----:B------:R-:W-:-:S05]  /*2200*/  IADD3 R34, P0, PT, R34, R35, RZ ;  /* 0x0000002322227210 */ /* 0x000fca0007f1e0ff */
[----:B------:R-:W-:Y:S01]  /*2210*/  IMAD.X R35, RZ, RZ, RZ, P0 ;  /* 0x000000ffff237224 */ /* 0x000fe200000e06ff */
[----:B------:R-:W-:Y:S01]  /*2220*/  IADD3 R40, P0, PT, R31, R38, RZ ;  /* 0x000000261f287210 */ /* 0x000fe20007f1e0ff */
[----:B------:R-:W-:-:S03]  /*2230*/  IMAD.WIDE.U32 R38, R10, R15, R34 ;  /* 0x0000000f0a267225 */ /* 0x000fc600078e0022 */
[----:B------:R-:W-:Y:S01]  /*2240*/  IADD3.X R41, PT, PT, RZ, RZ, RZ, P0, !PT ;  /* 0x000000ffff297210 */ /* 0x000fe200007fe4ff */
[----:B------:R-:W-:Y:S02]  /*2250*/  IMAD.IADD R33, R18, 0x1, R39 ;  /* 0x0000000112217824 */ /* 0x000fe400078e0227 */
[----:B------:R-:W-:-:S03]  /*2260*/  IMAD.WIDE.U32 R34, R36, R7, R40 ;  /* 0x0000000724227225 */ /* 0x000fc600078e0028 */
[----:B------:R-:W-:Y:S02]  /*2270*/  IADD3 R32, P0, PT, R32, R33, RZ ;  /* 0x0000002120207210 */ /* 0x000fe40007f1e0ff */
[----:B------:R-:W-:-:S03]  /*2280*/  IADD3 R40, P1, PT, R35, R38, RZ ;  /* 0x0000002623287210 */ /* 0x000fc60007f3e0ff */
[----:B------:R-:W-:Y:S01]  /*2290*/  IMAD.X R33, RZ, RZ, RZ, P0 ;  /* 0x000000ffff217224 */ /* 0x000fe200000e06ff */
[----:B------:R-:W-:Y:S01]  /*22a0*/  IADD3.X R41, PT, PT, RZ, RZ, RZ, P1, !PT ;  /* 0x000000ffff297210 */ /* 0x000fe20000ffe4ff */
[----:B------:R-:W-:-:S04]  /*22b0*/  IMAD.WIDE.U32 R38, R10, R12, R32 ;  /* 0x0000000c0a267225 */ /* 0x000fc800078e0020 */
[----:B------:R-:W-:-:S04]  /*22c0*/  IMAD.WIDE.U32 R32, R36, R8, R40 ;  /* 0x0000000824207225 */ /* 0x000fc800078e0028 */
[----:B------:R-:W-:Y:S01]  /*22d0*/  IMAD.IADD R39, R19, 0x1, R39 ;  /* 0x0000000113277824 */ /* 0x000fe200078e0227 */
[----:B------:R-:W-:-:S04]  /*22e0*/  IADD3 R40, P1, PT, R33, R38, RZ ;  /* 0x0000002621287210 */ /* 0x000fc80007f3e0ff */
[----:B------:R-:W-:Y:S01]  /*22f0*/  IADD3 R38, P0, PT, R22, R39, RZ ;  /* 0x0000002716267210 */ /* 0x000fe20007f1e0ff */
[----:B------:R-:W-:-:S03]  /*2300*/  IMAD.X R41, RZ, RZ, RZ, P1 ;  /* 0x000000ffff297224 */ /* 0x000fc600008e06ff */
[----:B------:R-:W-:Y:S01]  /*2310*/  IADD3.X R39, PT, PT, RZ, RZ, RZ, P0, !PT ;  /* 0x000000ffff277210 */ /* 0x000fe200007fe4ff */
[----:B------:R-:W-:-:S04]  /*2320*/  IMAD.WIDE.U32 R22, R36, R9, R40 ;  /* 0x0000000924167225 */ /* 0x000fc800078e0028 */
[----:B------:R-:W-:-:S04]  /*2330*/  IMAD.WIDE.U32 R38, R10, R13, R38 ;  /* 0x0000000d0a267225 */ /* 0x000fc800078e0026 */
[----:B------:R-:W-:Y:S01]  /*2340*/  IMAD.IADD R21, R17, 0x1, R39 ;  /* 0x0000000111157824 */ /* 0x000fe200078e0227 */
[----:B------:R-:W-:-:S03]  /*2350*/  IADD3 R38, P0, PT, R23, R38, RZ ;  /* 0x0000002617267210 */ /* 0x000fc60007f1e0ff */
[----:B------:R-:W-:Y:S01]  /*2360*/  IMAD.IADD R21, R20, 0x1, R21 ;  /* 0x0000000114157824 */ /* 0x000fe200078e0215 */
[----:B------:R-:W-:-:S03]  /*2370*/  IADD3.X R39, PT, PT, RZ, RZ, RZ, P0, !PT ;  /* 0x000000ffff277210 */ /* 0x000fc600007fe4ff */
[----:B------:R-:W-:Y:S02]  /*2380*/  IMAD R23, R10, R2, R21 ;  /* 0x000000020a177224 */ /* 0x000fe400078e0215 */
[----:B------:R-:W-:-:S05]  /*2390*/  IMAD.WIDE.U32 R20, R36, R3, R38 ;  /* 0x0000000324147225 */ /* 0x000fca00078e0026 */
[----:B------:R-:W-:-:S05]  /*23a0*/  IADD3 R38, P0, PT, R21, R23, RZ ;  /* 0x0000001715267210 */ /* 0x000fca0007f1e0ff */
[----:B------:R-:W-:Y:S02]  /*23b0*/  IMAD.X R39, RZ, RZ, RZ, P0 ;  /* 0x000000ffff277224 */ /* 0x000fe400000e06ff */
[----:B------:R-:W-:-:S04]  /*23c0*/  IMAD.HI.U32 R38, R36, UR23, R38 ;  /* 0x0000001724267c27 */ /* 0x000fc8000f8e0026 */
[----:B------:R-:W-:Y:S02]  /*23d0*/  IMAD.MOV.U32 R39, RZ, RZ, RZ ;  /* 0x000000ffff277224 */ /* 0x000fe400078e00ff */
[----:B------:R-:W-:-:S04]  /*23e0*/  IMAD.WIDE.U32 R36, R11, UR5, R38 ;  /* 0x000000050b247c25 */ /* 0x000fc8000f8e0026 */
[----:B------:R-:W-:Y:S01]  /*23f0*/  IMAD R39, R11, UR5, R38 ;  /* 0x000000050b277c24 */ /* 0x000fe2000f8e0226 */
[----:B------:R-:W-:-:S04]  /*2400*/  IADD3 R41, PT, PT, R24, R37, RZ ;  /* 0x0000002518297210 */ /* 0x000fc80007ffe0ff */
[----:B------:R-:W-:Y:S01]  /*2410*/  IADD3 R40, P0, PT, R26, R41, RZ ;  /* 0x000000291a287210 */ /* 0x000fe20007f1e0ff */
[----:B------:R-:W-:-:S04]  /*2420*/  IMAD.MOV.U32 R26, RZ, RZ, R36 ;  /* 0x000000ffff1a7224 */ /* 0x000fc800078e0024 */
[----:B------:R-:W-:Y:S02]  /*2430*/  IMAD.X R41, RZ, RZ, RZ, P0 ;  /* 0x000000ffff297224 */ /* 0x000fe400000e06ff */
[----:B------:R-:W-:-:S04]  /*2440*/  IMAD.WIDE.U32 R40, R10, R11, R40 ;  /* 0x0000000b0a287225 */ /* 0x000fc800078e0028 */
[----:B------:R-:W-:-:S05]  /*2450*/  IMAD.IADD R21, R24, 0x1, R41 ;  /* 0x0000000118157824 */ /* 0x000fca00078e0229 */
[----:B------:R-:W-:Y:S01]  /*2460*/  IADD3 R38, P0, PT, R28, R21, RZ ;  /* 0x000000151c267210 */ /* 0x000fe20007f1e0ff */
[----:B------:R-:W-:-:S03]  /*2470*/  IMAD R28, R39, R0, RZ ;  /* 0x00000000271c7224 */ /* 0x000fc600078e02ff */
[----:B------:R-:W-:Y:S01]  /*2480*/  IADD3.X R39, PT, PT, RZ, RZ, RZ, P0, !PT ;  /* 0x000000ffff277210 */ /* 0x000fe200007fe4ff */
[----:B------:R-:W-:-:S04]  /*2490*/  IMAD.WIDE.U32 R26, R28, R4, R26 ;  /* 0x000000041c1a7225 */ /* 0x000fc800078e001a */
[----:B------:R-:W-:Y:S01]  /*24a0*/  IMAD.WIDE.U32 R36, R11, R11, R38 ;  /* 0x0000000b0b247225 */ /* 0x000fe200078e0026 */
[----:B------:R-:W-:-:S04]  /*24b0*/  IADD3 R40, P0, PT, R27, R40, RZ ;  /* 0x000000281b287210 */ /* 0x000fc80007f1e0ff */
[----:B------:R-:W-:Y:S01]  /*24c0*/  IADD3 R31, PT, PT, R24, R37, RZ ;  /* 0x00000025181f7210 */ /* 0x000fe20007ffe0ff */
[----:B------:R-:W-:-:S03]  /*24d0*/  IMAD.X R41, RZ, RZ, RZ, P0 ;  /* 0x000000ffff297224 */ /* 0x000fc600000e06ff */
        /* <DEDUP_REMOVED lines=38> */
[----:B------:R-:W-:-:S04]  /*2740*/  IMAD.WIDE.U32 R36, R14, UR5, R28 ;  /* 0x000000050e247c25 */ /* 0x000fc8000f8e001c */
[----:B------:R-:W-:Y:S01]  /*2750*/  IMAD R29, R14, UR5, R28 ;  /* 0x000000050e1d7c24 */ /* 0x000fe2000f8e021c */
[----:B------:R-:W-:-:S03]  /*2760*/  IADD3 R27, PT, PT, R16, R37, RZ ;  /* 0x00000025101b7210 */ /* 0x000fc60007ffe0ff */
[----:B------:R-:W-:Y:S01]  /*2770*/  IMAD R28, R29, R0, RZ ;  /* 0x000000001d1c7224 */ /* 0x000fe200078e02ff */
[----:B------:R-:W-:-:S05]  /*2780*/  IADD3 R26, P0, PT, R26, R27, RZ ;  /* 0x0000001b1a1a7210 */ /* 0x000fca0007f1e0ff */
[----:B------:R-:W-:Y:S02]  /*2790*/  IMAD.X R27, RZ, RZ, RZ, P0 ;  /* 0x000000ffff1b7224 */ /* 0x000fe400000e06ff */
[----:B------:R-:W-:-:S04]  /*27a0*/  IMAD.WIDE.U32 R26, R10, R14, R26 ;  /* 0x0000000e0a1a7225 */ /* 0x000fc800078e001a */
[----:B------:R-:W-:-:S05]  /*27b0*/  IMAD.IADD R39, R16, 0x1, R27 ;  /* 0x0000000110277824 */ /* 0x000fca00078e021b */
[----:B------:R-:W-:Y:S01]  /*27c0*/  IADD3 R38, P0, PT, R24, R39, RZ ;  /* 0x0000002718267210 */ /* 0x000fe20007f1e0ff */
[----:B------:R-:W-:-:S03]  /*27d0*/  IMAD.MOV.U32 R24, RZ, RZ, R36 ;  /* 0x000000ffff187224 */ /* 0x000fc600078e0024 */
[----:B------:R-:W-:Y:S01]  /*27e0*/  IADD3.X R39, PT, PT, RZ, RZ, RZ, P0, !PT ;  /* 0x000000ffff277210 */ /* 0x000fe200007fe4ff */
[----:B------:R-:W-:-:S04]  /*27f0*/  IMAD.WIDE.U32 R24, R28, R4, R24 ;  /* 0x000000041c187225 */ /* 0x000fc800078e0018 */
[----:B------:R-:W-:Y:S01]  /*2800*/  IMAD.WIDE.U32 R36, R11, R14, R38 ;  /* 0x0000000e0b247225 */ /* 0x000fe200078e0026 */
[----:B------:R-:W-:-:S03]  /*2810*/  IADD3 R26, P0, PT, R25, R26, RZ ;  /* 0x0000001a191a7210 */ /* 0x000fc60007f1e0ff */
[----:B------:R-:W-:Y:S01]  /*2820*/  IMAD.MOV.U32 R25, RZ, RZ, RZ ;  /* 0x000000ffff197224 */ /* 0x000fe200078e00ff */
[----:B------:R-:W-:Y:S01]  /*2830*/  IADD3 R31, PT, PT, R16, R37, RZ ;  /* 0x00000025101f7210 */ /* 0x000fe20007ffe0ff */
[----:B------:R-:W-:-:S03]  /*2840*/  IMAD.X R27, RZ, RZ, RZ, P0 ;  /* 0x000000ffff1b7224 */ /* 0x000fc600000e06ff */
[----:B------:R-:W-:Y:S01]  /*2850*/  IADD3 R30, P0, PT, R30, R31, RZ ;  /* 0x0000001f1e1e7210 */ /* 0x000fe20007f1e0ff */
[----:B------:R-:W-:-:S04]  /*2860*/  IMAD.WIDE.U32 R26, R28, R5, R26 ;  /* 0x000000051c1a7225 */ /* 0x000fc800078e001a */
[----:B------:R-:W-:Y:S01]  /*2870*/  IMAD.X R31, RZ, RZ, RZ, P0 ;  /* 0x000000ffff1f7224 */ /* 0x000fe200000e06ff */
[----:B------:R-:W-:Y:S01]  /*2880*/  IADD3 R38, P0, PT, R27, R36, RZ ;  /* 0x000000241b267210 */ /* 0x000fe20007f1e0ff */
[----:B------:R-:W-:-:S03]  /*2890*/  IMAD.WIDE.U32 R36, R14, R14, R30 ;  /* 0x0000000e0e247225 */ /* 0x000fc600078e001e */
[----:B------:R-:W-:Y:S01]  /*28a0*/  IADD3.X R39, PT, PT, RZ, RZ, RZ, P0, !PT ;  /* 0x000000ffff277210 */ /* 0x000fe200007fe4ff */
        /* <DEDUP_REMOVED lines=43> */
[----:B------:R-:W-:-:S03]  /*2b60*/  IADD3.X R27, PT, PT, RZ, RZ, RZ, P0, !PT ;  /* 0x000000ffff1b7210 */ /* 0x000fc600007fe4ff */
        /* <DEDUP_REMOVED lines=34> */
[----:B------:R-:W-:Y:S01]  /*2d90*/  IADD3 R34, P0, PT, R23, R34, RZ ;  /* 0x0000002217227210 */ /* 0x000fe20007f1e0ff */
[----:B------:R-:W-:Y:S02]  /*2da0*/  IMAD.MOV.U32 R37, RZ, RZ, RZ ;  /* 0x000000ffff257224 */ /* 0x000fe400078e00ff */
        /* <DEDUP_REMOVED lines=45> */
[----:B------:R-:W-:Y:S01]  /*3080*/  IADD3 R18, P1, PT, R33, R34, RZ ;  /* 0x0000002221127210 */ /* 0x000fe20007f3e0ff */
[----:B------:R-:W-:-:S03]  /*3090*/  IMAD.MOV.U32 R35, RZ, RZ, RZ ;  /* 0x000000ffff237224 */ /* 0x000fc600078e00ff */
        /* <DEDUP_REMOVED lines=16> */
[----:B------:R-:W-:Y:S01]  /*31a0*/  IADD3 R25, PT, PT, R17, R23, RZ ;  /* 0x0000001711197210 */ /* 0x000fe20007ffe0ff */
[----:B------:R-:W-:Y:S02]  /*31b0*/  IMAD.MOV.U32 R23, RZ, RZ, RZ ;  /* 0x000000ffff177224 */ /* 0x000fe400078e00ff */
[----:B------:R-:W-:Y:S01]  /*31c0*/  IMAD R16, R35, R0, RZ ;  /* 0x0000000023107224 */ /* 0x000fe200078e02ff */
[----:B------:R-:W-:-:S03]  /*31d0*/  IADD3 R24, P0, PT, R24, R25, RZ ;  /* 0x0000001918187210 */ /* 0x000fc60007f1e0ff */
[----:B------:R-:W-:-:S04]  /*31e0*/  IMAD.WIDE.U32 R22, R16, R4, R22 ;  /* 0x0000000410167225 */ /* 0x000fc800078e0016 */
[----:B------:R-:W-:Y:S02]  /*31f0*/  IMAD.X R25, RZ, RZ, RZ, P0 ;  /* 0x000000ffff197224 */ /* 0x000fe400000e06ff */
[----:B------:R-:W-:-:S04]  /*3200*/  IMAD.WIDE.U32 R24, R10, R13, R24 ;  /* 0x0000000d0a187225 */ /* 0x000fc800078e0018 */
[----:B------:R-:W-:-:S05]  /*3210*/  IMAD.IADD R27, R17, 0x1, R25 ;  /* 0x00000001111b7824 */ /* 0x000fca00078e0219 */
[----:B------:R-:W-:-:S04]  /*3220*/  IADD3 R26, P0, PT, R26, R27, RZ ;  /* 0x0000001b1a1a7210 */ /* 0x000fc80007f1e0ff */
[----:B------:R-:W-:Y:S02]  /*3230*/  IADD3.X R27, PT, PT, RZ, RZ, RZ, P0, !PT ;  /* 0x000000ffff1b7210 */ /* 0x000fe400007fe4ff */
        /* <DEDUP_REMOVED lines=8> */
[----:B------:R-:W-:-:S04]  /*32c0*/  IMAD.WIDE.U32 R28, R14, R13, R28 ;  /* 0x0000000d0e1c7225 */ /* 0x000fc800078e001c */
[----:B------:R-:W-:Y:S01]  /*32d0*/  IMAD.X R27, RZ, RZ, RZ, P0 ;  /* 0x000000ffff1b7224 */ /* 0x000fe200000e06ff */
[----:B------:R-:W-:Y:S01]  /*32e0*/  IADD3 R31, PT, PT, R17, R29, RZ ;  /* 0x0000001d111f7210 */ /* 0x000fe20007ffe0ff */
        /* <DEDUP_REMOVED lines=8> */
[----:B------:R-:W-:Y:S02]  /*3370*/  IADD3 R32, P0, PT, R32, R33, RZ ;  /* 0x0000002120207210 */ /* 0x000fe40007f1e0ff */
[----:B------:R-:W-:-:S03]  /*3380*/  IADD3 R30, P1, PT, R29, R30, RZ ;  /* 0x0000001e1d1e7210 */ /* 0x000fc60007f3e0ff */
[----:B------:R-:W-:Y:S02]  /*3390*/  IMAD.X R33, RZ, RZ, RZ, P0 ;  /* 0x000000ffff217224 */ /* 0x000fe400000e06ff */
[----:B------:R-:W-:Y:S02]  /*33a0*/  IMAD.X R31, RZ, RZ, RZ, P1 ;  /* 0x000000ffff1f7224 */ /* 0x000fe400008e06ff */
[----:B------:R-:W-:-:S04]  /*33b0*/  IMAD.WIDE.U32 R32, R12, R13, R32 ;  /* 0x0000000d0c207225 */ /* 0x000fc800078e0020 */
[----:B------:R-:W-:Y:S01]  /*33c0*/  IMAD.WIDE.U32 R30, R16, R8, R30 ;  /* 0x00000008101e7225 */ /* 0x000fe200078e001e */
[----:B------:R-:W-:-:S04]  /*33d0*/  IADD3 R33, PT, PT, R17, R33, RZ ;  /* 0x0000002111217210 */ /* 0x000fc80007ffe0ff */
[----:B------:R-:W-:Y:S02]  /*33e0*/  IADD3 R34, P1, PT, R31, R32, RZ ;  /* 0x000000201f227210 */ /* 0x000fe40007f3e0ff */
[----:B------:R-:W-:-:S03]  /*33f0*/  IADD3 R32, P0, PT, R18, R33, RZ ;  /* 0x0000002112207210 */ /* 0x000fc60007f1e0ff */
[----:B------:R-:W-:Y:S02]  /*3400*/  IMAD.X R35, RZ, RZ, RZ, P1 ;  /* 0x000000ffff237224 */ /* 0x000fe400008e06ff */
[----:B------:R-:W-:Y:S02]  /*3410*/  IMAD.X R33, RZ, RZ, RZ, P0 ;  /* 0x000000ffff217224 */ /* 0x000fe400000e06ff */
[----:B------:R-:W-:-:S04]  /*3420*/  IMAD.WIDE.U32 R18, R16, R9, R34 ;  /* 0x0000000910127225 */ /* 0x000fc800078e0022 */
[----:B------:R-:W-:-:S04]  /*3430*/  IMAD.WIDE.U32 R32, R13, R13, R32 ;  /* 0x0000000d0d207225 */ /* 0x000fc800078e0020 */
[----:B------:R-:W-:Y:S01]  /*3440*/  IMAD.MOV.U32 R35, RZ, RZ, RZ ;  /* 0x000000ffff237224 */ /* 0x000fe200078e00ff */
[----:B------:R-:W-:Y:S02]  /*3450*/  IADD3 R17, PT, PT, R17, R33, RZ ;  /* 0x0000002111117210 */ /* 0x000fe40007ffe0ff */
[----:B------:R-:W-:-:S03]  /*3460*/  IADD3 R32, P0, PT, R19, R32, RZ ;  /* 0x0000002013207210 */ /* 0x000fc60007f1e0ff */
[----:B------:R-:W-:Y:S02]  /*3470*/  IMAD.IADD R20, R20, 0x1, R17 ;  /* 0x0000000114147824 */ /* 0x000fe400078e0211 */
[----:B------:R-:W-:Y:S02]  /*3480*/  IMAD.X R33, RZ, RZ, RZ, P0 ;  /* 0x000000ffff217224 */ /* 0x000fe400000e06ff */
[----:B------:R-:W-:Y:S02]  /*3490*/  IMAD R21, R13, R2, R20 ;  /* 0x000000020d157224 */ /* 0x000fe400078e0214 */
[----:B------:R-:W-:-:S05]  /*34a0*/  IMAD.WIDE.U32 R32, R16, R3, R32 ;  /* 0x0000000310207225 */ /* 0x000fca00078e0020 */
[----:B------:R-:W-:-:S04]  /*34b0*/  IADD3 R20, P0, PT, R33, R21, RZ ;  /* 0x0000001521147210 */ /* 0x000fc80007f1e0ff */
[----:B------:R-:W-:-:S03]  /*34c0*/  IADD3.X R21, PT, PT, RZ, RZ, RZ, P0, !PT ;  /* 0x000000ffff157210 */ /* 0x000fc600007fe4ff */
[----:B------:R-:W-:-:S04]  /*34d0*/  IMAD.HI.U32 R34, R16, UR23, R20 ;  /* 0x0000001710227c27 */ /* 0x000fc8000f8e0014 */
[----:B------:R-:W-:Y:S02]  /*34e0*/  IMAD.MOV.U32 R16, RZ, RZ, RZ ;  /* 0x000000ffff107224 */ /* 0x000fe400078e00ff */
        /* <DEDUP_REMOVED lines=43> */
[----:B------:R-:W-:-:S03]  /*37a0*/  IMAD.WIDE.U32 R10, R13, R2, R10 ;  /* 0x000000020d0a7225 */ /* 0x000fc600078e000a */
[----:B------:R-:W-:Y:S02]  /*37b0*/  IADD3 R10, P0, PT, R31, R10, RZ ;  /* 0x0000000a1f0a7210 */ /* 0x000fe40007f1e0ff */
[----:B------:R-:W-:-:S03]  /*37c0*/  IADD3 R13, PT, PT, R16, R11, RZ ;  /* 0x0000000b100d7210 */ /* 0x000fc60007ffe0ff */
[----:B------:R-:W-:Y:S02]  /*37d0*/  IMAD.X R11, RZ, RZ, RZ, P0 ;  /* 0x000000ffff0b7224 */ /* 0x000fe400000e06ff */
[----:B------:R-:W-:Y:S02]  /*37e0*/  IMAD.IADD R13, R32, 0x1, R13 ;  /* 0x00000001200d7824 */ /* 0x000fe400078e020d */
[----:B------:R-:W-:-:S04]  /*37f0*/  IMAD.WIDE.U32 R10, R34, R3, R10 ;  /* 0x00000003220a7225 */ /* 0x000fc800078e000a */
[----:B------:R-:W-:Y:S01]  /*3800*/  IMAD R13, R2, R2, R13 ;  /* 0x00000002020d7224 */ /* 0x000fe200078e020d */
[----:B------:R-:W-:-:S04]  /*3810*/  ISETP.GT.U32.AND P0, PT, R10, UR23, PT ;  /* 0x000000170a007c0c */ /* 0x000fc8000bf04070 */
[----:B------:R-:W-:-:S04]  /*3820*/  IADD3 R12, P1, PT, R13, R11, RZ ;  /* 0x0000000b0d0c7210 */ /* 0x000fc80007f3e0ff */
[----:B------:R-:W-:-:S03]  /*3830*/  IADD3.X R13, PT, PT, RZ, RZ, RZ, P1, !PT ;  /* 0x000000ffff0d7210 */ /* 0x000fc60000ffe4ff */
[----:B------:R-:W-:Y:S02]  /*3840*/  IMAD.HI.U32 R35, R34, UR23, R12 ;  /* 0x0000001722237c27 */ /* 0x000fe4000f8e000c */
[----:B------:R-:W-:Y:S05]  /*3850*/  @P0 BRA `(.L_x_21) ;  /* 0x00000000007c0947 */ /* 0x000fea0003800000 */
[----:B------:R-:W-:Y:S01]  /*3860*/  ISETP.GE.U32.AND P0, PT, R10, UR23, PT ;  /* 0x000000170a007c0c */ /* 0x000fe2000bf06070 */
[----:B------:R-:W-:Y:S01]  /*3870*/  IMAD.MOV.U32 R18, RZ, RZ, R20 ;  /* 0x000000ffff127224 */ /* 0x000fe200078e0014 */
[----:B------:R-:W-:Y:S01]  /*3880*/  MOV R16, R24 ;  /* 0x0000001800107202 */ /* 0x000fe20000000f00 */
[----:B------:R-:W-:Y:S01]  /*3890*/  IMAD.MOV.U32 R15, RZ, RZ, R22 ;  /* 0x000000ffff0f7224 */ /* 0x000fe200078e0016 */
[----:B------:R-:W-:Y:S01]  /*38a0*/  MOV R12, R30 ;  /* 0x0000001e000c7202 */ /* 0x000fe20000000f00 */
[----:B------:R-:W-:Y:S02]  /*38b0*/  IMAD.MOV.U32 R13, RZ, RZ, R26 ;  /* 0x000000ffff0d7224 */ /* 0x000fe400078e001a */
[----:B------:R-:W-:-:S06]  /*38c0*/  IMAD.MOV.U32 R14, RZ, RZ, R28 ;  /* 0x000000ffff0e7224 */ /* 0x000fcc00078e001c */
[----:B------:R-:W-:Y:S05]  /*38d0*/  @!P0 BRA `(.L_x_22) ;  /* 0x0000000000b88947 */ /* 0x000fea0003800000 */
[----:B------:R-:W-:-:S13]  /*38e0*/  ISETP.LE.U32.AND P0, PT, R12, R3, PT ;  /* 0x000000030c00720c */ /* 0x000fda0003f03070 */
[----:B------:R-:W-:Y:S05]  /*38f0*/  @!P0 BRA `(.L_x_21) ;  /* 0x0000000000548947 */ /* 0x000fea0003800000 */
[----:B------:R-:W-:-:S13]  /*3900*/  ISETP.LT.U32.AND P0, PT, R12, R3, PT ;  /* 0x000000030c00720c */ /* 0x000fda0003f01070 */
[----:B------:R-:W-:Y:S05]  /*3910*/  @P0 BRA `(.L_x_22) ;  /* 0x0000000000a80947 */ /* 0x000fea0003800000 */
        /* <DEDUP_REMOVED lines=14> */
[----:B------:R-:W-:-:S04]  /*3a00*/  ISETP.LT.U32.AND P0, PT, R35, R4, PT ;  /* 0x000000042300720c */ /* 0x000fc80003f01070 */
[----:B------:R-:W-:-:S04]  /*3a10*/  ISETP.GT.U32.OR P0, PT, R5, R18, P0 ;  /* 0x000000120500720c */ /* 0x000fc80000704470 */
[----:B------:R-:W-:-:S04]  /*3a20*/  ISETP.LE.U32.AND P0, PT, R18, R5, P0 ;  /* 0x000000051200720c */ /* 0x000fc80000703070 */
[----:B------:R-:W-:-:S13]  /*3a30*/  ISETP.LT.U32.OR P0, PT, R15, R6, P0 ;  /* 0x000000060f00720c */ /* 0x000fda0000701470 */
[----:B------:R-:W-:Y:S05]  /*3a40*/  @P0 BRA `(.L_x_22) ;  /* 0x00000000005c0947 */ /* 0x000fea0003800000 */
.L_x_21:
[----:B------:R-:W-:Y:S01]  /*3a50*/  IADD3 R35, P0, PT, R35, -R4, RZ ;  /* 0x8000000423237210 */ /* 0x000fe20007f1e0ff */
[----:B------:R-:W-:-:S04]  /*3a60*/  IMAD.MOV.U32 R11, RZ, RZ, -0x1 ;  /* 0xffffffffff0b7424 */ /* 0x000fc800078e00ff */
[----:B------:R-:W-:-:S05]  /*3a70*/  IMAD.X R18, RZ, RZ, -0x1, P0 ;  /* 0xffffffffff127424 */ /* 0x000fca00000e06ff */
[----:B------:R-:W-:-:S04]  /*3a80*/  LOP3.LUT R18, R18, 0x1, RZ, 0xc0, !PT ;  /* 0x0000000112127812 */ /* 0x000fc800078ec0ff */
[----:B------:R-:W-:-:S04]  /*3a90*/  IADD3 R18, P0, P1, R20, -R18, -R5 ;  /* 0x8000001214127210 */ /* 0x000fc8000791e805 */
[----:B------:R-:W-:-:S04]  /*3aa0*/  IADD3.X R15, PT, PT, RZ, -0x1, R11, P0, P1 ;  /* 0xffffffffff0f7810 */ /* 0x000fc800007e240b */
        /* <DEDUP_REMOVED lines=16> */
[----:B------:R-:W-:-:S07]  /*3bb0*/  IADD3 R10, PT, PT, R10, -UR23, -R11 ;  /* 0x800000170a0a7c10 */ /* 0x000fce000fffe80b */
.L_x_22:
[----:B------:R-:W0:Y:S01]  /*3bc0*/  LDCU UR4, c[0x3][0x84] ;  /* 0x00c01080ff0477ac */ /* 0x000e220008000800 */
[----:B------:R-:W1:Y:S01]  /*3bd0*/  LDC.64 R24, c[0x3][0x88] ;  /* 0x00c02200ff187b82 */ /* 0x000e620000000a00 */
[----:B------:R-:W-:Y:S01]  /*3be0*/  IMAD.MOV.U32 R47, RZ, RZ, RZ ;  /* 0x000000ffff2f7224 */ /* 0x000fe200078e00ff */
[----:B------:R-:W-:Y:S01]  /*3bf0*/  CS2R R22, SRZ ;  /* 0x0000000000167805 */ /* 0x000fe2000001ff00 */
[----:B------:R-:W-:Y:S01]  /*3c00*/  IMAD.MOV.U32 R29, RZ, RZ, RZ ;  /* 0x000000ffff1d7224 */ /* 0x000fe200078e00ff */
[----:B------:R-:W-:Y:S01]  /*3c10*/  MOV R19, RZ ;  /* 0x000000ff00137202 */ /* 0x000fe20000000f00 */
[----:B------:R-:W-:Y:S02]  /*3c20*/  IMAD.MOV.U32 R31, RZ, RZ, RZ ;  /* 0x000000ffff1f7224 */ /* 0x000fe400078e00ff */
[----:B------:R-:W-:Y:S01]  /*3c30*/  IMAD.MOV.U32 R17, RZ, RZ, RZ ;  /* 0x000000ffff117224 */ /* 0x000fe200078e00ff */
[----:B------:R-:W2:Y:S01]  /*3c40*/  LDC.64 R26, c[0x3][0x90] ;  /* 0x00c02400ff1a7b82 */ /* 0x000ea20000000a00 */
[----:B------:R-:W-:-:S02]  /*3c50*/  IMAD.MOV.U32 R33, RZ, RZ, RZ ;  /* 0x000000ffff217224 */ /* 0x000fc400078e00ff */
[----:B------:R-:W-:-:S05]  /*3c60*/  IMAD.MOV.U32 R2, RZ, RZ, RZ ;  /* 0x000000ffff027224 */ /* 0x000fca00078e00ff */
[----:B------:R-:W3:Y:S01]  /*3c70*/  LDC R11, c[0x3][0xa0] ;  /* 0x00c02800ff0b7b82 */ /* 0x000ee20000000800 */
[----:B0-----:R-:W-:-:S04]  /*3c80*/  IMAD.WIDE.U32 R20, R35, UR4, RZ ;  /* 0x0000000423147c25 */ /* 0x001fc8000f8e00ff */
[----:B------:R-:W-:Y:S01]  /*3c90*/  IMAD R49, R35, UR4, RZ ;  /* 0x0000000423317c24 */ /* 0x000fe2000f8e02ff */
[----:B------:R-:W-:Y:S01]  /*3ca0*/  MOV R46, R20 ;  /* 0x00000014002e7202 */ /* 0x000fe20000000f00 */
[----:B------:R-:W-:Y:S02]  /*3cb0*/  IMAD.MOV.U32 R20, RZ, RZ, R21 ;  /* 0x000000ffff147224 */ /* 0x000fe400078e0015 */
[----:B------:R-:W-:Y:S02]  /*3cc0*/  HFMA2 R21, -RZ, RZ, 0, 0 ;  /* 0x00000000ff157431 */ /* 0x000fe400000001ff */
[----:B------:R-:W-:-:S04]  /*3cd0*/  IMAD R49, R49, R0, RZ ;  /* 0x0000000031317224 */ /* 0x000fc800078e02ff */
[----:B------:R-:W-:-:S04]  /*3ce0*/  IMAD.WIDE.U32 R46, R49, R4, R46 ;  /* 0x00000004312e7225 */ /* 0x000fc800078e002e */
[----:B------:R-:W-:Y:S02]  /*3cf0*/  IMAD.IADD R37, R47, 0x1, R23 ;  /* 0x000000012f257824 */ /* 0x000fe400078e0217 */
[----:B-1----:R-:W-:-:S03]  /*3d00*/  IMAD.WIDE.U32 R20, R35, R24, R20 ;  /* 0x0000001823147225 */ /* 0x002fc600078e0014 */
[----:B------:R-:W-:Y:S02]  /*3d10*/  IADD3 R36, P0, PT, R20, R37, RZ ;  /* 0x0000002514247210 */ /* 0x000fe40007f1e0ff */
[----:B------:R-:W-:Y:S02]  /*3d20*/  MOV R28, R21 ;  /* 0x00000015001c7202 */ /* 0x000fe40000000f00 */
[----:B------:R-:W-:Y:S01]  /*3d30*/  CS2R R20, SRZ ;  /* 0x0000000000147805 */ /* 0x000fe2000001ff00 */
[----:B------:R-:W-:Y:S02]  /*3d40*/  IMAD.X R37, RZ, RZ, RZ, P0 ;  /* 0x000000ffff257224 */ /* 0x000fe400000e06ff */
[----:B------:R-:W-:-:S04]  /*3d50*/  IMAD.WIDE.U32 R28, R35, R25, R28 ;  /* 0x00000019231c7225 */ /* 0x000fc800078e001c */
[----:B------:R-:W-:-:S04]  /*3d60*/  IMAD.WIDE.U32 R36, R49, R5, R36 ;  /* 0x0000000531247225 */ /* 0x000fc800078e0024 */
[----:B------:R-:W-:Y:S02]  /*3d70*/  IMAD.IADD R39, R37, 0x1, R22 ;  /* 0x0000000125277824 */ /* 0x000fe400078e0216 */
[----:B------:R-:W-:-:S03]  /*3d80*/  IMAD.MOV.U32 R30, RZ, RZ, R29 ;  /* 0x000000ffff1e7224 */ /* 0x000fc600078e001d */
[----:B------:R-:W-:Y:S01]  /*3d90*/  IADD3 R38, P0, PT, R28, R39, RZ ;  /* 0x000000271c267210 */ /* 0x000fe20007f1e0ff */
[----:B--2---:R-:W-:Y:S01]  /*3da0*/  IMAD.WIDE.U32 R30, R35, R26, R30 ;  /* 0x0000001a231e7225 */ /* 0x004fe200078e001e */
[----:B------:R-:W0:Y:S02]  /*3db0*/  LDC.64 R28, c[0x3][0x98] ;  /* 0x00c02600ff1c7b82 */ /* 0x000e240000000a00 */
[----:B------:R-:W-:-:S03]  /*3dc0*/  IADD3.X R39, PT, PT, RZ, RZ, RZ, P0, !PT ;  /* 0x000000ffff277210 */ /* 0x000fc600007fe4ff */
[----:B------:R-:W-:-:S05]  /*3dd0*/  IMAD.WIDE.U32 R38, R49, R6, R38 ;  /* 0x0000000631267225 */ /* 0x000fca00078e0026 */
[----:B------:R-:W-:-:S04]  /*3de0*/  IADD3 R41, PT, PT, R39, R21, RZ ;  /* 0x0000001527297210 */ /* 0x000fc80007ffe0ff */
[----:B------:R-:W-:Y:S01]  /*3df0*/  IADD3 R40, P0, PT, R30, R41, RZ ;  /* 0x000000291e287210 */ /* 0x000fe20007f1e0ff */
[----:B------:R-:W-:Y:S02]  /*3e00*/  IMAD.MOV.U32 R30, RZ, RZ, R31 ;  /* 0x000000ffff1e7224 */ /* 0x000fe400078e001f */
[----:B------:R-:W-:Y:S02]  /*3e10*/  HFMA2 R31, -RZ, RZ, 0, 0 ;  /* 0x00000000ff1f7431 */ /* 0x000fe400000001ff */
[----:B------:R-:W-:Y:S02]  /*3e20*/  IMAD.X R41, RZ, RZ, RZ, P0 ;  /* 0x000000ffff297224 */ /* 0x000fe400000e06ff */
[----:B------:R-:W-:-:S04]  /*3e30*/  IMAD.WIDE.U32 R40, R49, R7, R40 ;  /* 0x0000000731287225 */ /* 0x000fc800078e0028 */
[----:B------:R-:W-:-:S04]  /*3e40*/  IMAD.WIDE.U32 R30, R35, R27, R30 ;  /* 0x0000001b231e7225 */ /* 0x000fc800078e001e */
[----:B------:R-:W-:-:S05]  /*3e50*/  IMAD.IADD R43, R41, 0x1, R20 ;  /* 0x00000001292b7824 */ /* 0x000fca00078e0214 */
[----:B------:R-:W-:Y:S01]  /*3e60*/  IADD3 R42, P0, PT, R30, R43, RZ ;  /* 0x0000002b1e2a7210 */ /* 0x000fe20007f1e0ff */
[----:B------:R-:W-:Y:S02]  /*3e70*/  IMAD.MOV.U32 R30, RZ, RZ, R31 ;  /* 0x000000ffff1e7224 */ /* 0x000fe400078e001f */
[----:B------:R-:W-:Y:S02]  /*3e80*/  IMAD.MOV.U32 R31, RZ, RZ, RZ ;  /* 0x000000ffff1f7224 */ /* 0x000fe400078e00ff */
[----:B------:R-:W-:Y:S02]  /*3e90*/  IMAD.X R43, RZ, RZ, RZ, P0 ;  /* 0x000000ffff2b7224 */ /* 0x000fe400000e06ff */
[----:B0-----:R-:W-:-:S04]  /*3ea0*/  IMAD.WIDE.U32 R30, R35, R28, R30 ;  /* 0x0000001c231e7225 */ /* 0x001fc800078e001e */
[----:B------:R-:W-:Y:S01]  /*3eb0*/  IMAD.WIDE.U32 R42, R49, R8, R42 ;  /* 0x00000008312a7225 */ /* 0x000fe200078e002a */
[----:B------:R-:W-:-:S04]  /*3ec0*/  MOV R32, R31 ;  /* 0x0000001f00207202 */ /* 0x000fc80000000f00 */
[----:B------:R-:W-:Y:S01]  /*3ed0*/  IADD3 R45, PT, PT, R43, R19, RZ ;  /* 0x000000132b2d7210 */ /* 0x000fe20007ffe0ff */
[----:B------:R-:W-:-:S03]  /*3ee0*/  IMAD.WIDE.U32 R32, R35, R29, R32 ;  /* 0x0000001d23207225 */ /* 0x000fc600078e0020 */
[----:B------:R-:W-:Y:S01]  /*3ef0*/  IADD3 R44, P0, PT, R30, R45, RZ ;  /* 0x0000002d1e2c7210 */ /* 0x000fe20007f1e0ff */
[----:B---3--:R-:W-:-:S04]  /*3f00*/  IMAD R35, R35, R11, R33 ;  /* 0x0000000b23237224 */ /* 0x008fc800078e0221 */
[----:B------:R-:W-:Y:S02]  /*3f10*/  IMAD.X R45, RZ, RZ, RZ, P0 ;  /* 0x000000ffff2d7224 */ /* 0x000fe400000e06ff */
[----:B------:R-:W-:-:S04]  /*3f20*/  IMAD.WIDE.U32 R44, R49, R9, R44 ;  /* 0x00000009312c7225 */ /* 0x000fc800078e002c */
[----:B------:R-:W-:-:S05]  /*3f30*/  IMAD.IADD R31, R45, 0x1, R17 ;  /* 0x000000012d1f7824 */ /* 0x000fca00078e0211 */
[----:B------:R-:W-:-:S04]  /*3f40*/  IADD3 R30, P0, PT, R32, R31, RZ ;  /* 0x0000001f201e7210 */ /* 0x000fc80007f1e0ff */
[----:B------:R-:W-:-:S03]  /*3f50*/  IADD3.X R31, PT, PT, RZ, RZ, RZ, P0, !PT ;  /* 0x000000ffff1f7210 */ /* 0x000fc600007fe4ff */
[----:B------:R-:W-:-:S04]  /*3f60*/  IMAD.WIDE.U32 R30, R49, R3, R30 ;  /* 0x00000003311e7225 */ /* 0x000fc800078e001e */
[----:B------:R-:W-:-:S05]  /*3f70*/  IMAD.IADD R34, R31, 0x1, R2 ;  /* 0x000000011f227824 */ /* 0x000fca00078e0202 */
[----:B------:R-:W-:-:S04]  /*3f80*/  IADD3 R34, P0, PT, R34, R35, RZ ;  /* 0x0000002322227210 */ /* 0x000fc80007f1e0ff */
[----:B------:R-:W-:-:S03]  /*3f90*/  IADD3.X R35, PT, PT, RZ, RZ, RZ, P0, !PT ;  /* 0x000000ffff237210 */ /* 0x000fc600007fe4ff */
[----:B------:R-:W-:-:S04]  /*3fa0*/  IMAD.HI.U32 R34, R49, UR23, R34 ;  /* 0x0000001731227c27 */ /* 0x000fc8000f8e0022 */
[----:B------:R-:W-:Y:S02]  /*3fb0*/  IMAD.MOV.U32 R35, RZ, RZ, RZ ;  /* 0x000000ffff237224 */ /* 0x000fe400078e00ff */
[C-C-:B------:R-:W-:Y:S02]  /*3fc0*/  IMAD R31, R18.reuse, UR4, R34.reuse ;  /* 0x00000004121f7c24 */ /* 0x140fe4000f8e0222 */
[----:B------:R-:W-:-:S04]  /*3fd0*/  IMAD.WIDE.U32 R32, R18, UR4, R34 ;  /* 0x0000000412207c25 */ /* 0x000fc8000f8e0022 */
[----:B------:R-:W-:Y:S01]  /*3fe0*/  IMAD R31, R31, R0, RZ ;  /* 0x000000001f1f7224 */ /* 0x000fe200078e02ff */
[----:B------:R-:W-:Y:S01]  /*3ff0*/  IADD3 R34, P0, PT, R33, R46, RZ ;  /* 0x0000002e21227210 */ /* 0x000fe20007f1e0ff */
[----:B------:R-:W-:-:S04]  /*4000*/  HFMA2 R33, -RZ, RZ, 0, 0 ;  /* 0x00000000ff217431 */ /* 0x000fc800000001ff */
[----:B------:R-:W-:Y:S02]  /*4010*/  IMAD.X R35, RZ, RZ, RZ, P0 ;  /* 0x000000ffff237224 */ /* 0x000fe400000e06ff */
[----:B------:R-:W-:-:S04]  /*4020*/  IMAD.WIDE.U32 R34, R18, R24, R34 ;  /* 0x0000001812227225 */ /* 0x000fc800078e0022 */
[----:B------:R-:W-:Y:S01]  /*4030*/  IMAD.WIDE.U32 R32, R31, R4, R32 ;  /* 0x000000041f207225 */ /* 0x000fe200078e0020 */
[----:B------:R-:W-:-:S03]  /*4040*/  IADD3 R36, P0, PT, R35, R36, RZ ;  /* 0x0000002423247210 */ /* 0x000fc60007f1e0ff */
[----:B------:R-:W-:Y:S01]  /*4050*/  IMAD.IADD R33, R23, 0x1, R33 ;  /* 0x0000000117217824 */ /* 0x000fe200078e0221 */
[----:B------:R-:W-:-:S04]  /*4060*/  IADD3.X R37, PT, PT, RZ, RZ, RZ, P0, !PT ;  /* 0x000000ffff257210 */ /* 0x000fc800007fe4ff */
        /* <DEDUP_REMOVED lines=29> */
[----:B------:R-:W-:Y:S01]  /*4240*/  IADD3 R42, P1, PT, R42, R33, RZ ;  /* 0x000000212a2a7210 */ /* 0x000fe20007f3e0ff */
[----:B------:R-:W-:Y:S01]  /*4250*/  HFMA2 R33, -RZ, RZ, 0, 0 ;  /* 0x00000000ff217431 */ /* 0x000fe200000001ff */
[----:B------:R-:W-:-:S03]  /*4260*/  IADD3 R30, PT, PT, R45, R30, RZ ;  /* 0x0000001e2d1e7210 */ /* 0x000fc60007ffe0ff */
[----:B------:R-:W-:Y:S02]  /*4270*/  IMAD.X R43, RZ, RZ, RZ, P1 ;  /* 0x000000ffff2b7224 */ /* 0x000fe400008e06ff */
[----:B------:R-:W-:Y:S02]  /*4280*/  IMAD R18, R18, R11, R30 ;  /* 0x0000000b12127224 */ /* 0x000fe400078e021e */
[----:B------:R-:W-:-:S04]  /*4290*/  IMAD.WIDE.U32 R42, R31, R9, R42 ;  /* 0x000000091f2a7225 */ /* 0x000fc800078e002a */
[----:B------:R-:W-:-:S05]  /*42a0*/  IMAD.IADD R47, R17, 0x1, R43 ;  /* 0x00000001112f7824 */ /* 0x000fca00078e022b */
[----:B------:R-:W-:-:S05]  /*42b0*/  IADD3 R46, P0, PT, R44, R47, RZ ;  /* 0x0000002f2c2e7210 */ /* 0x000fca0007f1e0ff */
[----:B------:R-:W-:Y:S02]  /*42c0*/  IMAD.X R47, RZ, RZ, RZ, P0 ;  /* 0x000000ffff2f7224 */ /* 0x000fe400000e06ff */
[----:B------:R-:W-:-:S04]  /*42d0*/  IMAD.WIDE.U32 R46, R31, R3, R46 ;  /* 0x000000031f2e7225 */ /* 0x000fc800078e002e */
[----:B------:R-:W-:-:S05]  /*42e0*/  IMAD.IADD R45, R2, 0x1, R47 ;  /* 0x00000001022d7824 */ /* 0x000fca00078e022f */
[----:B------:R-:W-:-:S05]  /*42f0*/  IADD3 R44, P0, PT, R18, R45, RZ ;  /* 0x0000002d122c7210 */ /* 0x000fca0007f1e0ff */
[----:B------:R-:W-:Y:S02]  /*4300*/  IMAD.X R45, RZ, RZ, RZ, P0 ;  /* 0x000000ffff2d7224 */ /* 0x000fe400000e06ff */
[----:B------:R-:W-:Y:S01]  /*4310*/  IMAD.HI.U32 R30, R31, UR23, R44 ;  /* 0x000000171f1e7c27 */ /* 0x000fe2000f8e002c */
[----:B------:R-:W-:-:S03]  /*4320*/  MOV R31, RZ ;  /* 0x000000ff001f7202 */ /* 0x000fc60000000f00 */
[C-C-:B------:R-:W-:Y:S02]  /*4330*/  IMAD R41, R15.reuse, UR4, R30.reuse ;  /* 0x000000040f297c24 */ /* 0x140fe4000f8e021e */
[----:B------:R-:W-:-:S04]  /*4340*/  IMAD.WIDE.U32 R44, R15, UR4, R30 ;  /* 0x000000040f2c7c25 */ /* 0x000fc8000f8e001e */
[----:B------:R-:W-:Y:S01]  /*4350*/  IMAD R41, R41, R0, RZ ;  /* 0x0000000029297224 */ /* 0x000fe200078e02ff */
[----:B------:R-:W-:Y:S01]  /*4360*/  IADD3 R30, P0, PT, R45, R32, RZ ;  /* 0x000000202d1e7210 */ /* 0x000fe20007f1e0ff */
[----:B------:R-:W-:-:S04]  /*4370*/  IMAD.MOV.U32 R32, RZ, RZ, R44 ;  /* 0x000000ffff207224 */ /* 0x000fc800078e002c */
[----:B------:R-:W-:Y:S02]  /*4380*/  IMAD.X R31, RZ, RZ, RZ, P0 ;  /* 0x000000ffff1f7224 */ /* 0x000fe400000e06ff */
[----:B------:R-:W-:-:S04]  /*4390*/  IMAD.WIDE.U32 R32, R41, R4, R32 ;  /* 0x0000000429207225 */ /* 0x000fc800078e0020 */
[----:B------:R-:W-:-:S04]  /*43a0*/  IMAD.WIDE.U32 R30, R15, R24, R30 ;  /* 0x000000180f1e7225 */ /* 0x000fc800078e001e */
[----:B------:R-:W-:Y:S01]  /*43b0*/  IMAD.IADD R33, R23, 0x1, R33 ;  /* 0x0000000117217824 */ /* 0x000fe200078e0221 */
[----:B------:R-:W-:-:S04]  /*43c0*/  IADD3 R34, P0, PT, R31, R34, RZ ;  /* 0x000000221f227210 */ /* 0x000fc80007f1e0ff */
[----:B------:R-:W-:Y:S02]  /*43d0*/  IADD3 R30, P1, PT, R30, R33, RZ ;  /* 0x000000211e1e7210 */ /* 0x000fe40007f3e0ff */
[----:B------:R-:W-:-:S03]  /*43e0*/  IADD3.X R35, PT, PT, RZ, RZ, RZ, P0, !PT ;  /* 0x000000ffff237210 */ /* 0x000fc600007fe4ff */
        /* <DEDUP_REMOVED lines=42> */
[----:B------:R-:W-:-:S04]  /*4690*/  IMAD.WIDE.U32 R40, R16, UR4, R46 ;  /* 0x0000000410287c25 */ /* 0x000fc8000f8e002e */
[----:B------:R-:W-:Y:S01]  /*46a0*/  IMAD R47, R16, UR4, R46 ;  /* 0x00000004102f7c24 */ /* 0x000fe2000f8e022e */
[----:B------:R-:W-:Y:S01]  /*46b0*/  IADD3 R32, P0, PT, R41, R32, RZ ;  /* 0x0000002029207210 */ /* 0x000fe20007f1e0ff */
[----:B------:R-:W-:Y:S02]  /*46c0*/  IMAD.MOV.U32 R41, RZ, RZ, RZ ;  /* 0x000000ffff297224 */ /* 0x000fe400078e00ff */
[----:B------:R-:W-:Y:S02]  /*46d0*/  IMAD R18, R47, R0, RZ ;  /* 0x000000002f127224 */ /* 0x000fe400078e02ff */
[----:B------:R-:W-:Y:S02]  /*46e0*/  IMAD.X R33, RZ, RZ, RZ, P0 ;  /* 0x000000ffff217224 */ /* 0x000fe400000e06ff */
[----:B------:R-:W-:-:S04]  /*46f0*/  IMAD.WIDE.U32 R40, R18, R4, R40 ;  /* 0x0000000412287225 */ /* 0x000fc800078e0028 */
[----:B------:R-:W-:Y:S01]  /*4700*/  IMAD.WIDE.U32 R32, R16, R24, R32 ;  /* 0x0000001810207225 */ /* 0x000fe200078e0020 */
[----:B------:R-:W-:-:S03]  /*4710*/  IADD3 R15, PT, PT, R23, R41, RZ ;  /* 0x00000029170f7210 */ /* 0x000fc60007ffe0ff */
[----:B------:R-:W-:Y:S01]  /*4720*/  IMAD.MOV.U32 R41, RZ, RZ, RZ ;  /* 0x000000ffff297224 */ /* 0x000fe200078e00ff */
        /* <DEDUP_REMOVED lines=34> */
[----:B------:R-:W-:-:S03]  /*4950*/  IADD3 R45, PT, PT, R17, R39, RZ ;  /* 0x00000027112d7210 */ /* 0x000fc60007ffe0ff */
[----:B------:R-:W-:Y:S01]  /*4960*/  IMAD.IADD R42, R47, 0x1, R42 ;  /* 0x000000012f2a7824 */ /* 0x000fe200078e022a */
[----:B------:R-:W-:Y:S01]  /*4970*/  IADD3 R44, P0, PT, R46, R45, RZ ;  /* 0x0000002d2e2c7210 */ /* 0x000fe20007f1e0ff */
[----:B------:R-:W-:Y:S02]  /*4980*/  IMAD.MOV.U32 R47, RZ, RZ, RZ ;  /* 0x000000ffff2f7224 */ /* 0x000fe400078e00ff */
[----:B------:R-:W-:Y:S02]  /*4990*/  IMAD R16, R16, R11, R42 ;  /* 0x0000000b10107224 */ /* 0x000fe400078e022a */
[----:B------:R-:W-:Y:S02]  /*49a0*/  IMAD.X R45, RZ, RZ, RZ, P0 ;  /* 0x000000ffff2d7224 */ /* 0x000fe400000e06ff */
[----:B------:R-:W-:-:S05]  /*49b0*/  IMAD.WIDE.U32 R44, R18, R3, R44 ;  /* 0x00000003122c7225 */ /* 0x000fca00078e002c */
[----:B------:R-:W-:-:S04]  /*49c0*/  IADD3 R43, PT, PT, R2, R45, RZ ;  /* 0x0000002d022b7210 */ /* 0x000fc80007ffe0ff */
[----:B------:R-:W-:-:S05]  /*49d0*/  IADD3 R42, P0, PT, R16, R43, RZ ;  /* 0x0000002b102a7210 */ /* 0x000fca0007f1e0ff */
[----:B------:R-:W-:Y:S02]  /*49e0*/  IMAD.X R43, RZ, RZ, RZ, P0 ;  /* 0x000000ffff2b7224 */ /* 0x000fe400000e06ff */
[----:B------:R-:W-:-:S04]  /*49f0*/  IMAD.HI.U32 R46, R18, UR23, R42 ;  /* 0x00000017122e7c27 */ /* 0x000fc8000f8e002a */
[----:B------:R-:W-:-:S04]  /*4a00*/  IMAD.WIDE.U32 R42, R13, UR4, R46 ;  /* 0x000000040d2a7c25 */ /* 0x000fc8000f8e002e */
[----:B------:R-:W-:Y:S01]  /*4a10*/  IMAD R47, R13, UR4, R46 ;  /* 0x000000040d2f7c24 */ /* 0x000fe2000f8e022e */
[----:B------:R-:W-:Y:S01]  /*4a20*/  IADD3 R46, P0, PT, R43, R40, RZ ;  /* 0x000000282b2e7210 */ /* 0x000fe20007f1e0ff */
[----:B------:R-:W-:Y:S02]  /*4a30*/  IMAD.MOV.U32 R40, RZ, RZ, R42 ;  /* 0x000000ffff287224 */ /* 0x000fe400078e002a */
[----:B------:R-:W-:Y:S01]  /*4a40*/  IMAD R16, R47, R0, RZ ;  /* 0x000000002f107224 */ /* 0x000fe200078e02ff */
[----:B------:R-:W-:-:S03]  /*4a50*/  IADD3.X R47, PT, PT, RZ, RZ, RZ, P0, !PT ;  /* 0x000000ffff2f7210 */ /* 0x000fc600007fe4ff */
        /* <DEDUP_REMOVED lines=40> */
[----:B------:R-:W-:-:S03]  /*4ce0*/  IADD3 R46, P0, PT, R42, R47, RZ ;  /* 0x0000002f2a2e7210 */ /* 0x000fc60007f1e0ff */
[----:B------:R-:W-:Y:S02]  /*4cf0*/  IMAD R13, R13, R11, R44 ;  /* 0x0000000b0d0d7224 */ /* 0x000fe400078e022c */
[----:B------:R-:W-:Y:S02]  /*4d00*/  IMAD.X R47, RZ, RZ, RZ, P0 ;  /* 0x000000ffff2f7224 */ /* 0x000fe400000e06ff */
[----:B------:R-:W-:-:S04]  /*4d10*/  IMAD.WIDE.U32 R42, R16, R3, R46 ;  /* 0x00000003102a7225 */ /* 0x000fc800078e002e */
[----:B------:R-:W-:Y:S01]  /*4d20*/  IMAD.MOV.U32 R47, RZ, RZ, RZ ;  /* 0x000000ffff2f7224 */ /* 0x000fe200078e00ff */
        /* <DEDUP_REMOVED lines=48> */
[----:B------:R-:W-:Y:S01]  /*5030*/  IADD3 R46, P0, PT, R44, R47, RZ ;  /* 0x0000002f2c2e7210 */ /* 0x000fe20007f1e0ff */
[----:B------:R-:W-:Y:S02]  /*5040*/  IMAD.IADD R44, R45, 0x1, R42 ;  /* 0x000000012d2c7824 */ /* 0x000fe400078e022a */
[----:B------:R-:W-:Y:S02]  /*5050*/  IMAD.MOV.U32 R45, RZ, RZ, RZ ;  /* 0x000000ffff2d7224 */ /* 0x000fe400078e00ff */
[----:B------:R-:W-:Y:S02]  /*5060*/  IMAD.X R47, RZ, RZ, RZ, P0 ;  /* 0x000000ffff2f7224 */ /* 0x000fe400000e06ff */
[----:B------:R-:W-:Y:S02]  /*5070*/  IMAD R14, R14, R11, R44 ;  /* 0x0000000b0e0e7224 */ /* 0x000fe400078e022c */
        /* <DEDUP_REMOVED lines=8> */
[----:B------:R-:W-:Y:S02]  /*5100*/  IMAD.MOV.U32 R15, RZ, RZ, RZ ;  /* 0x000000ffff0f7224 */ /* 0x000fe400078e00ff */
[----:B------:R-:W-:Y:S01]  /*5110*/  IMAD R16, R45, R0, RZ ;  /* 0x000000002d107224 */ /* 0x000fe200078e02ff */
[----:B------:R-:W-:-:S03]  /*5120*/  IADD3.X R41, PT, PT, RZ, RZ, RZ, P0, !PT ;  /* 0x000000ffff297210 */ /* 0x000fc600007fe4ff */
[----:B------:R-:W-:-:S04]  /*5130*/  IMAD.WIDE.U32 R14, R16, R4, R14 ;  /* 0x00000004100e7225 */ /* 0x000fc800078e000e */
[----:B------:R-:W-:-:S04]  /*5140*/  IMAD.WIDE.U32 R40, R12, R24, R40 ;  /* 0x000000180c287225 */ /* 0x000fc800078e0028 */
[----:B------:R-:W-:-:S05]  /*5150*/  IMAD.IADD R45, R23, 0x1, R15 ;  /* 0x00000001172d7824 */ /* 0x000fca00078e020f */
[----:B------:R-:W-:Y:S02]  /*5160*/  IADD3 R44, P1, PT, R40, R45, RZ ;  /* 0x0000002d282c7210 */ /* 0x000fe40007f3e0ff */
[----:B------:R-:W-:Y:S02]  /*5170*/  IADD3 R40, P0, PT, R41, R32, RZ ;  /* 0x0000002029287210 */ /* 0x000fe40007f1e0ff */
[----:B------:R-:W-:-:S03]  /*5180*/  IADD3.X R45, PT, PT, RZ, RZ, RZ, P1, !PT ;  /* 0x000000ffff2d7210 */ /* 0x000fc60000ffe4ff */
[----:B------:R-:W-:Y:S02]  /*5190*/  IMAD.X R41, RZ, RZ, RZ, P0 ;  /* 0x000000ffff297224 */ /* 0x000fe400000e06ff */
        /* <DEDUP_REMOVED lines=31> */
[----:B------:R-:W-:Y:S01]  /*5390*/  IADD3 R44, P0, PT, R30, R45, RZ ;  /* 0x0000002d1e2c7210 */ /* 0x000fe20007f1e0ff */
[----:B------:R-:W-:-:S03]  /*53a0*/  IMAD.IADD R30, R31, 0x1, R42 ;  /* 0x000000011f1e7824 */ /* 0x000fc600078e022a */
[----:B------:R-:W-:Y:S01]  /*53b0*/  IADD3.X R45, PT, PT, RZ, RZ, RZ, P0, !PT ;  /* 0x000000ffff2d7210 */ /* 0x000fe200007fe4ff */
[----:B------:R-:W-:Y:S02]  /*53c0*/  IMAD R12, R12, R11, R30 ;  /* 0x0000000b0c0c7224 */ /* 0x000fe400078e021e */
[----:B------:R-:W-:-:S04]  /*53d0*/  IMAD.WIDE.U32 R42, R16, R3, R44 ;  /* 0x00000003102a7225 */ /* 0x000fc800078e002c */
[----:B------:R-:W-:-:S05]  /*53e0*/  IMAD.IADD R13, R2, 0x1, R43 ;  /* 0x00000001020d7824 */ /* 0x000fca00078e022b */
[----:B------:R-:W-:-:S04]  /*53f0*/  IADD3 R12, P0, PT, R12, R13, RZ ;  /* 0x0000000d0c0c7210 */ /* 0x000fc80007f1e0ff */
[----:B------:R-:W-:-:S03]  /*5400*/  IADD3.X R13, PT, PT, RZ, RZ, RZ, P0, !PT ;  /* 0x000000ffff0d7210 */ /* 0x000fc600007fe4ff */
[----:B------:R-:W-:-:S04]  /*5410*/  IMAD.HI.U32 R12, R16, UR23, R12 ;  /* 0x00000017100c7c27 */ /* 0x000fc8000f8e000c */
[----:B------:R-:W-:Y:S02]  /*5420*/  IMAD.MOV.U32 R13, RZ, RZ, RZ ;  /* 0x000000ffff0d7224 */ /* 0x000fe400078e00ff */
[----:B------:R-:W-:-:S04]  /*5430*/  IMAD.WIDE.U32 R30, R10, UR4, R12 ;  /* 0x000000040a1e7c25 */ /* 0x000fc8000f8e000c */
[C---:B------:R-:W-:Y:S01]  /*5440*/  IMAD R13, R10.reuse, UR4, R12 ;  /* 0x000000040a0d7c24 */ /* 0x040fe2000f8e020c */
[----:B------:R-:W-:Y:S01]  /*5450*/  IADD3 R14, P0, PT, R31, R14, RZ ;  /* 0x0000000e1f0e7210 */ /* 0x000fe20007f1e0ff */
[----:B------:R-:W-:Y:S02]  /*5460*/  HFMA2 R31, -RZ, RZ, 0, 0 ;  /* 0x00000000ff1f7431 */ /* 0x000fe400000001ff */
[----:B------:R-:W-:Y:S02]  /*5470*/  IMAD R12, R13, R0, RZ ;  /* 0x000000000d0c7224 */ /* 0x000fe400078e02ff */
[----:B------:R-:W-:Y:S02]  /*5480*/  IMAD.X R15, RZ, RZ, RZ, P0 ;  /* 0x000000ffff0f7224 */ /* 0x000fe400000e06ff */
[----:B------:R-:W-:-:S04]  /*5490*/  IMAD.WIDE.U32 R14, R10, R24, R14 ;  /* 0x000000180a0e7225 */ /* 0x000fc800078e000e */
[----:B------:R-:W-:-:S04]  /*54a0*/  IMAD.WIDE.U32 R30, R12, R4, R30 ;  /* 0x000000040c1e7225 */ /* 0x000fc800078e001e */
[----:B------:R-:W-:-:S05]  /*54b0*/  IMAD.IADD R45, R23, 0x1, R31 ;  /* 0x00000001172d7824 */ /* 0x000fca00078e021f */
[----:B------:R-:W-:Y:S02]  /*54c0*/  IADD3 R44, P1, PT, R14, R45, RZ ;  /* 0x0000002d0e2c7210 */ /* 0x000fe40007f3e0ff */
[----:B------:R-:W-:-:S03]  /*54d0*/  IADD3 R14, P0, PT, R15, R32, RZ ;  /* 0x000000200f0e7210 */ /* 0x000fc60007f1e0ff */
[----:B------:R-:W-:Y:S01]  /*54e0*/  IMAD.X R45, RZ, RZ, RZ, P1 ;  /* 0x000000ffff2d7224 */ /* 0x000fe200008e06ff */
[----:B------:R-:W-:Y:S01]  /*54f0*/  IADD3.X R15, PT, PT, RZ, RZ, RZ, P0, !PT ;  /* 0x000000ffff0f7210 */ /* 0x000fe200007fe4ff */
        /* <DEDUP_REMOVED lines=30> */
[----:B------:R-:W-:Y:S01]  /*56e0*/  IMAD.IADD R29, R17, 0x1, R37 ;  /* 0x00000001111d7824 */ /* 0x000fe200078e0225 */
[----:B------:R-:W-:-:S04]  /*56f0*/  IADD3 R42, PT, PT, R15, R42, RZ ;  /* 0x0000002a0f2a7210 */ /* 0x000fc80007ffe0ff */
[----:B------:R-:W-:Y:S01]  /*5700*/  IADD3 R28, P0, PT, R14, R29, RZ ;  /* 0x0000001d0e1c7210 */ /* 0x000fe20007f1e0ff */
[----:B------:R-:W-:-:S04]  /*5710*/  IMAD R10, R10, R11, R42 ;  /* 0x0000000b0a0a7224 */ /* 0x000fc800078e022a */
[----:B------:R-:W-:Y:S02]  /*5720*/  IMAD.X R29, RZ, RZ, RZ, P0 ;  /* 0x000000ffff1d7224 */ /* 0x000fe400000e06ff */
[----:B------:R-:W-:-:S04]  /*5730*/  IMAD.WIDE.U32 R14, R12, R3, R28 ;  /* 0x000000030c0e7225 */ /* 0x000fc800078e001c */
[----:B------:R-:W-:Y:S01]  /*5740*/  IMAD.IADD R29, R2, 0x1, R15 ;  /* 0x00000001021d7824 */ /* 0x000fe200078e020f */
[----:B------:R-:W-:-:S04]  /*5750*/  ISETP.GT.U32.AND P0, PT, R14, UR23, PT ;  /* 0x000000170e007c0c */ /* 0x000fc8000bf04070 */
[----:B------:R-:W-:Y:S02]  /*5760*/  IADD3 R28, P1, PT, R10, R29, RZ ;  /* 0x0000001d0a1c7210 */ /* 0x000fe40007f3e0ff */
[----:B------:R-:W-:-:S03]  /*5770*/  MOV R10, R14 ;  /* 0x0000000e000a7202 */ /* 0x000fc60000000f00 */
[----:B------:R-:W-:Y:S02]  /*5780*/  IMAD.X R29, RZ, RZ, RZ, P1 ;  /* 0x000000ffff1d7224 */ /* 0x000fe400008e06ff */
        /* <DEDUP_REMOVED lines=33> */
.L_x_23:
        /* <DEDUP_REMOVED lines=23> */
.L_x_24:
[----:B------:R-:W0:Y:S01]  /*5b10*/  LDCU UR7, c[0x3][0x64] ;  /* 0x00c00c80ff0777ac */ /* 0x000e220008000800 */
[----:B------:R-:W1:Y:S01]  /*5b20*/  LDC.64 R28, c[0x3][0xc8] ;  /* 0x00c03200ff1c7b82 */ /* 0x000e620000000a00 */
[----:B------:R-:W-:Y:S01]  /*5b30*/  CS2R R46, SRZ ;  /* 0x00000000002e7805 */ /* 0x000fe2000001ff00 */
[----:B------:R-:W2:Y:S01]  /*5b40*/  LDCU.64 UR12, c[0x3][0x68] ;  /* 0x00c00d00ff0c77ac */ /* 0x000ea20008000a00 */
[----:B------:R-:W-:Y:S01]  /*5b50*/  UMOV UR5, URZ ;  /* 0x000000ff00057c82 */ /* 0x000fe20008000000 */
[----:B------:R-:W3:Y:S01]  /*5b60*/  LDCU UR14, c[0x3][0x80] ;  /* 0x00c01000ff0e77ac */ /* 0x000ee20008000800 */
[----:B------:R-:W4:Y:S01]  /*5b70*/  LDCU UR15, c[0x3][0x1c] ;  /* 0x00c00380ff0f77ac */ /* 0x000f220008000800 */
[----:B0-----:R-:W-:Y:S02]  /*5b80*/  UIMAD UR4, UR6, UR7, URZ ;  /* 0x00000007060472a4 */ /* 0x001fe4000f8e02ff */
[----:B------:R-:W-:-:S04]  /*5b90*/  UIMAD.WIDE.U32 UR8, UR7, UR6, URZ ;  /* 0x00000006070872a5 */ /* 0x000fc8000f8e00ff */
[----:B------:R-:W-:-:S03]  /*5ba0*/  IMAD R43, R0, UR4, RZ ;  /* 0x00000004002b7c24 */ /* 0x000fc6000f8e02ff */
[----:B------:R-:W-:Y:S02]  /*5bb0*/  UMOV UR4, UR8 ;  /* 0x0000000800047c82 */ /* 0x000fe40008000000 */
[----:B------:R-:W-:Y:S01]  /*5bc0*/  IMAD.WIDE.U32 R32, R43, R4, UR4 ;  /* 0x000000042b207e25 */ /* 0x000fe2000f8e0004 */
[----:B------:R-:W-:Y:S01]  /*5bd0*/  UMOV UR4, UR9 ;  /* 0x0000000900047c82 */ /* 0x000fe20008000000 */
[----:B------:R-:W0:Y:S03]  /*5be0*/  LDCU.128 UR8, c[0x3][0x70] ;  /* 0x00c00e00ff0877ac */ /* 0x000e260008000c00 */
[----:B------:R-:W-:Y:S01]  /*5bf0*/  IADD3 R38, PT, PT, R23, R33, RZ ;  /* 0x0000002117267210 */ /* 0x000fe20007ffe0ff */
[----:B--2---:R-:W-:Y:S01]  /*5c00*/  UIMAD.WIDE.U32 UR4, UR6, UR12, UR4 ;  /* 0x0000000c060472a5 */ /* 0x004fe2000f8e0004 */
[----:B------:R-:W-:-:S05]  /*5c10*/  HFMA2 R33, -RZ, RZ, 0, 0 ;  /* 0x00000000ff217431 */ /* 0x000fca00000001ff */
[----:B------:R-:W-:Y:S01]  /*5c20*/  IADD3 R38, P0, PT, R38, UR4, RZ ;  /* 0x0000000426267c10 */ /* 0x000fe2000ff1e0ff */
[----:B------:R-:W-:Y:S01]  /*5c30*/  UMOV UR4, UR5 ;  /* 0x0000000500047c82 */ /* 0x000fe20008000000 */
[----:B------:R-:W-:Y:S02]  /*5c40*/  UMOV UR5, URZ ;  /* 0x000000ff00057c82 */ /* 0x000fe40008000000 */
[----:B------:R-:W-:Y:S01]  /*5c50*/  UIMAD.WIDE.U32 UR4, UR6, UR13, UR4 ;  /* 0x0000000d060472a5 */ /* 0x000fe2000f8e0004 */
[----:B------:R-:W-:Y:S02]  /*5c60*/  IMAD.X R39, RZ, RZ, RZ, P0 ;  /* 0x000000ffff277224 */ /* 0x000fe400000e06ff */
[----:B------:R-:W-:-:S04]  /*5c70*/  IMAD.WIDE.U32 R38, R43, R5, R38 ;  /* 0x000000052b267225 */ /* 0x000fc800078e0026 */
[----:B------:R-:W-:-:S05]  /*5c80*/  IMAD.IADD R36, R22, 0x1, R39 ;  /* 0x0000000116247824 */ /* 0x000fca00078e0227 */
[----:B------:R-:W-:Y:S01]  /*5c90*/  IADD3 R36, P0, PT, R36, UR4, RZ ;  /* 0x0000000424247c10 */ /* 0x000fe2000ff1e0ff */
[----:B------:R-:W-:Y:S01]  /*5ca0*/  UMOV UR4, UR5 ;  /* 0x0000000500047c82 */ /* 0x000fe20008000000 */
[----:B------:R-:W-:Y:S02]  /*5cb0*/  UMOV UR5, URZ ;  /* 0x000000ff00057c82 */ /* 0x000fe40008000000 */
[----:B------:R-:W-:Y:S01]  /*5cc0*/  IADD3.X R37, PT, PT, RZ, RZ, RZ, P0, !PT ;  /* 0x000000ffff257210 */ /* 0x000fe200007fe4ff */
[----:B0-----:R-:W-:Y:S02]  /*5cd0*/  UIMAD.WIDE.U32 UR4, UR6, UR8, UR4 ;  /* 0x00000008060472a5 */ /* 0x001fe4000f8e0004 */
[----:B------:R-:W-:-:S04]  /*5ce0*/  IMAD.WIDE.U32 R36, R43, R6, R36 ;  /* 0x000000062b247225 */ /* 0x000fc800078e0024 */
[----:B------:R-:W-:-:S05]  /*5cf0*/  IMAD.IADD R34, R21, 0x1, R37 ;  /* 0x0000000115227824 */ /* 0x000fca00078e0225 */
[----:B------:R-:W-:Y:S01]  /*5d00*/  IADD3 R34, P0, PT, R34, UR4, RZ ;  /* 0x0000000422227c10 */ /* 0x000fe2000ff1e0ff */
[----:B------:R-:W-:Y:S01]  /*5d10*/  UMOV UR4, UR5 ;  /* 0x0000000500047c82 */ /* 0x000fe20008000000 */
[----:B------:R-:W-:Y:S02]  /*5d20*/  UMOV UR5, URZ ;  /* 0x000000ff00057c82 */ /* 0x000fe40008000000 */
[----:B------:R-:W-:Y:S01]  /*5d30*/  IADD3.X R35, PT, PT, RZ, RZ, RZ, P0, !PT ;  /* 0x000000ffff237210 */ /* 0x000fe200007fe4ff */
[----:B------:R-:W-:Y:S02]  /*5d40*/  UIMAD.WIDE.U32 UR4, UR6, UR9, UR4 ;  /* 0x00000009060472a5 */ /* 0x000fe4000f8e0004 */
        /* <DEDUP_REMOVED lines=14> */
[----:B------:R-:W-:Y:S02]  /*5e30*/  IMAD.WIDE.U32 R26, R43, R9, R26 ;  /* 0x000000092b1a7225 */ /* 0x000fe400078e001a */
[----:B---3--:R-:W-:Y:S02]  /*5e40*/  UIMAD UR5, UR6, UR14, UR5 ;  /* 0x0000000e060572a4 */ /* 0x008fe4000f8e0205 */
[----:B------:R-:W-:-:S05]  /*5e50*/  IMAD.IADD R24, R17, 0x1, R27 ;  /* 0x0000000111187824 */ /* 0x000fca00078e021b */
[----:B------:R-:W-:Y:S01]  /*5e60*/  IADD3 R24, P0, PT, R24, UR4, RZ ;  /* 0x0000000418187c10 */ /* 0x000fe2000ff1e0ff */
[----:B------:R-:W-:-:S03]  /*5e70*/  UMOV UR4, URZ ;  /* 0x000000ff00047c82 */ /* 0x000fc60008000000 */
[----:B------:R-:W-:-:S03]  /*5e80*/  IADD3.X R25, PT, PT, RZ, RZ, RZ, P0, !PT ;  /* 0x000000ffff197210 */ /* 0x000fc600007fe4ff */
[----:B------:R-:W-:-:S04]  /*5e90*/  IMAD.WIDE.U32 R24, R43, R3, R24 ;  /* 0x000000032b187225 */ /* 0x000fc800078e0018 */
[----:B------:R-:W-:-:S05]  /*5ea0*/  VIADD R40, R25, UR4 ;  /* 0x0000000419287c36 */ /* 0x000fca0008000000 */
[----:B------:R-:W-:-:S04]  /*5eb0*/  IADD3 R40, P0, PT, R40, UR5, RZ ;  /* 0x0000000528287c10 */ /* 0x000fc8000ff1e0ff */
[----:B------:R-:W-:-:S03]  /*5ec0*/  IADD3.X R41, PT, PT, RZ, RZ, RZ, P0, !PT ;  /* 0x000000ffff297210 */ /* 0x000fc600007fe4ff */
[----:B----4-:R-:W-:-:S04]  /*5ed0*/  IMAD.HI.U32 R42, R43, UR15, R40 ;  /* 0x0000000f2b2a7c27 */ /* 0x010fc8000f8e0028 */
[----:B------:R-:W-:Y:S02]  /*5ee0*/  IMAD.MOV.U32 R43, RZ, RZ, RZ ;  /* 0x000000ffff2b7224 */ /* 0x000fe400078e00ff */
[----:B-1----:R-:W-:-:S04]  /*5ef0*/  IMAD.WIDE.U32 R40, R28, UR7, R42 ;  /* 0x000000071c287c25 */ /* 0x002fc8000f8e002a */
[----:B------:R-:W-:Y:S01]  /*5f00*/  IMAD R43, R28, UR7, R42 ;  /* 0x000000071c2b7c24 */ /* 0x000fe2000f8e022a */
[----:B------:R-:W-:Y:S01]  /*5f10*/  IADD3 R42, P0, PT, R41, R32, RZ ;  /* 0x00000020292a7210 */ /* 0x000fe20007f1e0ff */
[----:B------:R-:W-:Y:S02]  /*5f20*/  IMAD.MOV.U32 R32, RZ, RZ, R40 ;  /* 0x000000ffff207224 */ /* 0x000fe400078e0028 */
[----:B------:R-:W-:Y:S01]  /*5f30*/  IMAD R2, R43, R0, RZ ;  /* 0x000000002b027224 */ /* 0x000fe200078e02ff */
[----:B------:R-:W-:-:S03]  /*5f40*/  IADD3.X R43, PT, PT, RZ, RZ, RZ, P0, !PT ;  /* 0x000000ffff2b7210 */ /* 0x000fc600007fe4ff */
[----:B------:R-:W-:-:S04]  /*5f50*/  IMAD.WIDE.U32 R32, R2, R4, R32 ;  /* 0x0000000402207225 */ /* 0x000fc800078e0020 */
[----:B------:R-:W-:-:S04]  /*5f60*/  IMAD.WIDE.U32 R42, R28, UR12, R42 ;  /* 0x0000000c1c2a7c25 */ /* 0x000fc8000f8e002a */
[----:B------:R-:W-:Y:S01]  /*5f70*/  IMAD.IADD R25, R23, 0x1, R33 ;  /* 0x0000000117197824 */ /* 0x000fe200078e0221 */
[----:B------:R-:W-:-:S04]  /*5f80*/  IADD3 R38, P0, PT, R43, R38, RZ ;  /* 0x000000262b267210 */ /* 0x000fc80007f1e0ff */
[----:B------:R-:W-:Y:S01]  /*5f90*/  IADD3 R42, P1, PT, R42, R25, RZ ;  /* 0x000000192a2a7210 */ /* 0x000fe20007f3e0ff */
[----:B------:R-:W-:-:S03]  /*5fa0*/  IMAD.X R39, RZ, RZ, RZ, P0 ;  /* 0x000000ffff277224 */ /* 0x000fc600000e06ff */
[----:B------:R-:W-:Y:S01]  /*5fb0*/  IADD3.X R43, PT, PT, RZ, RZ, RZ, P1, !PT ;  /* 0x000000ffff2b7210 */ /* 0x000fe20000ffe4ff */
[----:B------:R-:W-:-:S04]  /*5fc0*/  IMAD.WIDE.U32 R38, R28, UR13, R38 ;  /* 0x0000000d1c267c25 */ /* 0x000fc8000f8e0026 */
[----:B------:R-:W-:Y:S01]  /*5fd0*/  IMAD.WIDE.U32 R42, R2, R5, R42 ;  /* 0x00000005022a7225 */ /* 0x000fe200078e002a */
[----:B------:R-:W-:-:S04]  /*5fe0*/  IADD3 R36, P0, PT, R39, R36, RZ ;  /* 0x0000002427247210 */ /* 0x000fc80007f1e0ff */
[----:B------:R-:W-:Y:S02]  /*5ff0*/  IADD3 R41, PT, PT, R22, R43, RZ ;  /* 0x0000002b16297210 */ /* 0x000fe40007ffe0ff */
[----:B------:R-:W-:Y:S02]  /*6000*/  IADD3.X R37, PT, PT, RZ, RZ, RZ, P0, !PT ;  /* 0x000000ffff257210 */ /* 0x000fe400007fe4ff */
[----:B------:R-:W-:Y:S01]  /*6010*/  IADD3 R40, P1, PT, R38, R41, RZ ;  /* 0x0000002926287210 */ /* 0x000fe20007f3e0ff */
[----:B------:R-:W-:-:S04]  /*6020*/  IMAD.WIDE.U32 R36, R28, UR8, R36 ;  /* 0x000000081c247c25 */ /* 0x000fc8000f8e0024 */
[----:B------:R-:W-:Y:S02]  /*6030*/  IMAD.X R41, RZ, RZ, RZ, P1 ;  /* 0x000000ffff297224 */ /* 0x000fe400008e06ff */
[----:B------:R-:W-:-:S04]  /*6040*/  IMAD.WIDE.U32 R40, R2, R6, R40 ;  /* 0x0000000602287225 */ /* 0x000fc800078e0028 */
[----:B------:R-:W-:-:S05]  /*6050*/  IMAD.IADD R39, R21, 0x1, R41 ;  /* 0x0000000115277824 */ /* 0x000fca00078e0229 */
[----:B------:R-:W-:Y:S02]  /*6060*/  IADD3 R38, P1, PT, R36, R39, RZ ;  /* 0x0000002724267210 */ /* 0x000fe40007f3e0ff */
[----:B------:R-:W-:Y:S02]  /*6070*/  IADD3 R36, P0, PT, R37, R34, RZ ;  /* 0x0000002225247210 */ /* 0x000fe40007f1e0ff */
[----:B------:R-:W-:-:S03]  /*6080*/  IADD3.X R39, PT, PT, RZ, RZ, RZ, P1, !PT ;  /* 0x000000ffff277210 */ /* 0x000fc60000ffe4ff */
[----:B------:R-:W-:Y:S02]  /*6090*/  IMAD.X R37, RZ, RZ, RZ, P0 ;  /* 0x000000ffff257224 */ /* 0x000fe400000e06ff */
[----:B------:R-:W-:-:S04]  /*60a0*/  IMAD.WIDE.U32 R34, R2, R7, R38 ;  /* 0x0000000702227225 */ /* 0x000fc800078e0026 */
[----:B------:R-:W-:Y:S01]  /*60b0*/  IMAD.WIDE.U32 R36, R28, UR9, R36 ;  /* 0x000000091c247c25 */ /* 0x000fe2000f8e0024 */
[----:B------:R-:W-:-:S04]  /*60c0*/  IADD3 R25, PT, PT, R20, R35, RZ ;  /* 0x0000002314197210 */ /* 0x000fc80007ffe0ff */
[----:B------:R-:W-:Y:S02]  /*60d0*/  IADD3 R36, P1, PT, R36, R25, RZ ;  /* 0x0000001924247210 */ /* 0x000fe40007f3e0ff */
[----:B------:R-:W-:-:S03]  /*60e0*/  IADD3 R30, P0, PT, R37, R30, RZ ;  /* 0x0000001e251e7210 */ /* 0x000fc60007f1e0ff */
[----:B------:R-:W-:Y:S01]  /*60f0*/  IMAD.X R37, RZ, RZ, RZ, P1 ;  /* 0x000000ffff257224 */ /* 0x000fe200008e06ff */
[----:B------:R-:W-:Y:S01]  /*6100*/  IADD3.X R31, PT, PT, RZ, RZ, RZ, P0, !PT ;  /* 0x000000ffff1f7210 */ /* 0x000fe200007fe4ff */
        /* <DEDUP_REMOVED lines=9> */
[----:B------:R-:W-:Y:S02]  /*61a0*/  IADD3 R25, PT, PT, R27, R24, RZ ;  /* 0x000000181b197210 */ /* 0x000fe40007ffe0ff */
[----:B------:R-:W-:Y:S02]  /*61b0*/  MOV R24, RZ ;  /* 0x000000ff00187202 */ /* 0x000fe40000000f00 */
[----:B------:R-:W-:Y:S01]  /*61c0*/  IADD3 R31, PT, PT, R17, R39, RZ ;  /* 0x00000027111f7210 */ /* 0x000fe20007ffe0ff */
[----:B------:R-:W-:-:S03]  /*61d0*/  IMAD R28, R28, UR14, R25 ;  /* 0x0000000e1c1c7c24 */ /* 0x000fc6000f8e0219 */
[----:B------:R-:W-:-:S05]  /*61e0*/  IADD3 R30, P0, PT, R26, R31, RZ ;  /* 0x0000001f1a1e7210 */ /* 0x000fca0007f1e0ff */
[----:B------:R-:W-:Y:S02]  /*61f0*/  IMAD.X R31, RZ, RZ, RZ, P0 ;  /* 0x000000ffff1f7224 */ /* 0x000fe400000e06ff */
[----:B------:R-:W-:-:S04]  /*6200*/  IMAD.WIDE.U32 R26, R2, R3, R30 ;  /* 0x00000003021a7225 */ /* 0x000fc800078e001e */
[----:B------:R-:W-:-:S05]  /*6210*/  VIADD R45, R27, UR4 ;  /* 0x000000041b2d7c36 */ /* 0x000fca0008000000 */
[----:B------:R-:W-:-:S04]  /*6220*/  IADD3 R44, P0, PT, R28, R45, RZ ;  /* 0x0000002d1c2c7210 */ /* 0x000fc80007f1e0ff */
[----:B------:R-:W-:-:S03]  /*6230*/  IADD3.X R45, PT, PT, RZ, RZ, RZ, P0, !PT ;  /* 0x000000ffff2d7210 */ /* 0x000fc600007fe4ff */
[----:B------:R-:W-:Y:S01]  /*6240*/  IMAD.HI.U32 R44, R2, UR15, R44 ;  /* 0x0000000f022c7c27 */ /* 0x000fe2000f8e002c */
[----:B------:R-:W-:-:S03]  /*6250*/  MOV R2, RZ ;  /* 0x000000ff00027202 */ /* 0x000fc60000000f00 */
[----:B------:R-:W-:Y:S02]  /*6260*/  IMAD.MOV.U32 R45, RZ, RZ, RZ ;  /* 0x000000ffff2d7224 */ /* 0x000fe400078e00ff */
[C-C-:B------:R-:W-:Y:S02]  /*6270*/  IMAD R51, R29.reuse, UR7, R44.reuse ;  /* 0x000000071d337c24 */ /* 0x140fe4000f8e022c */
[----:B------:R-:W-:Y:S01]  /*6280*/  IMAD.WIDE.U32 R30, R29, UR7, R44 ;  /* 0x000000071d1e7c25 */ /* 0x000fe2000f8e002c */
[----:B------:R-:W-:-:S03]  /*6290*/  CS2R R44, SRZ ;  /* 0x00000000002c7805 */ /* 0x000fc6000001ff00 */
[----:B------:R-:W-:Y:S02]  /*62a0*/  IMAD.IADD R33, R31, 0x1, R24 ;  /* 0x000000011f217824 */ /* 0x000fe400078e0218 */
[----:B------:R-:W-:Y:S02]  /*62b0*/  IMAD R51, R51, R0, RZ ;  /* 0x0000000033337224 */ /* 0x000fe400078e02ff */
[----:B------:R-:W-:Y:S01]  /*62c0*/  IMAD.MOV.U32 R31, RZ, RZ, RZ ;  /* 0x000000ffff1f7224 */ /* 0x000fe200078e00ff */
[----:B------:R-:W-:Y:S01]  /*62d0*/  IADD3 R32, P0, PT, R33, R32, RZ ;  /* 0x0000002021207210 */ /* 0x000fe20007f1e0ff */
[----:B------:R-:W-:-:S03]  /*62e0*/  IMAD.WIDE.U32 R30, R51, R4, R30 ;  /* 0x00000004331e7225 */ /* 0x000fc600078e001e */
[----:B------:R-:W-:Y:S02]  /*62f0*/  IADD3.X R33, PT, PT, RZ, RZ, RZ, P0, !PT ;  /* 0x000000ffff217210 */ /* 0x000fe400007fe4ff */
[----:B------:R-:W-:Y:S01]  /*6300*/  IADD3 R25, PT, PT, R23, R31, RZ ;  /* 0x0000001f17197210 */ /* 0x000fe20007ffe0ff */
[----:B------:R-:W-:-:S04]  /*6310*/  IMAD.WIDE.U32 R32, R29, UR12, R32 ;  /* 0x0000000c1d207c25 */ /* 0x000fc8000f8e0020 */
[----:B------:R-:W-:Y:S01]  /*6320*/  IMAD.IADD R43, R33, 0x1, R47 ;  /* 0x00000001212b7824 */ /* 0x000fe200078e022f */
[----:B------:R-:W-:-:S04]  /*6330*/  IADD3 R32, P1, PT, R25, R32, RZ ;  /* 0x0000002019207210 */ /* 0x000fc80007f3e0ff */
[----:B------:R-:W-:Y:S02]  /*6340*/  IADD3 R42, P0, PT, R43, R42, RZ ;  /* 0x0000002a2b2a7210 */ /* 0x000fe40007f1e0ff */
[----:B------:R-:W-:-:S03]  /*6350*/  IADD3.X R33, PT, PT, RZ, RZ, RZ, P1, !PT ;  /* 0x000000ffff217210 */ /* 0x000fc60000ffe4ff */
[----:B------:R-:W-:Y:S02]  /*6360*/  IMAD.X R43, RZ, RZ, RZ, P0 ;  /* 0x000000ffff2b7224 */ /* 0x000fe400000e06ff */
[----:B------:R-:W-:-:S04]  /*6370*/  IMAD.WIDE.U32 R32, R51, R5, R32 ;  /* 0x0000000533207225 */ /* 0x000fc800078e0020 */
[----:B------:R-:W-:Y:S01]  /*6380*/  IMAD.WIDE.U32 R42, R29, UR13, R42 ;  /* 0x0000000d1d2a7c25 */ /* 0x000fe2000f8e002a */
[----:B------:R-:W-:-:S03]  /*6390*/  IADD3 R25, PT, PT, R22, R33, RZ ;  /* 0x0000002116197210 */ /* 0x000fc60007ffe0ff */
        /* <DEDUP_REMOVED lines=17> */
[----:B------:R-:W-:Y:S01]  /*64b0*/  IADD3 R34, P1, PT, R25, R34, RZ ;  /* 0x0000002219227210 */ /* 0x000fe20007f3e0ff */
[----:B------:R-:W-:-:S03]  /*64c0*/  HFMA2 R25, -RZ, RZ, 0, 0 ;  /* 0x00000000ff197431 */ /* 0x000fc600000001ff */
[----:B------:R-:W-:Y:S02]  /*64d0*/  IADD3 R36, P0, PT, R37, R36, RZ ;  /* 0x0000002425247210 */ /* 0x000fe40007f1e0ff */
[----:B------:R-:W-:-:S03]  /*64e0*/  IADD3.X R35, PT, PT, RZ, RZ, RZ, P1, !PT ;  /* 0x000000ffff237210 */ /* 0x000fc60000ffe4ff */
[----:B------:R-:W-:Y:S02]  /*64f0*/  IMAD.X R37, RZ, RZ, RZ, P0 ;  /* 0x000000ffff257224 */ /* 0x000fe400000e06ff */
[----:B------:R-:W-:-:S04]  /*6500*/  IMAD.WIDE.U32 R34, R51, R8, R34 ;  /* 0x0000000833227225 */ /* 0x000fc800078e0022 */
[----:B------:R-:W-:-:S04]  /*6510*/  IMAD.WIDE.U32 R36, R29, UR10, R36 ;  /* 0x0000000a1d247c25 */ /* 0x000fc8000f8e0024 */
[----:B------:R-:W-:Y:S01]  /*6520*/  IMAD.IADD R27, R19, 0x1, R35 ;  /* 0x00000001131b7824 */ /* 0x000fe200078e0223 */
[----:B------:R-:W-:-:S04]  /*6530*/  IADD3 R39, PT, PT, R37, R25, RZ ;  /* 0x0000001925277210 */ /* 0x000fc80007ffe0ff */
[----:B------:R-:W-:Y:S02]  /*6540*/  IADD3 R36, P1, PT, R27, R36, RZ ;  /* 0x000000241b247210 */ /* 0x000fe40007f3e0ff */
[----:B------:R-:W-:-:S03]  /*6550*/  IADD3 R38, P0, PT, R39, R38, RZ ;  /* 0x0000002627267210 */ /* 0x000fc60007f1e0ff */
[----:B------:R-:W-:Y:S01]  /*6560*/  IMAD.X R37, RZ, RZ, RZ, P1 ;  /* 0x000000ffff257224 */ /* 0x000fe200008e06ff */
[----:B------:R-:W-:Y:S01]  /*6570*/  IADD3.X R39, PT, PT, RZ, RZ, RZ, P0, !PT ;  /* 0x000000ffff277210 */ /* 0x000fe200007fe4ff */
[----:B------:R-:W-:-:S04]  /*6580*/  IMAD.WIDE.U32 R36, R51, R9, R36 ;  /* 0x0000000933247225 */ /* 0x000fc800078e0024 */
[----:B------:R-:W-:-:S04]  /*6590*/  IMAD.WIDE.U32 R38, R29, UR11, R38 ;  /* 0x0000000b1d267c25 */ /* 0x000fc8000f8e0026 */
[----:B------:R-:W-:-:S05]  /*65a0*/  IMAD.IADD R27, R17, 0x1, R37 ;  /* 0x00000001111b7824 */ /* 0x000fca00078e0225 */
[----:B------:R-:W-:Y:S01]  /*65b0*/  IADD3 R38, P0, PT, R27, R38, RZ ;  /* 0x000000261b267210 */ /* 0x000fe20007f1e0ff */
[----:B------:R-:W-:-:S03]  /*65c0*/  IMAD.IADD R27, R39, 0x1, R2 ;  /* 0x00000001271b7824 */ /* 0x000fc600078e0202 */
[----:B------:R-:W-:Y:S01]  /*65d0*/  IADD3.X R39, PT, PT, RZ, RZ, RZ, P0, !PT ;  /* 0x000000ffff277210 */ /* 0x000fe200007fe4ff */
[----:B------:R-:W-:Y:S02]  /*65e0*/  IMAD.IADD R28, R27, 0x1, R26 ;  /* 0x000000011b1c7824 */ /* 0x000fe400078e021a */
[----:B------:R-:W0:Y:S01]  /*65f0*/  LDC.64 R26, c[0x3][0xd0] ;  /* 0x00c03400ff1a7b82 */ /* 0x000e220000000a00 */
[----:B------:R-:W-:-:S04]  /*6600*/  IMAD.WIDE.U32 R38, R51, R3, R38 ;  /* 0x0000000333267225 */ /* 0x000fc800078e0026 */
[----:B------:R-:W-:Y:S01]  /*6610*/  IMAD R29, R29, UR14, R28 ;  /* 0x0000000e1d1d7c24 */ /* 0x000fe2000f8e021c */
[----:B------:R-:W-:-:S04]  /*6620*/  IADD3 R48, PT, PT, R39, UR4, RZ ;  /* 0x0000000427307c10 */ /* 0x000fc8000fffe0ff */
[----:B------:R-:W-:-:S05]  /*6630*/  IADD3 R48, P0, PT, R48, R29, RZ ;  /* 0x0000001d30307210 */ /* 0x000fca0007f1e0ff */
[----:B------:R-:W-:Y:S02]  /*6640*/  IMAD.X R49, RZ, RZ, RZ, P0 ;  /* 0x000000ffff317224 */ /* 0x000fe400000e06ff */
[----:B------:R-:W-:-:S04]  /*6650*/  IMAD.HI.U32 R48, R51, UR15, R48 ;  /* 0x0000000f33307c27 */ /* 0x000fc8000f8e0030 */
[----:B------:R-:W-:-:S03]  /*6660*/  HFMA2 R49, -RZ, RZ, 0, 0 ;  /* 0x00000000ff317431 */ /* 0x000fc600000001ff */
[----:B0-----:R-:W-:-:S04]  /*6670*/  IMAD.WIDE.U32 R28, R26, UR7, R48 ;  /* 0x000000071a1c7c25 */ /* 0x001fc8000f8e0030 */
[----:B------:R-:W-:Y:S02]  /*6680*/  IMAD.IADD R31, R24, 0x1, R29 ;  /* 0x00000001181f7824 */ /* 0x000fe400078e021d */
[----:B------:R-:W-:Y:S02]  /*6690*/  IMAD R49, R26, UR7, R48 ;  /* 0x000000071a317c24 */ /* 0x000fe4000f8e0230 */
[----:B------:R-:W-:Y:S01]  /*66a0*/  IMAD.MOV.U32 R29, RZ, RZ, RZ ;  /* 0x000000ffff1d7224 */ /* 0x000fe200078e00ff */
[----:B------:R-:W-:Y:S01]  /*66b0*/  IADD3 R30, P0, PT, R31, R30, RZ ;  /* 0x0000001e1f1e7210 */ /* 0x000fe20007f1e0ff */
[----:B------:R-:W-:-:S03]  /*66c0*/  IMAD R49, R49, R0, RZ ;  /* 0x0000000031317224 */ /* 0x000fc600078e02ff */
[----:B------:R-:W-:Y:S01]  /*66d0*/  IADD3.X R31, PT, PT, RZ, RZ, RZ, P0, !PT ;  /* 0x000000ffff1f7210 */ /* 0x000fe200007fe4ff */
        /* <DEDUP_REMOVED lines=42> */
[----:B------:R-:W-:-:S04]  /*6980*/  IADD3 R29, PT, PT, R17, R35, RZ ;  /* 0x00000023111d7210 */ /* 0x000fc80007ffe0ff */
[----:B------:R-:W-:Y:S01]  /*6990*/  IADD3 R36, P0, PT, R29, R36, RZ ;  /* 0x000000241d247210 */ /* 0x000fe20007f1e0ff */
[----:B------:R-:W-:-:S03]  /*69a0*/  IMAD.IADD R29, R2, 0x1, R37 ;  /* 0x00000001021d7824 */ /* 0x000fc600078e0225 */
[----:B------:R-:W-:Y:S01]  /*69b0*/  IADD3.X R37, PT, PT, RZ, RZ, RZ, P0, !PT ;  /* 0x000000ffff257210 */ /* 0x000fe200007fe4ff */
[----:B------:R-:W-:Y:S02]  /*69c0*/  IMAD.IADD R29, R29, 0x1, R38 ;  /* 0x000000011d1d7824 */ /* 0x000fe400078e0226 */
[----:B------:R-:W-:-:S04]  /*69d0*/  IMAD.WIDE.U32 R38, R49, R3, R36 ;  /* 0x0000000331267225 */ /* 0x000fc800078e0024 */
[----:B------:R-:W-:Y:S01]  /*69e0*/  IMAD R29, R26, UR14, R29 ;  /* 0x0000000e1a1d7c24 */ /* 0x000fe2000f8e021d */
[----:B------:R-:W-:-:S04]  /*69f0*/  IADD3 R36, PT, PT, R39, UR4, RZ ;  /* 0x0000000427247c10 */ /* 0x000fc8000fffe0ff */
[----:B------:R-:W-:-:S05]  /*6a00*/  IADD3 R36, P0, PT, R36, R29, RZ ;  /* 0x0000001d24247210 */ /* 0x000fca0007f1e0ff */
[----:B------:R-:W-:Y:S02]  /*6a10*/  IMAD.X R37, RZ, RZ, RZ, P0 ;  /* 0x000000ffff257224 */ /* 0x000fe400000e06ff */
[----:B------:R-:W-:Y:S01]  /*6a20*/  IMAD.HI.U32 R48, R49, UR15, R36 ;  /* 0x0000000f31307c27 */ /* 0x000fe2000f8e0024 */
[----:B------:R-:W-:-:S03]  /*6a30*/  MOV R49, RZ ;  /* 0x000000ff00317202 */ /* 0x000fc60000000f00 */
[C-C-:B------:R-:W-:Y:S02]  /*6a40*/  IMAD R39, R27.reuse, UR7, R48.reuse ;  /* 0x000000071b277c24 */ /* 0x140fe4000f8e0230 */
[----:B------:R-:W-:-:S04]  /*6a50*/  IMAD.WIDE.U32 R36, R27, UR7, R48 ;  /* 0x000000071b247c25 */ /* 0x000fc8000f8e0030 */
        /* <DEDUP_REMOVED lines=49> */
[----:B------:R-:W-:-:S03]  /*6d70*/  IADD3 R48, P0, PT, R49, R34, RZ ;  /* 0x0000002231307210 */ /* 0x000fc60007f1e0ff */
[----:B------:R-:W-:Y:S01]  /*6d80*/  IMAD.IADD R38, R35, 0x1, R38 ;  /* 0x0000000123267824 */ /* 0x000fe200078e0226 */
[----:B------:R-:W-:Y:S01]  /*6d90*/  IADD3.X R49, PT, PT, RZ, RZ, RZ, P0, !PT ;  /* 0x000000ffff317210 */ /* 0x000fe200007fe4ff */
[----:B------:R-:W0:Y:S02]  /*6da0*/  LDC.64 R34, c[0x3][0xd8] ;  /* 0x00c03600ff227b82 */ /* 0x000e240000000a00 */
[----:B------:R-:W-:Y:S02]  /*6db0*/  IMAD R27, R27, UR14, R38 ;  /* 0x0000000e1b1b7c24 */ /* 0x000fe4000f8e0226 */
[----:B------:R-:W-:-:S05]  /*6dc0*/  IMAD.WIDE.U32 R48, R39, R3, R48 ;  /* 0x0000000327307225 */ /* 0x000fca00078e0030 */
[----:B------:R-:W-:-:S04]  /*6dd0*/  IADD3 R26, PT, PT, R49, UR4, RZ ;  /* 0x00000004311a7c10 */ /* 0x000fc8000fffe0ff */
[----:B------:R-:W-:-:S05]  /*6de0*/  IADD3 R26, P0, PT, R26, R27, RZ ;  /* 0x0000001b1a1a7210 */ /* 0x000fca0007f1e0ff */
[----:B------:R-:W-:Y:S02]  /*6df0*/  IMAD.X R27, RZ, RZ, RZ, P0 ;  /* 0x000000ffff1b7224 */ /* 0x000fe400000e06ff */
[----:B------:R-:W-:-:S04]  /*6e00*/  IMAD.HI.U32 R38, R39, UR15, R26 ;  /* 0x0000000f27267c27 */ /* 0x000fc8000f8e001a */
[----:B------:R-:W-:Y:S02]  /*6e10*/  HFMA2 R39, -RZ, RZ, 0, 0 ;  /* 0x00000000ff277431 */ /* 0x000fe400000001ff */
[----:B0-----:R-:W-:-:S04]  /*6e20*/  IMAD R33, R34, UR7, R38 ;  /* 0x0000000722217c24 */ /* 0x001fc8000f8e0226 */
[----:B------:R-:W-:Y:S02]  /*6e30*/  IMAD R33, R33, R0, RZ ;  /* 0x0000000021217224 */ /* 0x000fe400078e02ff */
[----:B------:R-:W-:-:S04]  /*6e40*/  IMAD.WIDE.U32 R26, R34, UR7, R38 ;  /* 0x00000007221a7c25 */ /* 0x000fc8000f8e0026 */
[----:B------:R-:W-:Y:S02]  /*6e50*/  IMAD.IADD R37, R24, 0x1, R27 ;  /* 0x0000000118257824 */ /* 0x000fe400078e021b */
[----:B------:R-:W-:-:S03]  /*6e60*/  IMAD.MOV.U32 R27, RZ, RZ, RZ ;  /* 0x000000ffff1b7224 */ /* 0x000fc600078e00ff */
        /* <DEDUP_REMOVED lines=48> */
[----:B------:R-:W-:-:S03]  /*7170*/  IADD3.X R41, PT, PT, RZ, RZ, RZ, P0, !PT ;  /* 0x000000ffff297210 */ /* 0x000fc600007fe4ff */
[----:B------:R-:W-:Y:S02]  /*7180*/  IMAD R49, R34, UR14, R49 ;  /* 0x0000000e22317c24 */ /* 0x000fe4000f8e0231 */
[----:B------:R-:W-:-:S05]  /*7190*/  IMAD.WIDE.U32 R40, R33, R3, R40 ;  /* 0x0000000321287225 */ /* 0x000fca00078e0028 */
        /* <DEDUP_REMOVED lines=57> */
[----:B------:R-:W0:Y:S02]  /*7530*/  LDC R2, c[0x3][0xe0] ;  /* 0x00c03800ff027b82 */ /* 0x000e240000000800 */
[----:B------:R-:W-:Y:S01]  /*7540*/  IMAD.IADD R28, R43, 0x1, R40 ;  /* 0x000000012b1c7824 */ /* 0x000fe200078e0228 */
[----:B------:R-:W-:-:S03]  /*7550*/  IADD3.X R25, PT, PT, RZ, RZ, RZ, P0, !PT ;  /* 0x000000ffff197210 */ /* 0x000fc600007fe4ff */
        /* <DEDUP_REMOVED lines=8> */
[----:B------:R-:W-:Y:S01]  /*75e0*/  IMAD R29, R2, UR7, R28 ;  /* 0x00000007021d7c24 */ /* 0x000fe2000f8e021c */
[----:B------:R-:W-:Y:S02]  /*75f0*/  IADD3 R48, P0, PT, R25, R48, RZ ;  /* 0x0000003019307210 */ /* 0x000fe40007f1e0ff */
[----:B------:R-:W-:Y:S01]  /*7600*/  MOV R25, RZ ;  /* 0x000000ff00197202 */ /* 0x000fe20000000f00 */
[----:B------:R-:W-:Y:S02]  /*7610*/  IMAD R0, R29, R0, RZ ;  /* 0x000000001d007224 */ /* 0x000fe400078e02ff */
[----:B------:R-:W-:Y:S02]  /*7620*/  IMAD.X R49, RZ, RZ, RZ, P0 ;  /* 0x000000ffff317224 */ /* 0x000fe400000e06ff */
[----:B------:R-:W-:-:S04]  /*7630*/  IMAD.WIDE.U32 R24, R0, R4, R24 ;  /* 0x0000000400187225 */ /* 0x000fc800078e0018 */
[----:B------:R-:W-:-:S04]  /*7640*/  IMAD.WIDE.U32 R48, R2, UR12, R48 ;  /* 0x0000000c02307c25 */ /* 0x000fc8000f8e0030 */
[----:B------:R-:W-:Y:S01]  /*7650*/  IMAD.IADD R23, R23, 0x1, R25 ;  /* 0x0000000117177824 */ /* 0x000fe200078e0219 */
[----:B------:R-:W-:Y:S01]  /*7660*/  IADD3 R28, P0, PT, R49, R26, RZ ;  /* 0x0000001a311c7210 */ /* 0x000fe20007f1e0ff */
[----:B------:R-:W-:-:S03]  /*7670*/  IMAD.MOV.U32 R46, RZ, RZ, R24 ;  /* 0x000000ffff2e7224 */ /* 0x000fc600078e0018 */
[----:B------:R-:W-:Y:S01]  /*7680*/  IADD3 R34, P1, PT, R48, R23, RZ ;  /* 0x0000001730227210 */ /* 0x000fe20007f3e0ff */
[----:B------:R-:W-:-:S03]  /*7690*/  IMAD.X R29, RZ, RZ, RZ, P0 ;  /* 0x000000ffff1d7224 */ /* 0x000fc600000e06ff */
[----:B------:R-:W-:Y:S01]  /*76a0*/  IADD3.X R35, PT, PT, RZ, RZ, RZ, P1, !PT ;  /* 0x000000ffff237210 */ /* 0x000fe20000ffe4ff */
[----:B------:R-:W-:-:S04]  /*76b0*/  IMAD.WIDE.U32 R28, R2, UR13, R28 ;  /* 0x0000000d021c7c25 */ /* 0x000fc8000f8e001c */
[----:B------:R-:W-:-:S05]  /*76c0*/  IMAD.WIDE.U32 R26, R0, R5, R34 ;  /* 0x00000005001a7225 */ /* 0x000fca00078e0022 */
        /* <DEDUP_REMOVED lines=20> */
[----:B------:R-:W-:Y:S01]  /*7810*/  IMAD.X R21, RZ, RZ, RZ, P1 ;  /* 0x000000ffff157224 */ /* 0x000fe200008e06ff */
[----:B------:R-:W-:Y:S01]  /*7820*/  IADD3 R32, P0, PT, R31, R38, RZ ;  /* 0x000000261f207210 */ /* 0x000fe20007f1e0ff */
[----:B------:R-:W-:-:S04]  /*7830*/  IMAD.WIDE.U32 R20, R0, R8, R20 ;  /* 0x0000000800147225 */ /* 0x000fc800078e0014 */
[----:B------:R-:W-:Y:S02]  /*7840*/  IMAD.IADD R19, R19, 0x1, R21 ;  /* 0x0000000113137824 */ /* 0x000fe400078e0215 */
[----:B------:R-:W-:Y:S02]  /*7850*/  IMAD.X R33, RZ, RZ, RZ, P0 ;  /* 0x000000ffff217224 */ /* 0x000fe400000e06ff */
[----:B------:R-:W-:Y:S01]  /*7860*/  IMAD.MOV.U32 R50, RZ, RZ, R20 ;  /* 0x000000ffff327224 */ /* 0x000fe200078e0014 */
[----:B------:R-:W-:Y:S01]  /*7870*/  IADD3 R30, P1, PT, R30, R19, RZ ;  /* 0x000000131e1e7210 */ /* 0x000fe20007f3e0ff */
[----:B------:R-:W-:Y:S01]  /*7880*/  IMAD.WIDE.U32 R32, R2, UR11, R32 ;  /* 0x0000000b02207c25 */ /* 0x000fe2000f8e0020 */
[----:B------:R-:W-:Y:S02]  /*7890*/  MOV R19, R28 ;  /* 0x0000001c00137202 */ /* 0x000fe40000000f00 */
[----:B------:R-:W-:Y:S02]  /*78a0*/  IADD3.X R31, PT, PT, RZ, RZ, RZ, P1, !PT ;  /* 0x000000ffff1f7210 */ /* 0x000fe40000ffe4ff */
[----:B------:R-:W-:Y:S01]  /*78b0*/  IADD3 R33, PT, PT, R33, R40, RZ ;  /* 0x0000002821217210 */ /* 0x000fe20007ffe0ff */
[----:B------:R-:W-:-:S04]  /*78c0*/  IMAD.WIDE.U32 R30, R0, R9, R30 ;  /* 0x00000009001e7225 */ /* 0x000fc800078e001e */
[----:B------:R-:W-:Y:S01]  /*78d0*/  IMAD R2, R2, UR14, R33 ;  /* 0x0000000e02027c24 */ /* 0x000fe2000f8e0221 */
[----:B------:R-:W-:Y:S02]  /*78e0*/  IADD3 R17, PT, PT, R17, R31, RZ ;  /* 0x0000001f11117210 */ /* 0x000fe40007ffe0ff */
[----:B------:R-:W-:Y:S02]  /*78f0*/  MOV R52, R30 ;  /* 0x0000001e00347202 */ /* 0x000fe40000000f00 */
[----:B------:R-:W-:Y:S02]  /*7900*/  IADD3 R44, P0, PT, R32, R17, RZ ;  /* 0x00000011202c7210 */ /* 0x000fe40007f1e0ff */
[----:B------:R-:W-:-:S03]  /*7910*/  MOV R17, R26 ;  /* 0x0000001a00117202 */ /* 0x000fc60000000f00 */
[----:B------:R-:W-:Y:S02]  /*7920*/  IMAD.X R45, RZ, RZ, RZ, P0 ;  /* 0x000000ffff2d7224 */ /* 0x000fe400000e06ff */
[----:B------:R-:W-:-:S04]  /*7930*/  IMAD.WIDE.U32 R44, R0, R3, R44 ;  /* 0x00000003002c7225 */ /* 0x000fc800078e002c */
[----:B------:R-:W-:-:S05]  /*7940*/  VIADD R33, R45, UR4 ;  /* 0x000000042d217c36 */ /* 0x000fca0008000000 */
[----:B------:R-:W-:-:S04]  /*7950*/  IADD3 R32, P0, PT, R2, R33, RZ ;  /* 0x0000002102207210 */ /* 0x000fc80007f1e0ff */
[----:B------:R-:W-:Y:S02]  /*7960*/  IADD3.X R33, PT, PT, RZ, RZ, RZ, P0, !PT ;  /* 0x000000ffff217210 */ /* 0x000fe400007fe4ff */
[----:B------:R-:W-:Y:S01]  /*7970*/  ISETP.GT.U32.AND P0, PT, R44, UR15, PT ;  /* 0x0000000f2c007c0c */ /* 0x000fe2000bf04070 */
[----:B------:R-:W-:-:S12]  /*7980*/  IMAD.HI.U32 R45, R0, UR15, R32 ;  /* 0x0000000f002d7c27 */ /* 0x000fd8000f8e0020 */
[----:B------:R-:W-:Y:S05]  /*7990*/  @P0 BRA `(.L_x_25) ;  /* 0x0000000000640947 */ /* 0x000fea0003800000 */
[----:B------:R-:W-:-:S13]  /*79a0*/  ISETP.GE.U32.AND P0, PT, R44, UR15, PT ;  /* 0x0000000f2c007c0c */ /* 0x000fda000bf06070 */
        /* <DEDUP_REMOVED lines=24> */
.L_x_25:
[----:B------:R-:W-:Y:S02]  /*7b30*/  IADD3 R45, P0, PT, R45, -R4, RZ ;  /* 0x800000042d2d7210 */ /* 0x000fe40007f1e0ff */
[----:B------:R-:W-:-:S03]  /*7b40*/  MOV R21, 0xffffffff ;  /* 0xffffffff00157802 */ /* 0x000fc60000000f00 */
        /* <DEDUP_REMOVED lines=21> */
.L_x_26:
[----:B------:R-:W-:Y:S01]  /*7ca0*/  IADD3 R20, P0, PT, R4, -0x2, RZ ;  /* 0xfffffffe04147810 */ /* 0x000fe20007f1e0ff */
[----:B------:R-:W0:Y:S01]  /*7cb0*/  LDCU.64 UR4, c[0x3][0x20] ;  /* 0x00c00400ff0477ac */ /* 0x000e220008000a00 */
[----:B------:R-:W-:Y:S03]  /*7cc0*/  BSSY.RECONVERGENT B0, `(.L_x_27) ;  /* 0x000044c000007945 */ /* 0x000fe60003800200 */
[----:B------:R-:W-:Y:S01]  /*7cd0*/  IMAD.X R0, RZ, RZ, -0x1, P0 ;  /* 0xffffffffff007424 */ /* 0x000fe200000e06ff */
[----:B------:R-:W1:Y:S04]  /*7ce0*/  LDCU.64 UR6, c[0x3][0x28] ;  /* 0x00c00500ff0677ac */ /* 0x000e680008000a00 */
[C---:B------:R-:W-:Y:S01]  /*7cf0*/  IADD3 R21, P0, PT, R0.reuse, R5, RZ ;  /* 0x0000000500157210 */ /* 0x040fe20007f1e0ff */
[----:B------:R-:W2:Y:S03]  /*7d00*/  LDCU.64 UR8, c[0x3][0x30] ;  /* 0x00c00600ff0877ac */ /* 0x000ea60008000a00 */
[----:B------:R-:W-:Y:S01]  /*7d10*/  LEA.HI.X.SX32 R5, R0, RZ, 0x1, P0 ;  /* 0x000000ff00057211 */ /* 0x000fe200000f0eff */
[----:B------:R3:W-:Y:S01]  /*7d20*/  STL.64 [R1], R20 ;  /* 0x0000001401007387 */ /* 0x0007e20000100a00 */
[----:B------:R-:W4:Y:S02]  /*7d30*/  LDCU.64 UR10, c[0x3][0x38] ;  /* 0x00c00700ff0a77ac */ /* 0x000f240008000a00 */
[----:B------:R-:W-:-:S04]  /*7d40*/  IADD3 R26, P0, PT, R5, R6, RZ ;  /* 0x00000006051a7210 */ /* 0x000fc80007f1e0ff */
[----:B------:R-:W-:Y:S02]  /*7d50*/  LEA.HI.X.SX32 R0, R5, RZ, 0x1, P0 ;  /* 0x000000ff05007211 */ /* 0x000fe400000f0eff */
[----:B-1----:R-:W-:Y:S02]  /*7d60*/  MOV R6, UR7 ;  /* 0x0000000700067c02 */ /* 0x002fe40008000f00 */
[----:B------:R-:W-:Y:S01]  /*7d70*/  IADD3 R27, P0, PT, R0, R7, RZ ;  /* 0x00000007001b7210 */ /* 0x000fe20007f1e0ff */
[----:B--2---:R-:W-:-:S03]  /*7d80*/  IMAD.U32 R7, RZ, RZ, UR8 ;  /* 0x00000008ff077e24 */ /* 0x004fc6000f8e00ff */
[----:B------:R-:W-:Y:S01]  /*7d90*/  LEA.HI.X.SX32 R5, R0, RZ, 0x1, P0 ;  /* 0x000000ff00057211 */ /* 0x000fe200000f0eff */
[----:B------:R3:W-:Y:S01]  /*7da0*/  STL.64 [R1+0x8], R26 ;  /* 0x0000081a01007387 */ /* 0x0007e20000100a00 */
[----:B------:R-:W-:Y:S02]  /*7db0*/  MOV R4, UR9 ;  /* 0x0000000900047c02 */ /* 0x000fe40008000f00 */
[C---:B------:R-:W-:Y:S02]  /*7dc0*/  IADD3 R24, P0, PT, R5.reuse, R8, RZ ;  /* 0x0000000805187210 */ /* 0x040fe40007f1e0ff */
[----:B0-----:R-:W-:Y:S02]  /*7dd0*/  MOV R8, UR5 ;  /* 0x0000000500087c02 */ /* 0x001fe40008000f00 */
[----:B------:R-:W-:Y:S01]  /*7de0*/  LEA.HI.X.SX32 R0, R5, RZ, 0x1, P0 ;  /* 0x000000ff05007211 */ /* 0x000fe200000f0eff */
[----:B----4-:R-:W-:Y:S01]  /*7df0*/  IMAD.U32 R5, RZ, RZ, UR10 ;  /* 0x0000000aff057e24 */ /* 0x010fe2000f8e00ff */
[----:B------:R-:W-:-:S02]  /*7e00*/  MOV R2, UR11 ;  /* 0x0000000b00027c02 */ /* 0x000fc40008000f00 */
[----:B------:R-:W-:Y:S01]  /*7e10*/  IADD3 R25, P0, PT, R0, R9, RZ ;  /* 0x0000000900197210 */ /* 0x000fe20007f1e0ff */
[----:B------:R-:W-:-:S03]  /*7e20*/  IMAD.U32 R9, RZ, RZ, UR6 ;  /* 0x00000006ff097e24 */ /* 0x000fc6000f8e00ff */
[----:B------:R-:W-:Y:S01]  /*7e30*/  LEA.HI.X.SX32 R0, R0, RZ, 0x1, P0 ;  /* 0x000000ff00007211 */ /* 0x000fe200000f0eff */
[----:B------:R3:W-:Y:S03]  /*7e40*/  STL.64 [R1+0x10], R24 ;  /* 0x0000101801007387 */ /* 0x0007e60000100a00 */
[----:B------:R-:W-:Y:S01]  /*7e50*/  IADD3 R22, P0, PT, R0, R3, RZ ;  /* 0x0000000300167210 */ /* 0x000fe20007f1e0ff */
[----:B------:R-:W-:-:S03]  /*7e60*/  IMAD.U32 R3, RZ, RZ, UR4 ;  /* 0x00000004ff037e24 */ /* 0x000fc6000f8e00ff */
[----:B------:R-:W-:Y:S01]  /*7e70*/  LEA.HI.X.SX32 R23, R0, RZ, 0x1, P0 ;  /* 0x000000ff00177211 */ /* 0x000fe200000f0eff */
[----:B------:R-:W-:-:S03]  /*7e80*/  IMAD.MOV.U32 R0, RZ, RZ, 0xff ;  /* 0x000000ffff007424 */ /* 0x000fc600078e00ff */
[----:B------:R-:W-:-:S05]  /*7e90*/  IADD3 R23, PT, PT, R23, UR15, RZ ;  /* 0x0000000f17177c10 */ /* 0x000fca000fffe0ff */
[----:B------:R3:W-:Y:S02]  /*7ea0*/  STL.64 [R1+0x18], R22 ;  /* 0x0000181601007387 */ /* 0x0007e40000100a00 */
.L_x_36:
[----:B------:R-:W0:Y:S01]  /*7eb0*/  LDC R54, c[0x3][0x60] ;  /* 0x00c01800ff367b82 */ /* 0x000e220000000800 */
[----:B------:R-:W-:-:S04]  /*7ec0*/  IMAD.WIDE.U32 R28, R3, R3, RZ ;  /* 0x00000003031c7225 */ /* 0x000fc800078e00ff */
[----:B------:R-:W-:Y:S01]  /*7ed0*/  HFMA2 R41, -RZ, RZ, 0, 0 ;  /* 0x00000000ff297431 */ /* 0x000fe200000001ff */
[----:B------:R-:W-:Y:S01]  /*7ee0*/  BSSY.RECONVERGENT B1, `(.L_x_28) ;  /* 0x00001fb000017945 */ /* 0x000fe20003800200 */
[----:B------:R-:W-:Y:S02]  /*7ef0*/  HFMA2 R49, -RZ, RZ, 0, 0 ;  /* 0x00000000ff317431 */ /* 0x000fe400000001ff */
[----:B------:R-:W-:Y:S01]  /*7f00*/  IMAD R39, R3, R3, RZ ;  /* 0x0000000303277224 */ /* 0x000fe200078e02ff */
[----:B------:R-:W-:Y:S01]  /*7f10*/  LOP3.LUT R40, R28, 0xfffffffd, RZ, 0xc0, !PT ;  /* 0xfffffffd1c287812 */ /* 0x000fe200078ec0ff */
[----:B------:R-:W-:Y:S01]  /*7f20*/  IMAD.MOV.U32 R47, RZ, RZ, RZ ;  /* 0x000000ffff2f7224 */ /* 0x000fe200078e00ff */
[----:B---3--:R-:W1:Y:S01]  /*7f30*/  LDC.64 R20, c[0x3][RZ] ;  /* 0x00c00000ff147b82 */ /* 0x008e620000000a00 */
[----:B------:R-:W-:Y:S01]  /*7f40*/  MOV R28, R29 ;  /* 0x0000001d001c7202 */ /* 0x000fe20000000f00 */
[----:B------:R-:W-:Y:S02]  /*7f50*/  IMAD.MOV.U32 R29, RZ, RZ, RZ ;  /* 0x000000ffff1d7224 */ /* 0x000fe400078e00ff */
[----:B------:R-:W-:-:S02]  /*7f60*/  HFMA2 R53, -RZ, RZ, 0, 0 ;  /* 0x00000000ff357431 */ /* 0x000fc400000001ff */
[----:B------:R-:W-:Y:S02]  /*7f70*/  IMAD.MOV.U32 R51, RZ, RZ, RZ ;  /* 0x000000ffff337224 */ /* 0x000fe400078e00ff */
[----:B------:R-:W-:Y:S02]  /*7f80*/  HFMA2 R57, -RZ, RZ, 0, 0 ;  /* 0x00000000ff397431 */ /* 0x000fe400000001ff */
[----:B------:R-:W-:Y:S01]  /*7f90*/  IMAD.WIDE.U32 R28, R8, R3, R28 ;  /* 0x00000003081c7225 */ /* 0x000fe200078e001c */
[----:B------:R-:W-:Y:S01]  /*7fa0*/  BSSY.RELIABLE B2, `(.L_x_29) ;  /* 0x00001d7000027945 */ /* 0x000fe20003800100 */
[----:B------:R-:W2:Y:S02]  /*7fb0*/  LDC.64 R22, c[0x3][0x8] ;  /* 0x00c00200ff167b82 */ /* 0x000ea40000000a00 */
[----:B------:R-:W-:Y:S02]  /*7fc0*/  IMAD.MOV.U32 R55, RZ, RZ, RZ ;  /* 0x000000ffff377224 */ /* 0x000fe400078e00ff */
[----:B------:R-:W-:-:S02]  /*7fd0*/  IMAD.MOV.U32 R59, RZ, RZ, RZ ;  /* 0x000000ffff3b7224 */ /* 0x000fc400078e00ff */
[----:B0-----:R-:W-:Y:S02]  /*7fe0*/  IMAD R39, R39, R54, RZ ;  /* 0x0000003627277224 */ /* 0x001fe400078e02ff */
[----:B------:R-:W0:Y:S02]  /*7ff0*/  LDC.64 R24, c[0x3][0x10] ;  /* 0x00c00400ff187b82 */ /* 0x000e240000000a00 */
[----:B-1----:R-:W-:-:S06]  /*8000*/  IMAD.WIDE.U32 R40, R39, R20, R40 ;  /* 0x0000001427287225 */ /* 0x002fcc00078e0028 */
[----:B------:R-:W1:Y:S01]  /*8010*/  LDC.64 R26, c[0x3][0x18] ;  /* 0x00c00600ff1a7b82 */ /* 0x000e620000000a00 */
[----:B------:R-:W-:-:S04]  /*8020*/  IADD3 R61, PT, PT, R47, R41, RZ ;  /* 0x000000292f3d7210 */ /* 0x000fc80007ffe0ff */
[----:B------:R-:W-:Y:S01]  /*8030*/  IADD3 R60, P0, PT, R28, R61, RZ ;  /* 0x0000003d1c3c7210 */ /* 0x000fe20007f1e0ff */
[----:B------:R-:W-:Y:S01]  /*8040*/  IMAD.MOV.U32 R28, RZ, RZ, R29 ;  /* 0x000000ffff1c7224 */ /* 0x000fe200078e001d */
[----:B------:R-:W-:-:S03]  /*8050*/  MOV R29, RZ ;  /* 0x000000ff001d7202 */ /* 0x000fc60000000f00 */
[----:B------:R-:W-:Y:S02]  /*8060*/  IMAD.X R61, RZ, RZ, RZ, P0 ;  /* 0x000000ffff3d7224 */ /* 0x000fe400000e06ff */
[----:B------:R-:W-:-:S04]  /*8070*/  IMAD.WIDE.U32 R28, R9, R3, R28 ;  /* 0x00000003091c7225 */ /* 0x000fc800078e001c */
[----:B------:R-:W-:-:S04]  /*8080*/  IMAD.WIDE.U32 R60, R39, R21, R60 ;  /* 0x00000015273c7225 */ /* 0x000fc800078e003c */
[----:B------:R-:W-:-:S05]  /*8090*/  IMAD.IADD R43, R49, 0x1, R61 ;  /* 0x00000001312b7824 */ /* 0x000fca00078e023d */
[----:B------:R-:W-:Y:S02]  /*80a0*/  IADD3 R42, P0, PT, R28, R43, RZ ;  /* 0x0000002b1c2a7210 */ /* 0x000fe40007f1e0ff */
[----:B------:R-:W-:Y:S01]  /*80b0*/  MOV R28, R29 ;  /* 0x0000001d001c7202 */ /* 0x000fe20000000f00 */
[----:B------:R-:W-:Y:S01]  /*80c0*/  IMAD.MOV.U32 R29, RZ, RZ, RZ ;  /* 0x000000ffff1d7224 */ /* 0x000fe200078e00ff */
[----:B------:R-:W-:-:S03]  /*80d0*/  IADD3.X R43, PT, PT, RZ, RZ, RZ, P0, !PT ;  /* 0x000000ffff2b7210 */ /* 0x000fc600007fe4ff */
[----:B------:R-:W-:-:S04]  /*80e0*/  IMAD.WIDE.U32 R28, R6, R3, R28 ;  /* 0x00000003061c7225 */ /* 0x000fc800078e001c */
[----:B--2---:R-:W-:-:S05]  /*80f0*/  IMAD.WIDE.U32 R42, R39, R22, R42 ;  /* 0x00000016272a7225 */ /* 0x004fca00078e002a */
        /* <DEDUP_REMOVED lines=13> */
[----:B0-----:R-:W-:-:S05]  /*81d0*/  IMAD.WIDE.U32 R32, R39, R24, R32 ;  /* 0x0000001827207225 */ /* 0x001fca00078e0020 */
        /* <DEDUP_REMOVED lines=8> */
[----:B------:R-:W-:Y:S01]  /*8260*/  IADD3 R36, P0, PT, R28, R37, RZ ;  /* 0x000000251c247210 */ /* 0x000fe20007f1e0ff */
[----:B------:R-:W-:-:S03]  /*8270*/  IMAD R28, R2, R3, R29 ;  /* 0x00000003021c7224 */ /* 0x000fc600078e021d */
[----:B------:R-:W-:-:S03]  /*8280*/  IADD3.X R37, PT, PT, RZ, RZ, RZ, P0, !PT ;  /* 0x000000ffff257210 */ /* 0x000fc600007fe4ff */
[----:B-1----:R-:W-:-:S05]  /*8290*/  IMAD.WIDE.U32 R36, R39, R26, R36 ;  /* 0x0000001a27247225 */ /* 0x002fca00078e0024 */
[----:B------:R-:W-:-:S04]  /*82a0*/  IADD3 R29, PT, PT, R59, R37, RZ ;  /* 0x000000253b1d7210 */ /* 0x000fc80007ffe0ff */
[----:B------:R-:W-:-:S05]  /*82b0*/  IADD3 R28, P0, PT, R28, R29, RZ ;  /* 0x0000001d1c1c7210 */ /* 0x000fca0007f1e0ff */
[----:B------:R-:W-:Y:S02]  /*82c0*/  IMAD.X R29, RZ, RZ, RZ, P0 ;  /* 0x000000ffff1d7224 */ /* 0x000fe400000e06ff */
[----:B------:R-:W-:-:S04]  /*82d0*/  IMAD.HI.U32 R28, R39, R27, R28 ;  /* 0x0000001b271c7227 */ /* 0x000fc800078e001c */
[----:B------:R-:W-:Y:S02]  /*82e0*/  HFMA2 R29, -RZ, RZ, 0, 0 ;  /* 0x00000000ff1d7431 */ /* 0x000fe400000001ff */
[----:B------:R-:W-:-:S04]  /*82f0*/  IMAD R37, R8, R3, R28 ;  /* 0x0000000308257224 */ /* 0x000fc800078e021c */
[----:B------:R-:W-:Y:S02]  /*8300*/  IMAD R37, R37, R54, RZ ;  /* 0x0000003625257224 */ /* 0x000fe400078e02ff */
[----:B------:R-:W-:-:S05]  /*8310*/  IMAD.WIDE.U32 R38, R8, R3, R28 ;  /* 0x0000000308267225 */ /* 0x000fca00078e001c */
[----:B------:R-:W-:Y:S02]  /*8320*/  IADD3 R40, P0, PT, R39, R40, RZ ;  /* 0x0000002827287210 */ /* 0x000fe40007f1e0ff */
[----:B------:R-:W-:-:S03]  /*8330*/  MOV R39, RZ ;  /* 0x000000ff00277202 */ /* 0x000fc60000000f00 */
[----:B------:R-:W-:Y:S02]  /*8340*/  IMAD.X R41, RZ, RZ, RZ, P0 ;  /* 0x000000ffff297224 */ /* 0x000fe400000e06ff */
[----:B------:R-:W-:-:S04]  /*8350*/  IMAD.WIDE.U32 R38, R37, R20, R38 ;  /* 0x0000001425267225 */ /* 0x000fc800078e0026 */
[----:B------:R-:W-:-:S05]  /*8360*/  IMAD.WIDE.U32 R40, R8, R8, R40 ;  /* 0x0000000808287225 */ /* 0x000fca00078e0028 */
[----:B------:R-:W-:Y:S01]  /*8370*/  IADD3 R60, P0, PT, R41, R60, RZ ;  /* 0x0000003c293c7210 */ /* 0x000fe20007f1e0ff */
[----:B------:R-:W-:-:S03]  /*8380*/  IMAD.IADD R41, R47, 0x1, R39 ;  /* 0x000000012f297824 */ /* 0x000fc600078e0227 */
[----:B------:R-:W-:-:S03]  /*8390*/  IADD3.X R61, PT, PT, RZ, RZ, RZ, P0, !PT ;  /* 0x000000ffff3d7210 */ /* 0x000fc600007fe4ff */
[----:B------:R-:W-:-:S05]  /*83a0*/  IMAD.WIDE.U32 R60, R9, R8, R60 ;  /* 0x00000008093c7225 */ /* 0x000fca00078e003c */
[----:B------:R-:W-:-:S05]  /*83b0*/  IADD3 R42, P0, PT, R61, R42, RZ ;  /* 0x0000002a3d2a7210 */ /* 0x000fca0007f1e0ff */
[----:B------:R-:W-:Y:S02]  /*83c0*/  IMAD.X R43, RZ, RZ, RZ, P0 ;  /* 0x000000ffff2b7224 */ /* 0x000fe400000e06ff */
[----:B------:R-:W-:-:S05]  /*83d0*/  IMAD.WIDE.U32 R42, R6, R8, R42 ;  /* 0x00000008062a7225 */ /* 0x000fca00078e002a */
[----:B------:R-:W-:-:S04]  /*83e0*/  IADD3 R30, P0, PT, R43, R30, RZ ;  /* 0x0000001e2b1e7210 */ /* 0x000fc80007f1e0ff */
[----:B------:R-:W-:-:S03]  /*83f0*/  IADD3.X R31, PT, PT, RZ, RZ, RZ, P0, !PT ;  /* 0x000000ffff1f7210 */ /* 0x000fc600007fe4ff */
[----:B------:R-:W-:-:S05]  /*8400*/  IMAD.WIDE.U32 R30, R7, R8, R30 ;  /* 0x00000008071e7225 */ /* 0x000fca00078e001e */
[----:B------:R-:W-:-:S05]  /*8410*/  IADD3 R32, P0, PT, R31, R32, RZ ;  /* 0x000000201f207210 */ /* 0x000fca0007f1e0ff */
[----:B------:R-:W-:Y:S02]  /*8420*/  IMAD.X R33, RZ, RZ, RZ, P0 ;  /* 0x000000ffff217224 */ /* 0x000fe400000e06ff */
[----:B------:R-:W-:-:S05]  /*8430*/  IMAD.WIDE.U32 R32, R4, R8, R32 ;  /* 0x0000000804207225 */ /* 0x000fca00078e0020 */
[----:B------:R-:W-:-:S04]  /*8440*/  IADD3 R34, P0, PT, R33, R34, RZ ;  /* 0x0000002221227210 */ /* 0x000fc80007f1e0ff */
[----:B------:R-:W-:Y:S02]  /*8450*/  IADD3.X R35, PT, PT, RZ, RZ, RZ, P0, !PT ;  /* 0x000000ffff237210 */ /* 0x000fe400007fe4ff */
[----:B------:R-:W-:Y:S01]  /*8460*/  IADD3 R40, P0, PT, R40, R41, RZ ;  /* 0x0000002928287210 */ /* 0x000fe20007f1e0ff */
[----:B------:R-:W-:-:S03]  /*8470*/  IMAD.WIDE.U32 R34, R5, R8, R34 ;  /* 0x0000000805227225 */ /* 0x000fc600078e0022 */
[----:B------:R-:W-:Y:S01]  /*8480*/  IADD3.X R41, PT, PT, RZ, RZ, RZ, P0, !PT ;  /* 0x000000ffff297210 */ /* 0x000fe200007fe4ff */
[----:B------:R-:W-:Y:S02]  /*8490*/  IMAD.IADD R29, R35, 0x1, R36 ;  /* 0x00000001231d7824 */ /* 0x000fe400078e0224 */
[----:B------:R-:W-:-:S04]  /*84a0*/  IMAD.WIDE.U32 R40, R37, R21, R40 ;  /* 0x0000001525287225 */ /* 0x000fc800078e0028 */
[----:B------:R-:W-:Y:S02]  /*84b0*/  IMAD.IADD R61, R49, 0x1, R41 ;  /* 0x00000001313d7824 */ /* 0x000fe400078e0229 */
[----:B------:R-:W-:-:S03]  /*84c0*/  IMAD R29, R2, R8, R29 ;  /* 0x00000008021d7224 */ /* 0x000fc600078e021d */
[----:B------:R-:W-:-:S04]  /*84d0*/  IADD3 R60, P0, PT, R60, R61, RZ ;  /* 0x0000003d3c3c7210 */ /* 0x000fc80007f1e0ff */
[----:B------:R-:W-:-:S03]  /*84e0*/  IADD3.X R61, PT, PT, RZ, RZ, RZ, P0, !PT ;  /* 0x000000ffff3d7210 */ /* 0x000fc600007fe4ff */
        /* <DEDUP_REMOVED lines=20> */
[----:B------:R-:W-:-:S04]  /*8630*/  IMAD.HI.U32 R28, R37, R27, R28 ;  /* 0x0000001b251c7227 */ /* 0x000fc800078e001c */
[----:B------:R-:W-:Y:S02]  /*8640*/  IMAD.MOV.U32 R29, RZ, RZ, RZ ;  /* 0x000000ffff1d7224 */ /* 0x000fe400078e00ff */
[CCC-:B------:R-:W-:Y:S02]  /*8650*/  IMAD R35, R9.reuse, R3.reuse, R28.reuse ;  /* 0x0000000309237224 */ /* 0x1c0fe400078e021c */
[----:B------:R-:W-:-:S04]  /*8660*/  IMAD.WIDE.U32 R36, R9, R3, R28 ;  /* 0x0000000309247225 */ /* 0x000fc800078e001c */
[----:B------:R-:W-:Y:S01]  /*8670*/  IMAD R35, R35, R54, RZ ;  /* 0x0000003623237224 */ /* 0x000fe200078e02ff */
[----:B------:R-:W-:Y:S01]  /*8680*/  IADD3 R38, P0, PT, R37, R38, RZ ;  /* 0x0000002625267210 */ /* 0x000fe20007f1e0ff */
[----:B------:R-:W-:-:S03]  /*8690*/  IMAD.MOV.U32 R37, RZ, RZ, RZ ;  /* 0x000000ffff257224 */ /* 0x000fc600078e00ff */
[----:B------:R-:W-:Y:S01]  /*86a0*/  IADD3.X R39, PT, PT, RZ, RZ, RZ, P0, !PT ;  /* 0x000000ffff277210 */ /* 0x000fe200007fe4ff */
[----:B------:R-:W-:-:S04]  /*86b0*/  IMAD.WIDE.U32 R36, R35, R20, R36 ;  /* 0x0000001423247225 */ /* 0x000fc800078e0024 */
[----:B------:R-:W-:-:S05]  /*86c0*/  IMAD.WIDE.U32 R38, R9, R8, R38 ;  /* 0x0000000809267225 */ /* 0x000fca00078e0026 */
[----:B------:R-:W-:Y:S02]  /*86d0*/  IADD3 R40, P0, PT, R39, R40, RZ ;  /* 0x0000002827287210 */ /* 0x000fe40007f1e0ff */
[----:B------:R-:W-:-:S03]  /*86e0*/  IADD3 R39, PT, PT, R47, R37, RZ ;  /* 0x000000252f277210 */ /* 0x000fc60007ffe0ff */
        /* <DEDUP_REMOVED lines=12> */
[----:B------:R-:W-:Y:S01]  /*87b0*/  IMAD.X R33, RZ, RZ, RZ, P0 ;  /* 0x000000ffff217224 */ /* 0x000fe200000e06ff */
[----:B------:R-:W-:Y:S01]  /*87c0*/  IADD3 R38, P0, PT, R38, R39, RZ ;  /* 0x0000002726267210 */ /* 0x000fe20007f1e0ff */
[----:B------:R-:W-:-:S04]  /*87d0*/  IMAD.WIDE.U32 R32, R5, R9, R32 ;  /* 0x0000000905207225 */ /* 0x000fc800078e0020 */
[----:B------:R-:W-:Y:S01]  /*87e0*/  IMAD.X R39, RZ, RZ, RZ, P0 ;  /* 0x000000ffff277224 */ /* 0x000fe200000e06ff */
[----:B------:R-:W-:Y:S01]  /*87f0*/  IADD3 R28, PT, PT, R33, R34, RZ ;  /* 0x00000022211c7210 */ /* 0x000fe20007ffe0ff */
[----:B------:R-:W-:-:S04]  /*8800*/  IMAD.WIDE.U32 R38, R35, R21, R38 ;  /* 0x0000001523267225 */ /* 0x000fc800078e0026 */
[----:B------:R-:W-:Y:S01]  /*8810*/  IMAD R28, R2, R9, R28 ;  /* 0x00000009021c7224 */ /* 0x000fe200078e021c */
[----:B------:R-:W-:-:S04]  /*8820*/  IADD3 R41, PT, PT, R49, R39, RZ ;  /* 0x0000002731297210 */ /* 0x000fc80007ffe0ff */
[----:B------:R-:W-:-:S05]  /*8830*/  IADD3 R40, P0, PT, R40, R41, RZ ;  /* 0x0000002928287210 */ /* 0x000fca0007f1e0ff */
[----:B------:R-:W-:Y:S02]  /*8840*/  IMAD.X R41, RZ, RZ, RZ, P0 ;  /* 0x000000ffff297224 */ /* 0x000fe400000e06ff */
[----:B------:R-:W-:-:S05]  /*8850*/  IMAD.WIDE.U32 R40, R35, R22, R40 ;  /* 0x0000001623287225 */ /* 0x000fca00078e0028 */
        /* <DEDUP_REMOVED lines=128> */
[----:B------:R-:W-:-:S03]  /*9060*/  HFMA2 R29, -RZ, RZ, 0, 0 ;  /* 0x00000000ff1d7431 */ /* 0x000fc600000001ff */
[----:B------:R-:W-:-:S04]  /*9070*/  IMAD.WIDE.U32 R30, R4, R3, R28 ;  /* 0x00000003041e7225 */ /* 0x000fc800078e001c */
[----:B------:R-:W-:Y:S01]  /*9080*/  IMAD R29, R4, R3, R28 ;  /* 0x00000003041d7224 */ /* 0x000fe200078e021c */
[----:B------:R-:W-:Y:S02]  /*9090*/  IADD3 R32, P0, PT, R31, R32, RZ ;  /* 0x000000201f207210 */ /* 0x000fe40007f1e0ff */
[----:B------:R-:W-:Y:S01]  /*90a0*/  MOV R31, RZ ;  /* 0x000000ff001f7202 */ /* 0x000fe20000000f00 */
[----:B------:R-:W-:Y:S02]  /*90b0*/  IMAD R29, R29, R54, RZ ;  /* 0x000000361d1d7224 */ /* 0x000fe400078e02ff */
        /* <DEDUP_REMOVED lines=103> */
[CCC-:B------:R-:W-:Y:S02]  /*9730*/  IMAD R29, R2.reuse, R3.reuse, R42.reuse ;  /* 0x00000003021d7224 */ /* 0x1c0fe400078e022a */
[----:B------:R-:W-:-:S04]  /*9740*/  IMAD.WIDE.U32 R42, R2, R3, R42 ;  /* 0x00000003022a7225 */ /* 0x000fc800078e002a */
[----:B------:R-:W-:Y:S01]  /*9750*/  IMAD R3, R29, R54, RZ ;  /* 0x000000361d037224 */ /* 0x000fe200078e02ff */
[----:B------:R-:W-:Y:S01]  /*9760*/  IADD3 R60, P0, PT, R43, R28, RZ ;  /* 0x0000001c2b3c7210 */ /* 0x000fe20007f1e0ff */
[----:B------:R-:W-:Y:S01]  /*9770*/  IMAD.MOV.U32 R29, RZ, RZ, RZ ;  /* 0x000000ffff1d7224 */ /* 0x000fe200078e00ff */
[----:B------:R-:W-:-:S03]  /*9780*/  MOV R28, R42 ;  /* 0x0000002a001c7202 */ /* 0x000fc60000000f00 */
[----:B------:R-:W-:Y:S02]  /*9790*/  IMAD.X R61, RZ, RZ, RZ, P0 ;  /* 0x000000ffff3d7224 */ /* 0x000fe400000e06ff */
[----:B------:R-:W-:-:S04]  /*97a0*/  IMAD.WIDE.U32 R28, R3, R20, R28 ;  /* 0x00000014031c7225 */ /* 0x000fc800078e001c */
[----:B------:R-:W-:Y:S01]  /*97b0*/  IMAD.WIDE.U32 R60, R2, R8, R60 ;  /* 0x00000008023c7225 */ /* 0x000fe200078e003c */
[----:B------:R-:W-:-:S04]  /*97c0*/  IADD3 R33, PT, PT, R47, R29, RZ ;  /* 0x0000001d2f217210 */ /* 0x000fc80007ffe0ff */
        /* <DEDUP_REMOVED lines=28> */
[----:B------:R-:W-:Y:S02]  /*9990*/  IADD3 R6, P1, PT, R42, R7, RZ ;  /* 0x000000072a067210 */ /* 0x000fe40007f3e0ff */
[----:B------:R-:W-:-:S03]  /*99a0*/  IADD3 R42, P0, PT, R43, R38, RZ ;  /* 0x000000262b2a7210 */ /* 0x000fc60007f1e0ff */
[----:B------:R-:W-:Y:S01]  /*99b0*/  IMAD.X R7, RZ, RZ, RZ, P1 ;  /* 0x000000ffff077224 */ /* 0x000fe200008e06ff */
[----:B------:R-:W-:Y:S01]  /*99c0*/  IADD3.X R43, PT, PT, RZ, RZ, RZ, P0, !PT ;  /* 0x000000ffff2b7210 */ /* 0x000fe200007fe4ff */
[----:B------:R-:W-:-:S04]  /*99d0*/  IMAD.WIDE.U32 R38, R3, R25, R6 ;  /* 0x0000001903267225 */ /* 0x000fc800078e0006 */
[----:B------:R-:W-:-:S04]  /*99e0*/  IMAD.WIDE.U32 R42, R2, R5, R42 ;  /* 0x00000005022a7225 */ /* 0x000fc800078e002a */
[----:B------:R-:W-:Y:S02]  /*99f0*/  IMAD.IADD R5, R57, 0x1, R39 ;  /* 0x0000000139057824 */ /* 0x000fe400078e0227 */
[----:B------:R-:W-:-:S03]  /*9a00*/  IMAD.IADD R41, R43, 0x1, R40 ;  /* 0x000000012b297824 */ /* 0x000fc600078e0228 */
[----:B------:R-:W-:-:S04]  /*9a10*/  IADD3 R4, P0, PT, R42, R5, RZ ;  /* 0x000000052a047210 */ /* 0x000fc80007f1e0ff */
[----:B------:R-:W-:-:S03]  /*9a20*/  IADD3.X R5, PT, PT, RZ, RZ, RZ, P0, !PT ;  /* 0x000000ffff057210 */ /* 0x000fc600007fe4ff */
[----:B------:R-:W-:-:S04]  /*9a30*/  IMAD.WIDE.U32 R6, R3, R26, R4 ;  /* 0x0000001a03067225 */ /* 0x000fc800078e0004 */
[----:B------:R-:W-:Y:S01]  /*9a40*/  IMAD R4, R2, R2, R41 ;  /* 0x0000000202047224 */ /* 0x000fe200078e0229 */
[----:B------:R-:W-:Y:S02]  /*9a50*/  ISETP.GT.U32.AND P0, PT, R6, R27, PT ;  /* 0x0000001b0600720c */ /* 0x000fe40003f04070 */
[----:B------:R-:W-:Y:S02]  /*9a60*/  IADD3 R5, PT, PT, R59, R7, RZ ;  /* 0x000000073b057210 */ /* 0x000fe40007ffe0ff */
[----:B------:R-:W-:Y:S02]  /*9a70*/  MOV R2, R6 ;  /* 0x0000000600027202 */ /* 0x000fe40000000f00 */
[----:B------:R-:W-:-:S05]  /*9a80*/  IADD3 R4, P1, PT, R4, R5, RZ ;  /* 0x0000000504047210 */ /* 0x000fca0007f3e0ff */
[----:B------:R-:W-:Y:S02]  /*9a90*/  IMAD.X R5, RZ, RZ, RZ, P1 ;  /* 0x000000ffff057224 */ /* 0x000fe400008e06ff */
[----:B------:R-:W-:Y:S01]  /*9aa0*/  IMAD.HI.U32 R3, R3, R27, R4 ;  /* 0x0000001b03037227 */ /* 0x000fe200078e0004 */
[----:B------:R-:W-:Y:S06]  /*9ab0*/  @P0 BRA `(.L_x_30) ;  /* 0x0000000000940947 */ /* 0x000fec0003800000 */
[----:B------:R-:W-:Y:S01]  /*9ac0*/  ISETP.GE.U32.AND P0, PT, R2, R27, PT ;  /* 0x0000001b0200720c */ /* 0x000fe20003f06070 */
[----:B------:R-:W-:Y:S01]  /*9ad0*/  IMAD.MOV.U32 R8, RZ, RZ, R28 ;  /* 0x000000ffff087224 */ /* 0x000fe200078e001c */
[----:B------:R-:W-:Y:S01]  /*9ae0*/  MOV R9, R32 ;  /* 0x0000002000097202 */ /* 0x000fe20000000f00 */
[----:B------:R-:W-:Y:S01]  /*9af0*/  IMAD.MOV.U32 R6, RZ, RZ, R34 ;  /* 0x000000ffff067224 */ /* 0x000fe200078e0022 */
[----:B------:R-:W-:Y:S01]  /*9b00*/  MOV R7, R30 ;  /* 0x0000001e00077202 */ /* 0x000fe20000000f00 */
[----:B------:R-:W-:Y:S01]  /*9b10*/  IMAD.MOV.U32 R4, RZ, RZ, R36 ;  /* 0x000000ffff047224 */ /* 0x000fe200078e0024 */
[----:B------:R-:W-:-:S07]  /*9b20*/  MOV R5, R38 ;  /* 0x0000002600057202 */ /* 0x000fce0000000f00 */
[----:B------:R-:W-:Y:S05]  /*9b30*/  @!P0 BREAK.RELIABLE B2 ;  /* 0x0000000000028942 */ /* 0x000fea0003800100 */
[----:B------:R-:W-:Y:S05]  /*9b40*/  @!P0 BRA `(.L_x_31) ;  /* 0x0000000000d08947 */ /* 0x000fea0003800000 */
[----:B------:R-:W-:-:S13]  /*9b50*/  ISETP.LE.U32.AND P0, PT, R5, R26, PT ;  /* 0x0000001a0500720c */ /* 0x000fda0003f03070 */
[----:B------:R-:W-:Y:S05]  /*9b60*/  @!P0 BRA `(.L_x_30) ;  /* 0x0000000000688947 */ /* 0x000fea0003800000 */
[----:B------:R-:W-:-:S13]  /*9b70*/  ISETP.LT.U32.AND P0, PT, R5, R26, PT ;  /* 0x0000001a0500720c */ /* 0x000fda0003f01070 */
[----:B------:R-:W-:Y:S05]  /*9b80*/  @P0 BREAK.RELIABLE B2 ;  /* 0x0000000000020942 */ /* 0x000fea0003800100 */
[----:B------:R-:W-:Y:S05]  /*9b90*/  @P0 BRA `(.L_x_31) ;  /* 0x0000000000bc0947 */ /* 0x000fea0003800000 */
        /* <DEDUP_REMOVED lines=17> */
[----:B------:R-:W-:-:S04]  /*9cb0*/  ISETP.LT.U32.AND P0, PT, R3, R20, PT ;  /* 0x000000140300720c */ /* 0x000fc80003f01070 */
[----:B------:R-:W-:-:S04]  /*9cc0*/  ISETP.GT.U32.OR P0, PT, R21, R8, P0 ;  /* 0x000000081500720c */ /* 0x000fc80000704470 */
[----:B------:R-:W-:-:S04]  /*9cd0*/  ISETP.LE.U32.AND P0, PT, R8, R21, P0 ;  /* 0x000000150800720c */ /* 0x000fc80000703070 */
[----:B------:R-:W-:-:S13]  /*9ce0*/  ISETP.LT.U32.OR P0, PT, R9, R22, P0 ;  /* 0x000000160900720c */ /* 0x000fda0000701470 */
[----:B------:R-:W-:Y:S05]  /*9cf0*/  @P0 BREAK.RELIABLE B2 ;  /* 0x0000000000020942 */ /* 0x000fea0003800100 */
[----:B------:R-:W-:Y:S05]  /*9d00*/  @P0 BRA `(.L_x_31) ;  /* 0x0000000000600947 */ /* 0x000fea0003800000 */
.L_x_30:
[----:B------:R-:W-:Y:S05]  /*9d10*/  BSYNC.RELIABLE B2 ;  /* 0x0000000000027941 */ /* 0x000fea0003800100 */
.L_x_29:
        /* <DEDUP_REMOVED lines=22> */
[----:B------:R-:W-:-:S07]  /*9e80*/  IADD3 R2, PT, PT, R2, -R27, -R28 ;  /* 0x8000001b02027210 */ /* 0x000fce0007ffe81c */
.L_x_31:
[----:B------:R-:W-:Y:S05]  /*9e90*/  BSYNC.RECONVERGENT B1 ;  /* 0x0000000000017941 */ /* 0x000fea0003800200 */
.L_x_28:
[----:B------:R-:W-:-:S05]  /*9ea0*/  SHF.R.U32.HI R28, RZ, 0x5, R0 ;  /* 0x00000005ff1c7819 */ /* 0x000fca0000011600 */
[----:B------:R-:W-:-:S05]  /*9eb0*/  IMAD R28, R28, 0x4, R1 ;  /* 0x000000041c1c7824 */ /* 0x000fca00078e0201 */
[----:B------:R-:W2:Y:S01]  /*9ec0*/  LDL R29, [R28] ;  /* 0x000000001c1d7983 */ /* 0x000ea20000100800 */
[----:B------:R-:W-:Y:S01]  /*9ed0*/  BSSY.RECONVERGENT B1, `(.L_x_32) ;  /* 0x0000227000017945 */ /* 0x000fe20003800200 */
[----:B--2---:R-:W-:-:S04]  /*9ee0*/  SHF.R.W.U32.HI R29, RZ, R0, R29 ;  /* 0x00000000ff1d7219 */ /* 0x004fc80000011e1d */
[----:B------:R-:W-:-:S04]  /*9ef0*/  LOP3.LUT R29, R29, 0x1, RZ, 0xc0, !PT ;  /* 0x000000011d1d7812 */ /* 0x000fc800078ec0ff */
[----:B------:R-:W-:-:S13]  /*9f00*/  ISETP.NE.U32.AND P0, PT, R29, 0x1, PT ;  /* 0x000000011d00780c */ /* 0x000fda0003f05070 */
[----:B------:R-:W-:Y:S05]  /*9f10*/  @P0 BRA `(.L_x_33) ;  /* 0x0000002000880947 */ /* 0x000fea0003800000 */
[----:B------:R-:W-:Y:S01]  /*9f20*/  IMAD.WIDE.U32 R28, R45, R3, RZ ;  /* 0x000000032d1c7225 */ /* 0x000fe200078e00ff */
[----:B------:R-:W-:Y:S01]  /*9f30*/  UMOV UR4, URZ ;  /* 0x000000ff00047c82 */ /* 0x000fe20008000000 */
[----:B------:R-:W-:Y:S01]  /*9f40*/  UMOV UR5, URZ ;  /* 0x000000ff00057c82 */ /* 0x000fe20008000000 */
[----:B------:R-:W-:Y:S01]  /*9f50*/  UMOV UR6, URZ ;  /* 0x000000ff00067c82 */ /* 0x000fe20008000000 */
[----:B------:R-:W-:Y:S01]  /*9f60*/  IMAD.MOV.U32 R41, RZ, RZ, RZ ;  /* 0x000000ffff297224 */ /* 0x000fe200078e00ff */
[----:B------:R-:W-:Y:S01]  /*9f70*/  MOV R40, R29 ;  /* 0x0000001d00287202 */ /* 0x000fe20000000f00 */
[----:B------:R-:W-:Y:S01]  /*9f80*/  IMAD.MOV.U32 R39, RZ, RZ, RZ ;  /* 0x000000ffff277224 */ /* 0x000fe200078e00ff */
[----:B------:R-:W-:Y:S01]  /*9f90*/  UMOV UR7, URZ ;  /* 0x000000ff00077c82 */ /* 0x000fe20008000000 */
[----:B------:R-:W-:Y:S02]  /*9fa0*/  IMAD.MOV.U32 R37, RZ, RZ, RZ ;  /* 0x000000ffff257224 */ /* 0x000fe400078e00ff */
[----:B------:R-:W-:-:S02]  /*9fb0*/  HFMA2 R29, -RZ, RZ, 0, 0 ;  /* 0x00000000ff1d7431 */ /* 0x000fc400000001ff */
[----:B------:R-:W-:Y:S01]  /*9fc0*/  IMAD.WIDE.U32 R40, R3, R46, R40 ;  /* 0x0000002e03287225 */ /* 0x000fe200078e0028 */
[----:B------:R-:W-:Y:S01]  /*9fd0*/  UMOV UR8, URZ ;  /* 0x000000ff00087c82 */ /* 0x000fe20008000000 */
[----:B------:R-:W-:Y:S01]  /*9fe0*/  UMOV UR9, URZ ;  /* 0x000000ff00097c82 */ /* 0x000fe20008000000 */
[----:B------:R-:W-:Y:S01]  /*9ff0*/  BSSY.RELIABLE B2, `(.L_x_34) ;  /* 0x00001fd000027945 */ /* 0x000fe20003800100 */
[----:B------:R-:W-:Y:S01]  /*a000*/  IMAD.MOV.U32 R35, RZ, RZ, RZ ;  /* 0x000000ffff237224 */ /* 0x000fe200078e00ff */
[----:B------:R-:W-:Y:S01]  /*a010*/  IADD3 R38, PT, PT, R41, UR4, RZ ;  /* 0x0000000429267c10 */ /* 0x000fe2000fffe0ff */
[----:B------:R-:W-:Y:S02]  /*a020*/  IMAD.MOV.U32 R33, RZ, RZ, RZ ;  /* 0x000000ffff217224 */ /* 0x000fe400078e00ff */
[----:B------:R-:W-:Y:S02]  /*a030*/  IMAD R42, R45, R54, RZ ;  /* 0x000000362d2a7224 */ /* 0x000fe400078e02ff */
[----:B------:R-:W-:-:S04]  /*a040*/  IMAD.WIDE.U32 R38, R3, R17, R38 ;  /* 0x0000001103267225 */ /* 0x000fc800078e0026 */
[----:B------:R-:W-:Y:S01]  /*a050*/  IMAD.MOV.U32 R31, RZ, RZ, RZ ;  /* 0x000000ffff1f7224 */ /* 0x000fe200078e00ff */
[----:B------:R-:W-:-:S05]  /*a060*/  IADD3 R36, PT, PT, R39, UR5, RZ ;  /* 0x0000000527247c10 */ /* 0x000fca000fffe0ff */
[----:B------:R-:W-:-:S05]  /*a070*/  IMAD.WIDE.U32 R36, R3, R48, R36 ;  /* 0x0000003003247225 */ /* 0x000fca00078e0024 */
[----:B------:R-:W-:-:S05]  /*a080*/  IADD3 R34, PT, PT, R37, UR6, RZ ;  /* 0x0000000625227c10 */ /* 0x000fca000fffe0ff */
[----:B------:R-:W-:-:S05]  /*a090*/  IMAD.WIDE.U32 R34, R3, R19, R34 ;  /* 0x0000001303227225 */ /* 0x000fca00078e0022 */
[----:B------:R-:W-:-:S05]  /*a0a0*/  IADD3 R32, PT, PT, R35, UR7, RZ ;  /* 0x0000000723207c10 */ /* 0x000fca000fffe0ff */
[----:B------:R-:W-:-:S05]  /*a0b0*/  IMAD.WIDE.U32 R32, R3, R50, R32 ;  /* 0x0000003203207225 */ /* 0x000fca00078e0020 */
[----:B------:R-:W-:Y:S01]  /*a0c0*/  IADD3 R30, PT, PT, R33, UR8, RZ ;  /* 0x00000008211e7c10 */ /* 0x000fe2000fffe0ff */
[----:B------:R-:W-:-:S04]  /*a0d0*/  IMAD R33, R3, R42, RZ ;  /* 0x0000002a03217224 */ /* 0x000fc800078e02ff */
[----:B------:R-:W-:-:S04]  /*a0e0*/  IMAD.WIDE.U32 R28, R33, R20, R28 ;  /* 0x00000014211c7225 */ /* 0x000fc800078e001c */
[----:B------:R-:W-:Y:S01]  /*a0f0*/  IMAD.WIDE.U32 R30, R3, R52, R30 ;  /* 0x00000034031e7225 */ /* 0x000fe200078e001e */
[----:B------:R-:W-:-:S03]  /*a100*/  IADD3 R41, PT, PT, R47, R29, RZ ;  /* 0x0000001d2f297210 */ /* 0x000fc60007ffe0ff */
[----:B------:R-:W-:Y:S01]  /*a110*/  VIADD R31, R31, UR9 ;  /* 0x000000091f1f7c36 */ /* 0x000fe20008000000 */
[----:B------:R-:W-:-:S03]  /*a120*/  IADD3 R40, P0, PT, R41, R40, RZ ;  /* 0x0000002829287210 */ /* 0x000fc60007f1e0ff */
[----:B------:R-:W-:Y:S02]  /*a130*/  IMAD R3, R3, R44, R31 ;  /* 0x0000002c03037224 */ /* 0x000fe400078e021f */
        /* <DEDUP_REMOVED lines=22> */
[----:B------:R-:W-:Y:S01]  /*a2a0*/  IADD3 R60, PT, PT, R59, R31, RZ ;  /* 0x0000001f3b3c7210 */ /* 0x000fe20007ffe0ff */
[----:B------:R-:W-:-:S03]  /*a2b0*/  IMAD.MOV.U32 R31, RZ, RZ, RZ ;  /* 0x000000ffff1f7224 */ /* 0x000fc600078e00ff */
[----:B------:R-:W-:-:S05]  /*a2c0*/  IADD3 R60, P0, PT, R60, R3, RZ ;  /* 0x000000033c3c7210 */ /* 0x000fca0007f1e0ff */
[----:B------:R-:W-:Y:S02]  /*a2d0*/  IMAD.X R61, RZ, RZ, RZ, P0 ;  /* 0x000000ffff3d7224 */ /* 0x000fe400000e06ff */
[----:B------:R-:W-:Y:S01]  /*a2e0*/  IMAD.HI.U32 R32, R33, R27, R60 ;  /* 0x0000001b21207227 */ /* 0x000fe200078e003c */
[----:B------:R-:W-:-:S03]  /*a2f0*/  MOV R33, RZ ;  /* 0x000000ff00217202 */ /* 0x000fc60000000f00 */
[----:B------:R-:W-:-:S04]  /*a300*/  IMAD.WIDE.U32 R60, R8, R45, R32 ;  /* 0x0000002d083c7225 */ /* 0x000fc800078e0020 */
[----:B------:R-:W-:Y:S01]  /*a310*/  IMAD R33, R8, R45, R32 ;  /* 0x0000002d08217224 */ /* 0x000fe200078e0220 */
[----:B------:R-:W-:-:S03]  /*a320*/  IADD3 R28, P0, PT, R61, R28, RZ ;  /* 0x0000001c3d1c7210 */ /* 0x000fc60007f1e0ff */
[----:B------:R-:W-:Y:S02]  /*a330*/  IMAD R32, R33, R54, RZ ;  /* 0x0000003621207224 */ /* 0x000fe400078e02ff */
[----:B------:R-:W-:Y:S02]  /*a340*/  HFMA2 R33, -RZ, RZ, 0, 0 ;  /* 0x00000000ff217431 */ /* 0x000fe400000001ff */
[----:B------:R-:W-:Y:S02]  /*a350*/  IMAD.X R29, RZ, RZ, RZ, P0 ;  /* 0x000000ffff1d7224 */ /* 0x000fe400000e06ff */
[----:B------:R-:W-:-:S05]  /*a360*/  IMAD.WIDE.U32 R28, R8, R46, R28 ;  /* 0x0000002e081c7225 */ /* 0x000fca00078e001c */
[----:B------:R-:W-:-:S04]  /*a370*/  IADD3 R41, PT, PT, R29, UR4, RZ ;  /* 0x000000041d297c10 */ /* 0x000fc8000fffe0ff */
[----:B------:R-:W-:-:S05]  /*a380*/  IADD3 R40, P0, PT, R41, R40, RZ ;  /* 0x0000002829287210 */ /* 0x000fca0007f1e0ff */
        /* <DEDUP_REMOVED lines=18> */
[----:B------:R-:W-:-:S05]  /*a4b0*/  IADD3 R3, PT, PT, R43, UR9, RZ ;  /* 0x000000092b037c10 */ /* 0x000fca000fffe0ff */
[----:B------:R-:W-:Y:S01]  /*a4c0*/  IMAD.IADD R3, R3, 0x1, R30 ;  /* 0x0000000103037824 */ /* 0x000fe200078e021e */
[----:B------:R-:W-:-:S03]  /*a4d0*/  MOV R30, R60 ;  /* 0x0000003c001e7202 */ /* 0x000fc60000000f00 */
[----:B------:R-:W-:Y:S02]  /*a4e0*/  IMAD R3, R8, R44, R3 ;  /* 0x0000002c08037224 */ /* 0x000fe400078e0203 */
        /* <DEDUP_REMOVED lines=29> */
[----:B------:R-:W-:-:S05]  /*a6c0*/  IMAD.WIDE.U32 R60, R9, R45, R32 ;  /* 0x0000002d093c7225 */ /* 0x000fca00078e0020 */
        /* <DEDUP_REMOVED lines=24> */
[----:B------:R-:W-:Y:S02]  /*a850*/  IMAD.IADD R42, R3, 0x1, R42 ;  /* 0x00000001032a7824 */ /* 0x000fe400078e022a */
[C---:B------:R-:W-:Y:S01]  /*a860*/  IMAD R3, R9.reuse, R45, R32 ;  /* 0x0000002d09037224 */ /* 0x040fe200078e0220 */
[----:B------:R-:W-:Y:S01]  /*a870*/  MOV R32, R60 ;  /* 0x0000003c00207202 */ /* 0x000fe20000000f00 */
[----:B------:R-:W-:Y:S02]  /*a880*/  IMAD R42, R9, R44, R42 ;  /* 0x0000002c092a7224 */ /* 0x000fe400078e022a */
[----:B------:R-:W-:-:S04]  /*a890*/  IMAD R3, R3, R54, RZ ;  /* 0x0000003603037224 */ /* 0x000fc800078e02ff */
        /* <DEDUP_REMOVED lines=37> */
[----:B------:R-:W-:Y:S01]  /*aaf0*/  IMAD.WIDE.U32 R32, R6, R46, R32 ;  /* 0x0000002e06207225 */ /* 0x000fe200078e0020 */
[----:B------:R-:W-:-:S03]  /*ab00*/  IADD3 R9, PT, PT, R47, R9, RZ ;  /* 0x000000092f097210 */ /* 0x000fc60007ffe0ff */
[----:B------:R-:W-:Y:S01]  /*ab10*/  VIADD R43, R33, UR4 ;  /* 0x00000004212b7c36 */ /* 0x000fe20008000000 */
[----:B------:R-:W-:-:S04]  /*ab20*/  IADD3 R32, P1, PT, R9, R32, RZ ;  /* 0x0000002009207210 */ /* 0x000fc80007f3e0ff */
[----:B------:R-:W-:Y:S02]  /*ab30*/  IADD3 R42, P0, PT, R43, R30, RZ ;  /* 0x0000001e2b2a7210 */ /* 0x000fe40007f1e0ff */
[----:B------:R-:W-:-:S03]  /*ab40*/  IADD3.X R33, PT, PT, RZ, RZ, RZ, P1, !PT ;  /* 0x000000ffff217210 */ /* 0x000fc60000ffe4ff */
[----:B------:R-:W-:Y:S02]  /*ab50*/  IMAD.X R43, RZ, RZ, RZ, P0 ;  /* 0x000000ffff2b7224 */ /* 0x000fe400000e06ff */
        /* <DEDUP_REMOVED lines=37> */
[----:B------:R-:W-:Y:S01]  /*adb0*/  IADD3 R9, PT, PT, R9, R34, RZ ;  /* 0x0000002209097210 */ /* 0x000fe20007ffe0ff */
[----:B------:R-:W-:Y:S02]  /*adc0*/  IMAD.X R41, RZ, RZ, RZ, P0 ;  /* 0x000000ffff297224 */ /* 0x000fe400000e06ff */
[----:B------:R-:W-:-:S04]  /*add0*/  IMAD.WIDE.U32 R34, R3, R26, R40 ;  /* 0x0000001a03227225 */ /* 0x000fc800078e0028 */
[----:B------:R-:W-:Y:S01]  /*ade0*/  IMAD R6, R6, R44, R9 ;  /* 0x0000002c06067224 */ /* 0x000fe200078e0209 */
        /* <DEDUP_REMOVED lines=9> */
[----:B------:R-:W-:-:S03]  /*ae80*/  MOV R40, R42 ;  /* 0x0000002a00287202 */ /* 0x000fc60000000f00 */
[----:B------:R-:W-:Y:S02]  /*ae90*/  IMAD.X R9, RZ, RZ, RZ, P0 ;  /* 0x000000ffff097224 */ /* 0x000fe400000e06ff */
[----:B------:R-:W-:-:S04]  /*aea0*/  IMAD.WIDE.U32 R40, R3, R20, R40 ;  /* 0x0000001403287225 */ /* 0x000fc800078e0028 */
[----:B------:R-:W-:-:S05]  /*aeb0*/  IMAD.WIDE.U32 R8, R7, R46, R8 ;  /* 0x0000002e07087225 */ /* 0x000fca00078e0008 */
[----:B------:R-:W-:Y:S02]  /*aec0*/  IADD3 R31, PT, PT, R9, UR4, RZ ;  /* 0x00000004091f7c10 */ /* 0x000fe4000fffe0ff */
[----:B------:R-:W-:Y:S02]  /*aed0*/  IADD3 R9, PT, PT, R47, R41, RZ ;  /* 0x000000292f097210 */ /* 0x000fe40007ffe0ff */
[----:B------:R-:W-:Y:S02]  /*aee0*/  IADD3 R30, P0, PT, R31, R30, RZ ;  /* 0x0000001e1f1e7210 */ /* 0x000fe40007f1e0ff */
[----:B------:R-:W-:-:S03]  /*aef0*/  IADD3 R8, P1, PT, R9, R8, RZ ;  /* 0x0000000809087210 */ /* 0x000fc60007f3e0ff */
[----:B------:R-:W-:Y:S02]  /*af00*/  IMAD.X R31, RZ, RZ, RZ, P0 ;  /* 0x000000ffff1f7224 */ /* 0x000fe400000e06ff */
[----:B------:R-:W-:Y:S02]  /*af10*/  IMAD.X R9, RZ, RZ, RZ, P1 ;  /* 0x000000ffff097224 */ /* 0x000fe400008e06ff */
[----:B------:R-:W-:-:S04]  /*af20*/  IMAD.WIDE.U32 R30, R7, R17, R30 ;  /* 0x00000011071e7225 */ /* 0x000fc800078e001e */
[----:B------:R-:W-:Y:S01]  /*af30*/  IMAD.WIDE.U32 R8, R3, R21, R8 ;  /* 0x0000001503087225 */ /* 0x000fe200078e0008 */
[----:B------:R-:W-:-:S04]  /*af40*/  IADD3 R29, PT, PT, R31, UR5, RZ ;  /* 0x000000051f1d7c10 */ /* 0x000fc8000fffe0ff */
        /* <DEDUP_REMOVED lines=22> */
[----:B------:R-:W-:-:S04]  /*b0b0*/  IMAD.WIDE.U32 R32, R3, R24, R32 ;  /* 0x0000001803207225 */ /* 0x000fc800078e0020 */
[----:B------:R-:W-:Y:S01]  /*b0c0*/  VIADD R37, R39, UR8 ;  /* 0x0000000827257c36 */ /* 0x000fe20008000000 */
[----:B------:R-:W-:-:S04]  /*b0d0*/  IADD3 R39, PT, PT, R55, R33, RZ ;  /* 0x0000002137277210 */ /* 0x000fc80007ffe0ff */
        /* <DEDUP_REMOVED lines=8> */
[----:B------:R-:W-:-:S03]  /*b160*/  IADD3 R9, PT, PT, R37, UR9, RZ ;  /* 0x0000000925097c10 */ /* 0x000fc6000fffe0ff */
[----:B------:R-:W-:Y:S01]  /*b170*/  IMAD.X R37, RZ, RZ, RZ, P0 ;  /* 0x000000ffff257224 */ /* 0x000fe200000e06ff */
[----:B------:R-:W-:Y:S01]  /*b180*/  IADD3 R6, PT, PT, R9, R34, RZ ;  /* 0x0000002209067210 */ /* 0x000fe20007ffe0ff */
[----:B------:R-:W-:-:S04]  /*b190*/  IMAD.WIDE.U32 R34, R3, R26, R36 ;  /* 0x0000001a03227225 */ /* 0x000fc800078e0024 */
[----:B------:R-:W-:Y:S02]  /*b1a0*/  IMAD R7, R7, R44, R6 ;  /* 0x0000002c07077224 */ /* 0x000fe400078e0206 */
        /* <DEDUP_REMOVED lines=53> */
[----:B------:R-:W-:-:S04]  /*b500*/  IADD3 R7, PT, PT, R57, R37, RZ ;  /* 0x0000002539077210 */ /* 0x000fc80007ffe0ff */
[----:B------:R-:W-:Y:S01]  /*b510*/  IADD3 R38, P0, PT, R7, R38, RZ ;  /* 0x0000002607267210 */ /* 0x000fe20007f1e0ff */
[----:B------:R-:W-:-:S03]  /*b520*/  VIADD R7, R39, UR9 ;  /* 0x0000000927077c36 */ /* 0x000fc60008000000 */
[----:B------:R-:W-:Y:S01]  /*b530*/  IADD3.X R39, PT, PT, RZ, RZ, RZ, P0, !PT ;  /* 0x000000ffff277210 */ /* 0x000fe200007fe4ff */
[----:B------:R-:W-:Y:S02]  /*b540*/  IMAD.IADD R7, R7, 0x1, R34 ;  /* 0x0000000107077824 */ /* 0x000fe400078e0222 */
        /* <DEDUP_REMOVED lines=15> */
[----:B------:R-:W-:Y:S02]  /*b640*/  IADD3 R43, PT, PT, R41, UR4, RZ ;  /* 0x00000004292b7c10 */ /* 0x000fe4000fffe0ff */
[----:B------:R-:W-:Y:S01]  /*b650*/  IADD3 R41, PT, PT, R47, R39, RZ ;  /* 0x000000272f297210 */ /* 0x000fe20007ffe0ff */
[----:B------:R-:W-:Y:S01]  /*b660*/  HFMA2 R39, -RZ, RZ, 0, 0 ;  /* 0x00000000ff277431 */ /* 0x000fe200000001ff */
[----:B------:R-:W-:Y:S02]  /*b670*/  IADD3 R42, P0, PT, R43, R8, RZ ;  /* 0x000000082b2a7210 */ /* 0x000fe40007f1e0ff */
[----:B------:R-:W-:-:S03]  /*b680*/  IADD3 R40, P1, PT, R41, R40, RZ ;  /* 0x0000002829287210 */ /* 0x000fc60007f3e0ff */
[----:B------:R-:W-:Y:S02]  /*b690*/  IMAD.X R43, RZ, RZ, RZ, P0 ;  /* 0x000000ffff2b7224 */ /* 0x000fe400000e06ff */
[----:B------:R-:W-:Y:S02]  /*b6a0*/  IMAD.X R41, RZ, RZ, RZ, P1 ;  /* 0x000000ffff297224 */ /* 0x000fe400008e06ff */
[----:B------:R-:W-:-:S04]  /*b6b0*/  IMAD.WIDE.U32 R42, R5, R17, R42 ;  /* 0x00000011052a7225 */ /* 0x000fc800078e002a */
[----:B------:R-:W-:Y:S01]  /*b6c0*/  IMAD.WIDE.U32 R40, R3, R21, R40 ;  /* 0x0000001503287225 */ /* 0x000fe200078e0028 */
[----:B------:R-:W-:-:S04]  /*b6d0*/  IADD3 R31, PT, PT, R43, UR5, RZ ;  /* 0x000000052b1f7c10 */ /* 0x000fc8000fffe0ff */
[----:B------:R-:W-:Y:S02]  /*b6e0*/  IADD3 R30, P0, PT, R31, R30, RZ ;  /* 0x0000001e1f1e7210 */ /* 0x000fe40007f1e0ff */
[----:B------:R-:W-:-:S03]  /*b6f0*/  IADD3 R33, PT, PT, R49, R41, RZ ;  /* 0x0000002931217210 */ /* 0x000fc60007ffe0ff */
[----:B------:R-:W-:Y:S02]  /*b700*/  IMAD.X R31, RZ, RZ, RZ, P0 ;  /* 0x000000ffff1f7224 */ /* 0x000fe400000e06ff */
[----:B------:R-:W-:-:S05]  /*b710*/  IMAD.WIDE.U32 R30, R5, R48, R30 ;  /* 0x00000030051e7225 */ /* 0x000fca00078e001e */
[----:B------:R-:W-:-:S04]  /*b720*/  IADD3 R9, PT, PT, R31, UR6, RZ ;  /* 0x000000061f097c10 */ /* 0x000fc8000fffe0ff */
[----:B------:R-:W-:-:S05]  /*b730*/  IADD3 R8, P0, PT, R9, R28, RZ ;  /* 0x0000001c09087210 */ /* 0x000fca0007f1e0ff */
[----:B------:R-:W-:Y:S02]  /*b740*/  IMAD.X R9, RZ, RZ, RZ, P0 ;  /* 0x000000ffff097224 */ /* 0x000fe400000e06ff */
[----:B------:R-:W-:-:S04]  /*b750*/  IMAD.WIDE.U32 R8, R5, R19, R8 ;  /* 0x0000001305087225 */ /* 0x000fc800078e0008 */
[----:B------:R-:W-:-:S05]  /*b760*/  VIADD R7, R9, UR7 ;  /* 0x0000000709077c36 */ /* 0x000fca0008000000 */
[----:B------:R-:W-:Y:S02]  /*b770*/  IADD3 R6, P0, PT, R7, R32, RZ ;  /* 0x0000002007067210 */ /* 0x000fe40007f1e0ff */
[----:B------:R-:W-:Y:S02]  /*b780*/  IADD3 R32, P1, PT, R33, R42, RZ ;  /* 0x0000002a21207210 */ /* 0x000fe40007f3e0ff */
[----:B------:R-:W-:-:S03]  /*b790*/  IADD3.X R7, PT, PT, RZ, RZ, RZ, P0, !PT ;  /* 0x000000ffff077210 */ /* 0x000fc600007fe4ff */
[----:B------:R-:W-:Y:S02]  /*b7a0*/  IMAD.X R33, RZ, RZ, RZ, P1 ;  /* 0x000000ffff217224 */ /* 0x000fe400008e06ff */
[----:B------:R-:W-:-:S04]  /*b7b0*/  IMAD.WIDE.U32 R6, R5, R50, R6 ;  /* 0x0000003205067225 */ /* 0x000fc800078e0006 */
[----:B------:R-:W-:Y:S01]  /*b7c0*/  IMAD.WIDE.U32 R32, R3, R22, R32 ;  /* 0x0000001603207225 */ /* 0x000fe200078e0020 */
[----:B------:R-:W-:-:S04]  /*b7d0*/  IADD3 R7, PT, PT, R7, UR8, RZ ;  /* 0x0000000807077c10 */ /* 0x000fc8000fffe0ff */
[----:B------:R-:W-:Y:S02]  /*b7e0*/  IADD3 R31, PT, PT, R51, R33, RZ ;  /* 0x00000021331f7210 */ /* 0x000fe40007ffe0ff */
        /* <DEDUP_REMOVED lines=8> */
[----:B------:R-:W-:Y:S02]  /*b870*/  IADD3 R34, PT, PT, R37, R34, RZ ;  /* 0x0000002225227210 */ /* 0x000fe40007ffe0ff */
[----:B------:R-:W-:-:S03]  /*b880*/  IADD3 R28, P1, PT, R29, R8, RZ ;  /* 0x000000081d1c7210 */ /* 0x000fc60007f3e0ff */
[----:B------:R-:W-:Y:S02]  /*b890*/  IMAD R5, R5, R44, R34 ;  /* 0x0000002c05057224 */ /* 0x000fe400078e0222 */
[----:B------:R-:W-:Y:S02]  /*b8a0*/  IMAD.X R29, RZ, RZ, RZ, P1 ;  /* 0x000000ffff1d7224 */ /* 0x000fe400008e06ff */
        /* <DEDUP_REMOVED lines=18> */
[----:B------:R-:W-:-:S03]  /*b9d0*/  IMAD.MOV.U32 R38, RZ, RZ, R34 ;  /* 0x000000ffff267224 */ /* 0x000fc600078e0022 */
[----:B------:R-:W-:Y:S01]  /*b9e0*/  IADD3.X R5, PT, PT, RZ, RZ, RZ, P0, !PT ;  /* 0x000000ffff057210 */ /* 0x000fe200007fe4ff */
[----:B------:R-:W-:-:S04]  /*b9f0*/  IMAD.WIDE.U32 R38, R3, R20, R38 ;  /* 0x0000001403267225 */ /* 0x000fc800078e0026 */
[----:B------:R-:W-:-:S04]  /*ba00*/  IMAD.WIDE.U32 R4, R2, R46, R4 ;  /* 0x0000002e02047225 */ /* 0x000fc800078e0004 */
[----:B------:R-:W-:Y:S01]  /*ba10*/  IMAD.IADD R37, R47, 0x1, R39 ;  /* 0x000000012f257824 */ /* 0x000fe200078e0227 */
[----:B------:R-:W-:-:S04]  /*ba20*/  IADD3 R41, PT, PT, R5, UR4, RZ ;  /* 0x0000000405297c10 */ /* 0x000fc8000fffe0ff */
[----:B------:R-:W-:Y:S02]  /*ba30*/  IADD3 R36, P1, PT, R37, R4, RZ ;  /* 0x0000000425247210 */ /* 0x000fe40007f3e0ff */
[----:B------:R-:W-:-:S03]  /*ba40*/  IADD3 R40, P0, PT, R41, R40, RZ ;  /* 0x0000002829287210 */ /* 0x000fc60007f1e0ff */
[----:B------:R-:W-:Y:S01]  /*ba50*/  IMAD.X R37, RZ, RZ, RZ, P1 ;  /* 0x000000ffff257224 */ /* 0x000fe200008e06ff */
        /* <DEDUP_REMOVED lines=38> */
[----:B------:R-:W-:-:S03]  /*bcc0*/  IADD3 R9, PT, PT, R9, R6, RZ ;  /* 0x0000000609097210 */ /* 0x000fc60007ffe0ff */
[----:B------:R-:W-:Y:S02]  /*bcd0*/  IMAD.X R5, RZ, RZ, RZ, P0 ;  /* 0x000000ffff057224 */ /* 0x000fe400000e06ff */
[----:B------:R-:W-:-:S04]  /*bce0*/  IMAD.WIDE.U32 R6, R3, R26, R4 ;  /* 0x0000001a03067225 */ /* 0x000fc800078e0004 */
[----:B------:R-:W-:Y:S01]  /*bcf0*/  IMAD R4, R2, R44, R9 ;  /* 0x0000002c02047224 */ /* 0x000fe200078e0209 */
[----:B------:R-:W-:Y:S01]  /*bd00*/  ISETP.GT.U32.AND P0, PT, R6, R27, PT ;  /* 0x0000001b0600720c */ /* 0x000fe20003f04070 */
[----:B------:R-:W-:Y:S02]  /*bd10*/  IMAD.IADD R5, R59, 0x1, R7 ;  /* 0x000000013b057824 */ /* 0x000fe400078e0207 */
[----:B------:R-:W-:-:S03]  /*bd20*/  IMAD.MOV.U32 R2, RZ, RZ, R6 ;  /* 0x000000ffff027224 */ /* 0x000fc600078e0006 */
[----:B------:R-:W-:-:S04]  /*bd30*/  IADD3 R4, P1, PT, R4, R5, RZ ;  /* 0x0000000504047210 */ /* 0x000fc80007f3e0ff */
[----:B------:R-:W-:-:S03]  /*bd40*/  IADD3.X R5, PT, PT, RZ, RZ, RZ, P1, !PT ;  /* 0x000000ffff057210 */ /* 0x000fc60000ffe4ff */
        /* <DEDUP_REMOVED lines=39> */
.L_x_35:
[----:B------:R-:W-:Y:S05]  /*bfc0*/  BSYNC.RELIABLE B2 ;  /* 0x0000000000027941 */ /* 0x000fea0003800100 */
.L_x_34:
[----:B------:R-:W-:Y:S01]  /*bfd0*/  IADD3 R3, P0, PT, R3, -R20, RZ ;  /* 0x8000001403037210 */ /* 0x000fe20007f1e0ff */
[----:B------:R-:W-:-:S03]  /*bfe0*/  IMAD.MOV.U32 R29, RZ, RZ, -0x1 ;  /* 0xffffffffff1d7424 */ /* 0x000fc600078e00ff */
[----:B------:R-:W-:-:S04]  /*bff0*/  IADD3.X R8, PT, PT, RZ, -0x1, RZ, P0, !PT ;  /* 0xffffffffff087810 */ /* 0x000fc800007fe4ff */
        /* <DEDUP_REMOVED lines=20> */
.L_x_33:
[----:B------:R-:W-:Y:S05]  /*c140*/  BSYNC.RECONVERGENT B1 ;  /* 0x0000000000017941 */ /* 0x000fea0003800200 */
.L_x_32:
[----:B------:R-:W-:-:S04]  /*c150*/  IADD3 R0, PT, PT, R0, -0x1, RZ ;  /* 0xffffffff00007810 */ /* 0x000fc80007ffe0ff */
[----:B------:R-:W-:-:S13]  /*c160*/  ISETP.NE.AND P0, PT, R0, -0x1, PT ;  /* 0xffffffff0000780c */ /* 0x000fda0003f05270 */
[----:B------:R-:W-:Y:S05]  /*c170*/  @P0 BRA `(.L_x_36) ;  /* 0xffffffbc004c0947 */ /* 0x000fea000383ffff */
[----:B------:R-:W-:Y:S05]  /*c180*/  BSYNC.RECONVERGENT B0 ;  /* 0x0000000000007941 */ /* 0x000fea0003800200 */
.L_x_27:
[----:B------:R-:W-:Y:S01]  /*c190*/  IMAD.WIDE.U32 R28, R3, R15, RZ ;  /* 0x0000000f031c7225 */ /* 0x000fe200078e00ff */
[----:B------:R-:W-:-:S03]  /*c1a0*/  MOV R41, RZ ;  /* 0x000000ff00297202 */ /* 0x000fc60000000f00 */
[----:B------:R-:W-:Y:S01]  /*c1b0*/  HFMA2 R31, -RZ, RZ, 0, 0 ;  /* 0x00000000ff1f7431 */ /* 0x000fe200000001ff */
[----:B------:R-:W-:Y:S01]  /*c1c0*/  MOV R43, RZ ;  /* 0x000000ff002b7202 */ /* 0x000fe20000000f00 */
[----:B------:R-:W-:Y:S01]  /*c1d0*/  IMAD R19, R3, R15, RZ ;  /* 0x0000000f03137224 */ /* 0x000fe200078e02ff */
[----:B------:R-:W0:Y:S01]  /*c1e0*/  LDC R17, c[0x3][0x1c] ;  /* 0x00c00700ff117b82 */ /* 0x000e220000000800 */
[----:B------:R-:W-:Y:S01]  /*c1f0*/  IMAD.MOV.U32 R40, RZ, RZ, R28 ;  /* 0x000000ffff287224 */ /* 0x000fe200078e001c */
[----:B------:R-:W-:Y:S01]  /*c200*/  BSSY.RECONVERGENT B0, `(.L_x_37) ;  /* 0x00001ec000007945 */ /* 0x000fe20003800200 */
[----:B------:R-:W-:Y:S02]  /*c210*/  IMAD.MOV.U32 R28, RZ, RZ, R29 ;  /* 0x000000ffff1c7224 */ /* 0x000fe400078e001d */
[----:B------:R-:W-:Y:S02]  /*c220*/  HFMA2 R29, -RZ, RZ, 0, 0 ;  /* 0x00000000ff1d7431 */ /* 0x000fe400000001ff */
[----:B------:R-:W-:Y:S01]  /*c230*/  IMAD R19, R19, R54, RZ ;  /* 0x0000003613137224 */ /* 0x000fe200078e02ff */
[----:B------:R-:W-:Y:S03]  /*c240*/  BSSY.RELIABLE B1, `(.L_x_38) ;  /* 0x00001d0000017945 */ /* 0x000fe60003800100 */
[----:B------:R-:W-:-:S04]  /*c250*/  IMAD.WIDE.U32 R40, R19, R20, R40 ;  /* 0x0000001413287225 */ /* 0x000fc800078e0028 */
[----:B------:R-:W-:Y:S02]  /*c260*/  IMAD.IADD R39, R47, 0x1, R41 ;  /* 0x000000012f277824 */ /* 0x000fe400078e0229 */
[----:B------:R-:W-:-:S03]  /*c270*/  IMAD.WIDE.U32 R28, R8, R15, R28 ;  /* 0x0000000f081c7225 */ /* 0x000fc600078e001c */
[----:B------:R-:W-:Y:S01]  /*c280*/  IADD3 R38, P0, PT, R28, R39, RZ ;  /* 0x000000271c267210 */ /* 0x000fe20007f1e0ff */
[----:B------:R-:W-:Y:S01]  /*c290*/  IMAD.MOV.U32 R28, RZ, RZ, R29 ;  /* 0x000000ffff1c7224 */ /* 0x000fe200078e001d */
[----:B------:R-:W-:Y:S02]  /*c2a0*/  MOV R29, RZ ;  /* 0x000000ff001d7202 */ /* 0x000fe40000000f00 */
[----:B------:R-:W-:Y:S01]  /*c2b0*/  IADD3.X R39, PT, PT, RZ, RZ, RZ, P0, !PT ;  /* 0x000000ffff277210 */ /* 0x000fe200007fe4ff */
[----:B------:R-:W-:-:S04]  /*c2c0*/  IMAD.WIDE.U32 R28, R9, R15, R28 ;  /* 0x0000000f091c7225 */ /* 0x000fc800078e001c */
[----:B------:R-:W-:-:S04]  /*c2d0*/  IMAD.WIDE.U32 R38, R19, R21, R38 ;  /* 0x0000001513267225 */ /* 0x000fc800078e0026 */
[----:B------:R-:W-:-:S05]  /*c2e0*/  IMAD.IADD R37, R49, 0x1, R39 ;  /* 0x0000000131257824 */ /* 0x000fca00078e0227 */
[----:B------:R-:W-:Y:S01]  /*c2f0*/  IADD3 R36, P0, PT, R28, R37, RZ ;  /* 0x000000251c247210 */ /* 0x000fe20007f1e0ff */
[----:B------:R-:W-:Y:S02]  /*c300*/  IMAD.MOV.U32 R28, RZ, RZ, R29 ;  /* 0x000000ffff1c7224 */ /* 0x000fe400078e001d */
[----:B------:R-:W-:Y:S01]  /*c310*/  HFMA2 R29, -RZ, RZ, 0, 0 ;  /* 0x00000000ff1d7431 */ /* 0x000fe200000001ff */
[----:B------:R-:W-:-:S03]  /*c320*/  IADD3.X R37, PT, PT, RZ, RZ, RZ, P0, !PT ;  /* 0x000000ffff257210 */ /* 0x000fc600007fe4ff */
[----:B------:R-:W-:-:S04]  /*c330*/  IMAD.WIDE.U32 R36, R19, R22, R36 ;  /* 0x0000001613247225 */ /* 0x000fc800078e0024 */
[----:B------:R-:W-:-:S04]  /*c340*/  IMAD.WIDE.U32 R28, R6, R15, R28 ;  /* 0x0000000f061c7225 */ /* 0x000fc800078e001c */
[----:B------:R-:W-:-:S05]  /*c350*/  IMAD.IADD R35, R51, 0x1, R37 ;  /* 0x0000000133237824 */ /* 0x000fca00078e0225 */
[----:B------:R-:W-:Y:S01]  /*c360*/  IADD3 R34, P0, PT, R28, R35, RZ ;  /* 0x000000231c227210 */ /* 0x000fe20007f1e0ff */
[----:B------:R-:W-:Y:S01]  /*c370*/  IMAD.MOV.U32 R28, RZ, RZ, R29 ;  /* 0x000000ffff1c7224 */ /* 0x000fe200078e001d */
[----:B------:R-:W-:Y:S02]  /*c380*/  MOV R29, RZ ;  /* 0x000000ff001d7202 */ /* 0x000fe40000000f00 */
[----:B------:R-:W-:Y:S01]  /*c390*/  IADD3.X R35, PT, PT, RZ, RZ, RZ, P0, !PT ;  /* 0x000000ffff237210 */ /* 0x000fe200007fe4ff */
[----:B------:R-:W-:-:S04]  /*c3a0*/  IMAD.WIDE.U32 R28, R7, R15, R28 ;  /* 0x0000000f071c7225 */ /* 0x000fc800078e001c */
[----:B------:R-:W-:-:S04]  /*c3b0*/  IMAD.WIDE.U32 R34, R19, R23, R34 ;  /* 0x0000001713227225 */ /* 0x000fc800078e0022 */
[----:B------:R-:W-:Y:S02]  /*c3c0*/  IMAD.IADD R33, R53, 0x1, R35 ;  /* 0x0000000135217824 */ /* 0x000fe400078e0223 */
[----:B------:R-:W-:-:S03]  /*c3d0*/  IMAD.MOV.U32 R30, RZ, RZ, R29 ;  /* 0x000000ffff1e7224 */ /* 0x000fc600078e001d */
[----:B------:R-:W-:Y:S01]  /*c3e0*/  IADD3 R32, P0, PT, R28, R33, RZ ;  /* 0x000000211c207210 */ /* 0x000fe20007f1e0ff */
[----:B------:R-:W-:-:S03]  /*c3f0*/  IMAD.WIDE.U32 R30, R4, R15, R30 ;  /* 0x0000000f041e7225 */ /* 0x000fc600078e001e */
[----:B------:R-:W-:Y:S01]  /*c400*/  IADD3.X R33, PT, PT, RZ, RZ, RZ, P0, !PT ;  /* 0x000000ffff217210 */ /* 0x000fe200007fe4ff */
[----:B------:R-:W-:Y:S02]  /*c410*/  IMAD.MOV.U32 R42, RZ, RZ, R31 ;  /* 0x000000ffff2a7224 */ /* 0x000fe400078e001f */
[----:B------:R-:W-:-:S04]  /*c420*/  IMAD.WIDE.U32 R32, R19, R24, R32 ;  /* 0x0000001813207225 */ /* 0x000fc800078e0020 */
[----:B------:R-:W-:Y:S02]  /*c430*/  IMAD.IADD R29, R55, 0x1, R33 ;  /* 0x00000001371d7824 */ /* 0x000fe400078e0221 */
[----:B------:R-:W-:-:S03]  /*c440*/  IMAD.WIDE.U32 R42, R5, R15, R42 ;  /* 0x0000000f052a7225 */ /* 0x000fc600078e002a */
[----:B------:R-:W-:Y:S01]  /*c450*/  IADD3 R28, P0, PT, R30, R29, RZ ;  /* 0x0000001d1e1c7210 */ /* 0x000fe20007f1e0ff */
[----:B------:R-:W-:-:S03]  /*c460*/  IMAD R15, R2, R15, R43 ;  /* 0x0000000f020f7224 */ /* 0x000fc600078e022b */
        /* <DEDUP_REMOVED lines=9> */
[----:B0-----:R-:W-:-:S04]  /*c500*/  IMAD.HI.U32 R44, R19, R17, R44 ;  /* 0x00000011132c7227 */ /* 0x001fc800078e002c */
        /* <DEDUP_REMOVED lines=9> */
[----:B------:R-:W-:-:S04]  /*c5a0*/  IADD3 R19, PT, PT, R47, R43, RZ ;  /* 0x0000002b2f137210 */ /* 0x000fc80007ffe0ff */
        /* <DEDUP_REMOVED lines=12> */
[----:B------:R-:W-:Y:S01]  /*c670*/  IMAD.WIDE.U32 R38, R15, R22, R38 ;  /* 0x000000160f267225 */ /* 0x000fe200078e0026 */
[----:B------:R-:W-:-:S04]  /*c680*/  IADD3 R34, P0, PT, R37, R34, RZ ;  /* 0x0000002225227210 */ /* 0x000fc80007f1e0ff */
[----:B------:R-:W-:Y:S02]  /*c690*/  IADD3 R19, PT, PT, R51, R39, RZ ;  /* 0x0000002733137210 */ /* 0x000fe40007ffe0ff */
[----:B------:R-:W-:Y:S02]  /*c6a0*/  IADD3.X R35, PT, PT, RZ, RZ, RZ, P0, !PT ;  /* 0x000000ffff237210 */ /* 0x000fe400007fe4ff */
[----:B------:R-:W-:Y:S01]  /*c6b0*/  IADD3 R36, P1, PT, R36, R19, RZ ;  /* 0x0000001324247210 */ /* 0x000fe20007f3e0ff */
[----:B------:R-:W-:-:S04]  /*c6c0*/  IMAD.WIDE.U32 R34, R7, R12, R34 ;  /* 0x0000000c07227225 */ /* 0x000fc800078e0022 */
[----:B------:R-:W-:Y:S01]  /*c6d0*/  IMAD.X R37, RZ, RZ, RZ, P1 ;  /* 0x000000ffff257224 */ /* 0x000fe200008e06ff */
[----:B------:R-:W-:Y:S01]  /*c6e0*/  IADD3 R32, P0, PT, R35, R32, RZ ;  /* 0x0000002023207210 */ /* 0x000fe20007f1e0ff */
[----:B------:R-:W-:-:S04]  /*c6f0*/  IMAD.WIDE.U32 R36, R15, R23, R36 ;  /* 0x000000170f247225 */ /* 0x000fc800078e0024 */
[----:B------:R-:W-:Y:S02]  /*c700*/  IMAD.IADD R19, R53, 0x1, R37 ;  /* 0x0000000135137824 */ /* 0x000fe400078e0225 */
[----:B------:R-:W-:-:S03]  /*c710*/  IMAD.X R33, RZ, RZ, RZ, P0 ;  /* 0x000000ffff217224 */ /* 0x000fc600000e06ff */
[----:B------:R-:W-:Y:S01]  /*c720*/  IADD3 R34, P1, PT, R34, R19, RZ ;  /* 0x0000001322227210 */ /* 0x000fe20007f3e0ff */
[----:B------:R-:W-:-:S03]  /*c730*/  IMAD.WIDE.U32 R32, R4, R12, R32 ;  /* 0x0000000c04207225 */ /* 0x000fc600078e0020 */
[----:B------:R-:W-:Y:S02]  /*c740*/  IADD3.X R35, PT, PT, RZ, RZ, RZ, P1, !PT ;  /* 0x000000ffff237210 */ /* 0x000fe40000ffe4ff */
[----:B------:R-:W-:Y:S01]  /*c750*/  IADD3 R28, P0, PT, R33, R28, RZ ;  /* 0x0000001c211c7210 */ /* 0x000fe20007f1e0ff */
[----:B------:R-:W-:-:S03]  /*c760*/  IMAD.WIDE.U32 R34, R15, R24, R34 ;  /* 0x000000180f227225 */ /* 0x000fc600078e0022 */
[----:B------:R-:W-:Y:S02]  /*c770*/  IADD3.X R29, PT, PT, RZ, RZ, RZ, P0, !PT ;  /* 0x000000ffff1d7210 */ /* 0x000fe400007fe4ff */
[----:B------:R-:W-:Y:S01]  /*c780*/  IADD3 R19, PT, PT, R55, R35, RZ ;  /* 0x0000002337137210 */ /* 0x000fe20007ffe0ff */
[----:B------:R-:W-:-:S03]  /*c790*/  IMAD.WIDE.U32 R44, R5, R12, R28 ;  /* 0x0000000c052c7225 */ /* 0x000fc600078e001c */
[----:B------:R-:W-:Y:S01]  /*c7a0*/  IADD3 R32, P1, PT, R32, R19, RZ ;  /* 0x0000001320207210 */ /* 0x000fe20007f3e0ff */
[----:B------:R-:W-:-:S04]  /*c7b0*/  IMAD.IADD R31, R45, 0x1, R30 ;  /* 0x000000012d1f7824 */ /* 0x000fc800078e021e */
[----:B------:R-:W-:Y:S02]  /*c7c0*/  IMAD.X R33, RZ, RZ, RZ, P1 ;  /* 0x000000ffff217224 */ /* 0x000fe400008e06ff */
[----:B------:R-:W-:Y:S02]  /*c7d0*/  IMAD R12, R2, R12, R31 ;  /* 0x0000000c020c7224 */ /* 0x000fe400078e021f */
[----:B------:R-:W-:-:S04]  /*c7e0*/  IMAD.WIDE.U32 R32, R15, R25, R32 ;  /* 0x000000190f207225 */ /* 0x000fc800078e0020 */
[----:B------:R-:W-:-:S05]  /*c7f0*/  IMAD.IADD R29, R57, 0x1, R33 ;  /* 0x00000001391d7824 */ /* 0x000fca00078e0221 */
[----:B------:R-:W-:-:S04]  /*c800*/  IADD3 R28, P0, PT, R44, R29, RZ ;  /* 0x0000001d2c1c7210 */ /* 0x000fc80007f1e0ff */
[----:B------:R-:W-:-:S03]  /*c810*/  IADD3.X R29, PT, PT, RZ, RZ, RZ, P0, !PT ;  /* 0x000000ffff1d7210 */ /* 0x000fc600007fe4ff */
        /* <DEDUP_REMOVED lines=39> */
[----:B------:R-:W-:Y:S02]  /*ca90*/  IADD3 R36, P1, PT, R36, R19, RZ ;  /* 0x0000001324247210 */ /* 0x000fe40007f3e0ff */
[----:B------:R-:W-:-:S03]  /*caa0*/  IADD3 R32, P0, PT, R35, R32, RZ ;  /* 0x0000002023207210 */ /* 0x000fc60007f1e0ff */
[----:B------:R-:W-:Y:S02]  /*cab0*/  IMAD.X R37, RZ, RZ, RZ, P1 ;  /* 0x000000ffff257224 */ /* 0x000fe400008e06ff */
[----:B------:R-:W-:Y:S02]  /*cac0*/  IMAD.X R33, RZ, RZ, RZ, P0 ;  /* 0x000000ffff217224 */ /* 0x000fe400000e06ff */
[----:B------:R-:W-:-:S04]  /*cad0*/  IMAD.WIDE.U32 R36, R15, R24, R36 ;  /* 0x000000180f247225 */ /* 0x000fc800078e0024 */
[----:B------:R-:W-:Y:S02]  /*cae0*/  IMAD.IADD R19, R55, 0x1, R37 ;  /* 0x0000000137137824 */ /* 0x000fe400078e0225 */
[----:B------:R-:W-:-:S03]  /*caf0*/  IMAD.WIDE.U32 R44, R5, R11, R32 ;  /* 0x0000000b052c7225 */ /* 0x000fc600078e0020 */
[----:B------:R-:W-:Y:S02]  /*cb00*/  IADD3 R34, P1, PT, R34, R19, RZ ;  /* 0x0000001322227210 */ /* 0x000fe40007f3e0ff */
[----:B------:R-:W-:Y:S02]  /*cb10*/  IADD3 R28, PT, PT, R45, R28, RZ ;  /* 0x0000001c2d1c7210 */ /* 0x000fe40007ffe0ff */
[----:B------:R-:W-:-:S03]  /*cb20*/  IADD3.X R35, PT, PT, RZ, RZ, RZ, P1, !PT ;  /* 0x000000ffff237210 */ /* 0x000fc60000ffe4ff */
[----:B------:R-:W-:Y:S02]  /*cb30*/  IMAD R11, R2, R11, R28 ;  /* 0x0000000b020b7224 */ /* 0x000fe400078e021c */
[----:B------:R-:W-:-:S05]  /*cb40*/  IMAD.WIDE.U32 R34, R15, R25, R34 ;  /* 0x000000190f227225 */ /* 0x000fca00078e0022 */
[----:B------:R-:W-:-:S04]  /*cb50*/  IADD3 R33, PT, PT, R57, R35, RZ ;  /* 0x0000002339217210 */ /* 0x000fc80007ffe0ff */
        /* <DEDUP_REMOVED lines=17> */
[----:B------:R-:W-:Y:S01]  /*cc70*/  IMAD.MOV.U32 R29, RZ, RZ, RZ ;  /* 0x000000ffff1d7224 */ /* 0x000fe200078e00ff */
[----:B------:R-:W-:Y:S02]  /*cc80*/  IADD3 R30, P0, PT, R45, R42, RZ ;  /* 0x0000002a2d1e7210 */ /* 0x000fe40007f1e0ff */
[----:B------:R-:W-:Y:S02]  /*cc90*/  IADD3 R42, P1, PT, R44, R43, RZ ;  /* 0x0000002b2c2a7210 */ /* 0x000fe40007f3e0ff */
[----:B------:R-:W-:-:S03]  /*cca0*/  IADD3.X R31, PT, PT, RZ, RZ, RZ, P0, !PT ;  /* 0x000000ffff1f7210 */ /* 0x000fc600007fe4ff */
[----:B------:R-:W-:Y:S02]  /*ccb0*/  IMAD.X R43, RZ, RZ, RZ, P1 ;  /* 0x000000ffff2b7224 */ /* 0x000fe400008e06ff */
[----:B------:R-:W-:-:S04]  /*ccc0*/  IMAD.WIDE.U32 R30, R9, R14, R30 ;  /* 0x0000000e091e7225 */ /* 0x000fc800078e001e */
[----:B------:R-:W-:Y:S01]  /*ccd0*/  IMAD.WIDE.U32 R42, R11, R21, R42 ;  /* 0x000000150b2a7225 */ /* 0x000fe200078e002a */
[----:B------:R-:W-:-:S03]  /*cce0*/  IADD3 R40, P0, PT, R31, R40, RZ ;  /* 0x000000281f287210 */ /* 0x000fc60007f1e0ff */
        /* <DEDUP_REMOVED lines=18> */
[----:B------:R-:W-:Y:S02]  /*ce10*/  IADD3 R34, P0, PT, R37, R34, RZ ;  /* 0x0000002225227210 */ /* 0x000fe40007f1e0ff */
[----:B------:R-:W-:Y:S02]  /*ce20*/  IADD3.X R39, PT, PT, RZ, RZ, RZ, P1, !PT ;  /* 0x000000ffff277210 */ /* 0x000fe40000ffe4ff */
[----:B------:R-:W-:Y:S01]  /*ce30*/  IADD3.X R35, PT, PT, RZ, RZ, RZ, P0, !PT ;  /* 0x000000ffff237210 */ /* 0x000fe200007fe4ff */
        /* <DEDUP_REMOVED lines=24> */
[----:B------:R-:W-:Y:S01]  /*cfc0*/  IMAD.WIDE.U32 R14, R8, R13, R14 ;  /* 0x0000000d080e7225 */ /* 0x000fe200078e000e */
[----:B------:R-:W-:-:S03]  /*cfd0*/  IADD3 R19, PT, PT, R47, R29, RZ ;  /* 0x0000001d2f137210 */ /* 0x000fc60007ffe0ff */
[----:B------:R-:W-:Y:S01]  /*cfe0*/  IMAD.MOV.U32 R29, RZ, RZ, RZ ;  /* 0x000000ffff1d7224 */ /* 0x000fe200078e00ff */
        /* <DEDUP_REMOVED lines=83> */
[----:B------:R-:W-:-:S04]  /*d520*/  IADD3 R35, PT, PT, R55, R31, RZ ;  /* 0x0000001f37237210 */ /* 0x000fc80007ffe0ff */
[----:B------:R-:W-:Y:S01]  /*d530*/  IADD3 R34, P1, PT, R40, R35, RZ ;  /* 0x0000002328227210 */ /* 0x000fe20007f3e0ff */
[----:B------:R-:W-:-:S04]  /*d540*/  IMAD.WIDE.U32 R40, R5, R16, R38 ;  /* 0x0000001005287225 */ /* 0x000fc800078e0026 */
[----:B------:R-:W-:Y:S02]  /*d550*/  IMAD.X R35, RZ, RZ, RZ, P1 ;  /* 0x000000ffff237224 */ /* 0x000fe400008e06ff */
[----:B------:R-:W-:Y:S02]  /*d560*/  IMAD.IADD R37, R41, 0x1, R36 ;  /* 0x0000000129257824 */ /* 0x000fe400078e0224 */
[----:B------:R-:W-:-:S04]  /*d570*/  IMAD.WIDE.U32 R34, R11, R25, R34 ;  /* 0x000000190b227225 */ /* 0x000fc800078e0022 */
[----:B------:R-:W-:Y:S02]  /*d580*/  IMAD.IADD R39, R57, 0x1, R35 ;  /* 0x0000000139277824 */ /* 0x000fe400078e0223 */
[----:B------:R-:W-:-:S03]  /*d590*/  IMAD R16, R2, R16, R37 ;  /* 0x0000001002107224 */ /* 0x000fc600078e0225 */
        /* <DEDUP_REMOVED lines=53> */
[----:B------:R-:W-:-:S03]  /*d8f0*/  IADD3 R41, PT, PT, R41, R38, RZ ;  /* 0x0000002629297210 */ /* 0x000fc60007ffe0ff */
[----:B------:R-:W-:Y:S02]  /*d900*/  IMAD.X R13, RZ, RZ, RZ, P0 ;  /* 0x000000ffff0d7224 */ /* 0x000fe400000e06ff */
[----:B------:R-:W-:-:S04]  /*d910*/  IMAD.WIDE.U32 R38, R11, R26, R12 ;  /* 0x0000001a0b267225 */ /* 0x000fc800078e000c */
[----:B------:R-:W-:Y:S02]  /*d920*/  IMAD R12, R2, R18, R41 ;  /* 0x00000012020c7224 */ /* 0x000fe400078e0229 */
[----:B------:R-:W-:-:S05]  /*d930*/  IMAD.IADD R13, R59, 0x1, R39 ;  /* 0x000000013b0d7824 */ /* 0x000fca00078e0227 */
[----:B------:R-:W-:-:S04]  /*d940*/  IADD3 R12, P0, PT, R12, R13, RZ ;  /* 0x0000000d0c0c7210 */ /* 0x000fc80007f1e0ff */
[----:B------:R-:W-:-:S03]  /*d950*/  IADD3.X R13, PT, PT, RZ, RZ, RZ, P0, !PT ;  /* 0x000000ffff0d7210 */ /* 0x000fc600007fe4ff */
[----:B------:R-:W-:-:S04]  /*d960*/  IMAD.HI.U32 R12, R11, R17, R12 ;  /* 0x000000110b0c7227 */ /* 0x000fc800078e000c */
[----:B------:R-:W-:Y:S02]  /*d970*/  IMAD.MOV.U32 R13, RZ, RZ, RZ ;  /* 0x000000ffff0d7224 */ /* 0x000fe400078e00ff */
[----:B------:R-:W-:-:S04]  /*d980*/  IMAD.WIDE.U32 R18, R3, R10, R12 ;  /* 0x0000000a03127225 */ /* 0x000fc800078e000c */
[----:B------:R-:W-:Y:S01]  /*d990*/  IMAD R3, R3, R10, R12 ;  /* 0x0000000a03037224 */ /* 0x000fe200078e020c */
        /* <DEDUP_REMOVED lines=43> */
[----:B------:R-:W-:Y:S01]  /*dc50*/  IADD3 R6, P0, PT, R4, R7, RZ ;  /* 0x0000000704067210 */ /* 0x000fe20007f1e0ff */
[----:B------:R-:W-:-:S03]  /*dc60*/  IMAD R2, R2, R10, R5 ;  /* 0x0000000a02027224 */ /* 0x000fc600078e0205 */
[----:B------:R-:W-:-:S03]  /*dc70*/  IADD3.X R7, PT, PT, RZ, RZ, RZ, P0, !PT ;  /* 0x000000ffff077210 */ /* 0x000fc600007fe4ff */
[----:B------:R-:W-:-:S03]  /*dc80*/  IMAD.WIDE.U32 R6, R0, R26, R6 ;  /* 0x0000001a00067225 */ /* 0x000fc600078e0006 */
[----:B------:R-:W-:Y:S02]  /*dc90*/  ISETP.GT.U32.AND P0, PT, R6, R17, PT ;  /* 0x000000110600720c */ /* 0x000fe40003f04070 */
[----:B------:R-:W-:-:S04]  /*dca0*/  IADD3 R3, PT, PT, R59, R7, RZ ;  /* 0x000000073b037210 */ /* 0x000fc80007ffe0ff */
        /* <DEDUP_REMOVED lines=41> */
.L_x_39:
[----:B------:R-:W-:Y:S05]  /*df40*/  BSYNC.RELIABLE B1 ;  /* 0x0000000000017941 */ /* 0x000fea0003800100 */
.L_x_38:
        /* <DEDUP_REMOVED lines=23> */
.L_x_40:
[----:B------:R-:W-:Y:S05]  /*e0c0*/  BSYNC.RECONVERGENT B0 ;  /* 0x0000000000007941 */ /* 0x000fea0003800200 */
.L_x_37:
[----:B------:R-:W-:-:S04]  /*e0d0*/  IMAD.WIDE.U32 R2, R61, R61, RZ ;  /* 0x0000003d3d027225 */ /* 0x000fc800078e00ff */
[----:B------:R-:W-:Y:S01]  /*e0e0*/  HFMA2 R29, -RZ, RZ, 0, 0 ;  /* 0x00000000ff1d7431 */ /* 0x000fe200000001ff */
[----:B------:R-:W0:Y:S01]  /*e0f0*/  LDC R0, c[0x3][0x1c] ;  /* 0x00c00700ff007b82 */ /* 0x000e220000000800 */
[----:B------:R-:W-:Y:S02]  /*e100*/  HFMA2 R31, -RZ, RZ, 0, 0 ;  /* 0x00000000ff1f7431 */ /* 0x000fe400000001ff */
[----:B------:R-:W-:Y:S01]  /*e110*/  IMAD R5, R61, R61, RZ ;  /* 0x0000003d3d057224 */ /* 0x000fe200078e02ff */
[----:B------:R-:W-:Y:S01]  /*e120*/  LOP3.LUT R28, R2, 0xfffffffd, RZ, 0xc0, !PT ;  /* 0xfffffffd021c7812 */ /* 0x000fe200078ec0ff */
[----:B------:R-:W-:Y:S01]  /*e130*/  IMAD.MOV.U32 R2, RZ, RZ, R3 ;  /* 0x000000ffff027224 */ /* 0x000fe200078e0003 */
[----:B------:R-:W-:Y:S01]  /*e140*/  MOV R3, RZ ;  /* 0x000000ff00037202 */ /* 0x000fe20000000f00 */
[----:B------:R-:W-:Y:S01]  /*e150*/  IMAD R5, R5, R54, RZ ;  /* 0x0000003605057224 */ /* 0x000fe200078e02ff */
[----:B------:R-:W-:Y:S01]  /*e160*/  BSSY.RECONVERGENT B0, `(.L_x_41) ;  /* 0x00001ea000007945 */ /* 0x000fe20003800200 */
[----:B------:R-:W-:-:S03]  /*e170*/  IMAD.MOV.U32 R37, RZ, RZ, RZ ;  /* 0x000000ffff257224 */ /* 0x000fc600078e00ff */
[----:B------:R-:W-:Y:S01]  /*e180*/  BSSY.RELIABLE B1, `(.L_x_42) ;  /* 0x00001d0000017945 */ /* 0x000fe20003800100 */
[----:B------:R-:W-:-:S04]  /*e190*/  IMAD.WIDE.U32 R28, R5, R20, R28 ;  /* 0x00000014051c7225 */ /* 0x000fc800078e001c */
[----:B------:R-:W-:-:S04]  /*e1a0*/  IMAD.WIDE.U32 R2, R61, R4, R2 ;  /* 0x000000043d027225 */ /* 0x000fc800078e0002 */
[----:B------:R-:W-:Y:S02]  /*e1b0*/  IMAD.IADD R19, R47, 0x1, R29 ;  /* 0x000000012f137824 */ /* 0x000fe400078e021d */
[----:B------:R-:W-:-:S03]  /*e1c0*/  IMAD.MOV.U32 R27, RZ, RZ, RZ ;  /* 0x000000ffff1b7224 */ /* 0x000fc600078e00ff */
        /* <DEDUP_REMOVED lines=31> */
[----:B------:R-:W-:-:S03]  /*e3c0*/  IADD3.X R13, PT, PT, RZ, RZ, RZ, P0, !PT ;  /* 0x000000ffff0d7210 */ /* 0x000fc600007fe4ff */
[----:B------:R-:W-:-:S04]  /*e3d0*/  IMAD.WIDE.U32 R12, R5, R25, R12 ;  /* 0x00000019050c7225 */ /* 0x000fc800078e000c */
[----:B------:R-:W-:-:S05]  /*e3e0*/  IMAD.IADD R3, R57, 0x1, R13 ;  /* 0x0000000139037824 */ /* 0x000fca00078e020d */
[----:B------:R-:W-:Y:S01]  /*e3f0*/  IADD3 R2, P0, PT, R30, R3, RZ ;  /* 0x000000031e027210 */ /* 0x000fe20007f1e0ff */
[----:B------:R-:W-:-:S03]  /*e400*/  IMAD R30, R61, R6, R31 ;  /* 0x000000063d1e7224 */ /* 0x000fc600078e021f */
[----:B------:R-:W-:-:S03]  /*e410*/  IADD3.X R3, PT, PT, RZ, RZ, RZ, P0, !PT ;  /* 0x000000ffff037210 */ /* 0x000fc600007fe4ff */
[----:B------:R-:W-:-:S04]  /*e420*/  IMAD.WIDE.U32 R2, R5, R26, R2 ;  /* 0x0000001a05027225 */ /* 0x000fc800078e0002 */
[----:B------:R-:W-:-:S05]  /*e430*/  IMAD.IADD R31, R59, 0x1, R3 ;  /* 0x000000013b1f7824 */ /* 0x000fca00078e0203 */
[----:B------:R-:W-:-:S04]  /*e440*/  IADD3 R30, P0, PT, R30, R31, RZ ;  /* 0x0000001f1e1e7210 */ /* 0x000fc80007f1e0ff */
[----:B------:R-:W-:-:S03]  /*e450*/  IADD3.X R31, PT, PT, RZ, RZ, RZ, P0, !PT ;  /* 0x000000ffff1f7210 */ /* 0x000fc600007fe4ff */
[----:B0-----:R-:W-:-:S04]  /*e460*/  IMAD.HI.U32 R36, R5, R0, R30 ;  /* 0x0000000005247227 */ /* 0x001fc800078e001e */
        /* <DEDUP_REMOVED lines=34> */
[----:B------:R-:W-:-:S03]  /*e690*/  IADD3.X R33, PT, PT, RZ, RZ, RZ, P1, !PT ;  /* 0x000000ffff217210 */ /* 0x000fc60000ffe4ff */
        /* <DEDUP_REMOVED lines=14> */
[----:B------:R-:W-:Y:S02]  /*e780*/  IADD3 R33, PT, PT, R59, R3, RZ ;  /* 0x000000033b217210 */ /* 0x000fe40007ffe0ff */
[----:B------:R-:W-:Y:S02]  /*e790*/  MOV R37, RZ ;  /* 0x000000ff00257202 */ /* 0x000fe40000000f00 */
[----:B------:R-:W-:-:S05]  /*e7a0*/  IADD3 R32, P0, PT, R32, R33, RZ ;  /* 0x0000002120207210 */ /* 0x000fca0007f1e0ff */
[----:B------:R-:W-:Y:S02]  /*e7b0*/  IMAD.X R33, RZ, RZ, RZ, P0 ;  /* 0x000000ffff217224 */ /* 0x000fe400000e06ff */
[----:B------:R-:W-:-:S04]  /*e7c0*/  IMAD.HI.U32 R36, R5, R0, R32 ;  /* 0x0000000005247227 */ /* 0x000fc800078e0020 */
[CCC-:B------:R-:W-:Y:S02]  /*e7d0*/  IMAD R5, R61.reuse, R43.reuse, R36.reuse ;  /* 0x0000002b3d057224 */ /* 0x1c0fe400078e0224 */
[----:B------:R-:W-:-:S04]  /*e7e0*/  IMAD.WIDE.U32 R32, R61, R43, R36 ;  /* 0x0000002b3d207225 */ /* 0x000fc800078e0024 */
[----:B------:R-:W-:Y:S01]  /*e7f0*/  IMAD R5, R5, R54, RZ ;  /* 0x0000003605057224 */ /* 0x000fe200078e02ff */
[----:B------:R-:W-:Y:S01]  /*e800*/  IADD3 R30, P0, PT, R33, R30, RZ ;  /* 0x0000001e211e7210 */ /* 0x000fe20007f1e0ff */
[----:B------:R-:W-:-:S04]  /*e810*/  HFMA2 R33, -RZ, RZ, 0, 0 ;  /* 0x00000000ff217431 */ /* 0x000fc800000001ff */
        /* <DEDUP_REMOVED lines=27> */
[----:B------:R-:W-:-:S04]  /*e9d0*/  IADD3 R3, PT, PT, R53, R19, RZ ;  /* 0x0000001335037210 */ /* 0x000fc80007ffe0ff */
[----:B------:R-:W-:-:S05]  /*e9e0*/  IADD3 R34, P1, PT, R34, R3, RZ ;  /* 0x0000000322227210 */ /* 0x000fca0007f3e0ff */
        /* <DEDUP_REMOVED lines=11> */
[----:B------:R-:W-:Y:S01]  /*eaa0*/  IADD3 R36, PT, PT, R37, R2, RZ ;  /* 0x0000000225247210 */ /* 0x000fe20007ffe0ff */
[----:B------:R-:W-:Y:S02]  /*eab0*/  IMAD.MOV.U32 R37, RZ, RZ, RZ ;  /* 0x000000ffff257224 */ /* 0x000fe400078e00ff */
[----:B------:R-:W-:Y:S02]  /*eac0*/  IMAD.X R35, RZ, RZ, RZ, P0 ;  /* 0x000000ffff237224 */ /* 0x000fe400000e06ff */
[----:B------:R-:W-:-:S04]  /*ead0*/  IMAD.WIDE.U32 R2, R5, R26, R34 ;  /* 0x0000001a05027225 */ /* 0x000fc800078e0022 */
[----:B------:R-:W-:Y:S02]  /*eae0*/  IMAD R34, R6, R43, R36 ;  /* 0x0000002b06227224 */ /* 0x000fe400078e0224 */
[----:B------:R-:W-:-:S05]  /*eaf0*/  IMAD.IADD R35, R59, 0x1, R3 ;  /* 0x000000013b237824 */ /* 0x000fca00078e0203 */
[----:B------:R-:W-:-:S04]  /*eb00*/  IADD3 R34, P0, PT, R34, R35, RZ ;  /* 0x0000002322227210 */ /* 0x000fc80007f1e0ff */
[----:B------:R-:W-:-:S03]  /*eb10*/  IADD3.X R35, PT, PT, RZ, RZ, RZ, P0, !PT ;  /* 0x000000ffff237210 */ /* 0x000fc600007fe4ff */
[----:B------:R-:W-:-:S04]  /*eb20*/  IMAD.HI.U32 R36, R5, R0, R34 ;  /* 0x0000000005247227 */ /* 0x000fc800078e0022 */
        /* <DEDUP_REMOVED lines=43> */
[----:B------:R-:W-:-:S04]  /*ede0*/  IMAD.WIDE.U32 R14, R3, R25, R14 ;  /* 0x00000019030e7225 */ /* 0x000fc800078e000e */
[----:B------:R-:W-:-:S05]  /*edf0*/  IMAD.IADD R37, R57, 0x1, R15 ;  /* 0x0000000139257824 */ /* 0x000fca00078e020f */
[----:B------:R-:W-:-:S04]  /*ee00*/  IADD3 R36, P0, PT, R12, R37, RZ ;  /* 0x000000250c247210 */ /* 0x000fc80007f1e0ff */
[----:B------:R-:W-:-:S03]  /*ee10*/  IADD3.X R37, PT, PT, RZ, RZ, RZ, P0, !PT ;  /* 0x000000ffff257210 */ /* 0x000fc600007fe4ff */
[----:B------:R-:W-:-:S04]  /*ee20*/  IMAD.WIDE.U32 R12, R3, R26, R36 ;  /* 0x0000001a030c7225 */ /* 0x000fc800078e0024 */
[----:B------:R-:W-:Y:S01]  /*ee30*/  IMAD R36, R6, R38, R5 ;  /* 0x0000002606247224 */ /* 0x000fe200078e0205 */
[----:B------:R-:W-:-:S04]  /*ee40*/  IADD3 R37, PT, PT, R59, R13, RZ ;  /* 0x0000000d3b257210 */ /* 0x000fc80007ffe0ff */
[----:B------:R-:W-:-:S05]  /*ee50*/  IADD3 R36, P0, PT, R36, R37, RZ ;  /* 0x0000002524247210 */ /* 0x000fca0007f1e0ff */
[----:B------:R-:W-:Y:S02]  /*ee60*/  IMAD.X R37, RZ, RZ, RZ, P0 ;  /* 0x000000ffff257224 */ /* 0x000fe400000e06ff */
[----:B------:R-:W-:Y:S01]  /*ee70*/  IMAD.HI.U32 R36, R3, R0, R36 ;  /* 0x0000000003247227 */ /* 0x000fe200078e0024 */
[----:B------:R-:W-:-:S03]  /*ee80*/  MOV R37, RZ ;  /* 0x000000ff00257202 */ /* 0x000fc60000000f00 */
        /* <DEDUP_REMOVED lines=43> */
[----:B------:R-:W-:-:S05]  /*f140*/  IMAD.WIDE.U32 R14, R5, R25, R18 ;  /* 0x00000019050e7225 */ /* 0x000fca00078e0012 */
[----:B------:R-:W-:-:S04]  /*f150*/  IADD3 R19, PT, PT, R57, R15, RZ ;  /* 0x0000000f39137210 */ /* 0x000fc80007ffe0ff */
[----:B------:R-:W-:-:S05]  /*f160*/  IADD3 R18, P0, PT, R36, R19, RZ ;  /* 0x0000001324127210 */ /* 0x000fca0007f1e0ff */
[----:B------:R-:W-:Y:S02]  /*f170*/  IMAD.X R19, RZ, RZ, RZ, P0 ;  /* 0x000000ffff137224 */ /* 0x000fe400000e06ff */
[----:B------:R-:W-:-:S04]  /*f180*/  IMAD.WIDE.U32 R12, R5, R26, R18 ;  /* 0x0000001a050c7225 */ /* 0x000fc800078e0012 */
[----:B------:R-:W-:Y:S02]  /*f190*/  IMAD R18, R6, R16, R37 ;  /* 0x0000001006127224 */ /* 0x000fe400078e0225 */
[----:B------:R-:W-:Y:S02]  /*f1a0*/  IMAD.IADD R19, R59, 0x1, R13 ;  /* 0x000000013b137824 */ /* 0x000fe400078e020d */
[----:B------:R-:W-:-:S03]  /*f1b0*/  IMAD.MOV.U32 R37, RZ, RZ, RZ ;  /* 0x000000ffff257224 */ /* 0x000fc600078e00ff */
        /* <DEDUP_REMOVED lines=48> */
[----:B------:R-:W-:Y:S01]  /*f4c0*/  IADD3 R36, P0, PT, R14, R37, RZ ;  /* 0x000000250e247210 */ /* 0x000fe20007f1e0ff */
[----:B------:R-:W-:-:S03]  /*f4d0*/  IMAD R14, R6, R10, R15 ;  /* 0x0000000a060e7224 */ /* 0x000fc600078e020f */
[----:B------:R-:W-:-:S03]  /*f4e0*/  IADD3.X R37, PT, PT, RZ, RZ, RZ, P0, !PT ;  /* 0x000000ffff257210 */ /* 0x000fc600007fe4ff */
[----:B------:R-:W-:Y:S01]  /*f4f0*/  IMAD.WIDE.U32 R12, R5, R26, R36 ;  /* 0x0000001a050c7225 */ /* 0x000fe200078e0024 */
[----:B------:R-:W-:-:S04]  /*f500*/  MOV R37, RZ ;  /* 0x000000ff00257202 */ /* 0x000fc80000000f00 */
[----:B------:R-:W-:-:S04]  /*f510*/  IADD3 R15, PT, PT, R59, R13, RZ ;  /* 0x0000000d3b0f7210 */ /* 0x000fc80007ffe0ff */
        /* <DEDUP_REMOVED lines=12> */
[----:B------:R-:W-:-:S05]  /*f5e0*/  IMAD.IADD R3, R47, 0x1, R15 ;  /* 0x000000012f037824 */ /* 0x000fca00078e020f */
        /* <DEDUP_REMOVED lines=61> */
[----:B------:R-:W-:-:S03]  /*f9c0*/  IMAD.MOV.U32 R17, RZ, RZ, R14 ;  /* 0x000000ffff117224 */ /* 0x000fc600078e000e */
        /* <DEDUP_REMOVED lines=14> */
[----:B------:R-:W-:Y:S02]  /*fab0*/  IMAD.X R37, RZ, RZ, RZ, P0 ;  /* 0x000000ffff257224 */ /* 0x000fe400000e06ff */
[----:B------:R-:W-:Y:S01]  /*fac0*/  IMAD.MOV.U32 R11, RZ, RZ, R2 ;  /* 0x000000ffff0b7224 */ /* 0x000fe200078e0002 */
        /* <DEDUP_REMOVED lines=12> */
[----:B------:R-:W-:Y:S02]  /*fb90*/  IMAD.IADD R29, R37, 0x1, R28 ;  /* 0x00000001251d7824 */ /* 0x000fe400078e021c */
[----:B------:R-:W-:Y:S01]  /*fba0*/  IMAD.MOV.U32 R9, RZ, RZ, R30 ;  /* 0x000000ffff097224 */ /* 0x000fe200078e001e */
[----:B------:R-:W-:Y:S01]  /*fbb0*/  IADD3 R34, P0, PT, R36, R35, RZ ;  /* 0x0000002324227210 */ /* 0x000fe20007f1e0ff */
[----:B------:R-:W-:Y:S01]  /*fbc0*/  IMAD R28, R6, R6, R29 ;  /* 0x00000006061c7224 */ /* 0x000fe200078e021d */
[----:B------:R-:W-:Y:S02]  /*fbd0*/  MOV R36, R12 ;  /* 0x0000000c00247202 */ /* 0x000fe40000000f00 */
[----:B------:R-:W-:-:S03]  /*fbe0*/  IADD3.X R35, PT, PT, RZ, RZ, RZ, P0, !PT ;  /* 0x000000ffff237210 */ /* 0x000fc600007fe4ff */
[----:B------:R-:W-:-:S05]  /*fbf0*/  IMAD.WIDE.U32 R34, R5, R26, R34 ;  /* 0x0000001a05227225 */ /* 0x000fca00078e0022 */
[----:B------:R-:W-:Y:S02]  /*fc00*/  IADD3 R29, PT, PT, R59, R35, RZ ;  /* 0x000000233b1d7210 */ /* 0x000fe40007ffe0ff */
[----:B------:R-:W-:Y:S02]  /*fc10*/  MOV R7, R34 ;  /* 0x0000002200077202 */ /* 0x000fe40000000f00 */
[----:B------:R-:W-:-:S05]  /*fc20*/  IADD3 R28, P0, PT, R28, R29, RZ ;  /* 0x0000001d1c1c7210 */ /* 0x000fca0007f1e0ff */
[----:B------:R-:W-:Y:S01]  /*fc30*/  IMAD.X R29, RZ, RZ, RZ, P0 ;  /* 0x000000ffff1d7224 */ /* 0x000fe200000e06ff */
[----:B------:R-:W-:Y:S02]  /*fc40*/  ISETP.GT.U32.AND P0, PT, R34, R0, PT ;  /* 0x000000002200720c */ /* 0x000fe40003f04070 */
[----:B------:R-:W-:Y:S01]  /*fc50*/  MOV R34, R18 ;  /* 0x0000001200227202 */ /* 0x000fe20000000f00 */
[----:B------:R-:W-:Y:S01]  /*fc60*/  IMAD.HI.U32 R29, R5, R0, R28 ;  /* 0x00000000051d7227 */ /* 0x000fe200078e001c */
[----:B------:R-:W-:-:S09]  /*fc70*/  MOV R28, R32 ;  /* 0x00000020001c7202 */ /* 0x000fd20000000f00 */
[----:B------:R-:W-:Y:S05]  /*fc80*/  @P0 BRA `(.L_x_43) ;  /* 0x00000000007c0947 */ /* 0x000fea0003800000 */
[----:B------:R-:W-:-:S13]  /*fc90*/  ISETP.GE.U32.AND P0, PT, R7, R0, PT ;  /* 0x000000000700720c */ /* 0x000fda0003f06070 */
        /* <DEDUP_REMOVED lines=30> */
.L_x_43:
[----:B------:R-:W-:Y:S05]  /*fe80*/  BSYNC.RELIABLE B1 ;  /* 0x0000000000017941 */ /* 0x000fea0003800100 */
.L_x_42:
[----:B------:R-:W-:Y:S02]  /*fe90*/  IADD3 R29, P0, PT, R29, -R20, RZ ;  /* 0x800000141d1d7210 */ /* 0x000fe40007f1e0ff */
[----:B------:R-:W-:Y:S02]  /*fea0*/  MOV R3, 0xffffffff ;  /* 0xffffffff00037802 */ /* 0x000fe40000000f00 */
[----:B------:R-:W-:-:S04]  /*feb0*/  IADD3.X R2, PT, PT, R27, -0x1, RZ, P0, !PT ;  /* 0xffffffff1b027810 */ /* 0x000fc800007fe4ff */
        /* <DEDUP_REMOVED lines=20> */
.L_x_44:
[----:B------:R-:W-:Y:S05]  /*10000*/  BSYNC.RECONVERGENT B0 ;  /* 0x0000000000007941 */ /* 0x000fea0003800200 */
.L_x_41:
[----:B------:R-:W0:Y:S08]  /*10010*/  LDC.64 R18, c[0x3][0xa8] ;  /* 0x00c02a00ff127b82 */ /* 0x000e300000000a00 */
[----:B------:R-:W1:Y:S08]  /*10020*/  LDC R30, c[0x3][0xa4] ;  /* 0x00c02900ff1e7b82 */ /* 0x000e700000000800 */
[----:B------:R-:W2:Y:S08]  /*10030*/  LDC.64 R12, c[0x3][0xb8] ;  /* 0x00c02e00ff0c7b82 */ /* 0x000eb00000000a00 */
[----:B------:R-:W3:Y:S01]  /*10040*/  LDC R5, c[0x3][0xc0] ;  /* 0x00c03000ff057b82 */ /* 0x000ee20000000800 */
[----:B0-----:R-:W-:Y:S01]  /*10050*/  IMAD.SHL.U32 R3, R18, 0x2, RZ ;  /* 0x0000000212037824 */ /* 0x001fe200078e00ff */
[----:B------:R-:W-:-:S02]  /*10060*/  SHF.R.U32.HI R39, RZ, 0x1f, R18 ;  /* 0x0000001fff277819 */ /* 0x000fc40000011612 */
[----:B------:R-:W-:Y:S02]  /*10070*/  SHF.L.U32 R32, R19, 0x1, RZ ;  /* 0x0000000113207819 */ /* 0x000fe400000006ff */
[----:B------:R-:W-:Y:S02]  /*10080*/  SHF.R.U32.HI R37, RZ, 0x1f, R19 ;  /* 0x0000001fff257819 */ /* 0x000fe40000011613 */
[----:B------:R-:W0:Y:S01]  /*10090*/  LDC.64 R14, c[0x3][0xb0] ;  /* 0x00c02c00ff0e7b82 */ /* 0x000e220000000a00 */
[----:B-1----:R-:W-:Y:S02]  /*100a0*/  SHF.R.U32.HI R2, RZ, 0x1f, R30 ;  /* 0x0000001fff027819 */ /* 0x002fe4000001161e */
[----:B------:R-:W-:Y:S02]  /*100b0*/  LOP3.LUT R39, R39, R32, RZ, 0xfc, !PT ;  /* 0x0000002027277212 */ /* 0x000fe400078efcff */
[----:B------:R-:W-:Y:S02]  /*100c0*/  LOP3.LUT R2, R3, R2, RZ, 0xfc, !PT ;  /* 0x0000000203027212 */ /* 0x000fe400078efcff */
[C---:B--2---:R-:W-:Y:S01]  /*100d0*/  SHF.R.U64 R44, R13.reuse, 0x1f, RZ ;  /* 0x0000001f0d2c7819 */ /* 0x044fe200000012ff */
[----:B------:R-:W-:Y:S01]  /*100e0*/  IMAD.SHL.U32 R42, R13, 0x2, RZ ;  /* 0x000000020d2a7824 */ /* 0x000fe200078e00ff */
[----:B------:R-:W-:-:S02]  /*100f0*/  SHF.R.U32.HI R35, RZ, 0x1f, R12 ;  /* 0x0000001fff237819 */ /* 0x000fc4000001160c */
[----:B---3--:R-:W-:-:S04]  /*10100*/  SHF.L.U32 R3, R5, 0x1, RZ ;  /* 0x0000000105037819 */ /* 0x008fc800000006ff */
[----:B------:R-:W-:-:S04]  /*10110*/  LOP3.LUT R3, R3, R44, RZ, 0xfc, !PT ;  /* 0x0000002c03037212 */ /* 0x000fc800078efcff */
[----:B------:R-:W-:Y:S01]  /*10120*/  ISETP.GT.U32.AND P0, PT, R3, R0, PT ;  /* 0x000000000300720c */ /* 0x000fe20003f04070 */
[----:B0-----:R-:W-:Y:S01]  /*10130*/  IMAD.SHL.U32 R40, R14, 0x2, RZ ;  /* 0x000000020e287824 */ /* 0x001fe200078e00ff */
[----:B------:R-:W-:Y:S02]  /*10140*/  SHF.R.U32.HI R31, RZ, 0x1f, R14 ;  /* 0x0000001fff1f7819 */ /* 0x000fe4000001160e */
[----:B------:R-:W-:Y:S02]  /*10150*/  SHF.L.U32 R32, R15, 0x1, RZ ;  /* 0x000000010f207819 */ /* 0x000fe400000006ff */
[----:B------:R-:W-:Y:S01]  /*10160*/  LOP3.LUT R37, R37, R40, RZ, 0xfc, !PT ;  /* 0x0000002825257212 */ /* 0x000fe200078efcff */
[----:B------:R-:W-:Y:S01]  /*10170*/  IMAD.SHL.U32 R40, R12, 0x2, RZ ;  /* 0x000000020c287824 */ /* 0x000fe200078e00ff */
[----:B------:R-:W-:Y:S02]  /*10180*/  SHF.R.U32.HI R33, RZ, 0x1f, R15 ;  /* 0x0000001fff217819 */ /* 0x000fe4000001160f */
[----:B------:R-:W-:-:S02]  /*10190*/  LOP3.LUT R41, R31, R32, RZ, 0xfc, !PT ;  /* 0x000000201f297212 */ /* 0x000fc400078efcff */
[----:B------:R-:W-:Y:S01]  /*101a0*/  LOP3.LUT R33, R33, R40, RZ, 0xfc, !PT ;  /* 0x0000002821217212 */ /* 0x000fe200078efcff */
[----:B------:R-:W-:Y:S01]  /*101b0*/  IMAD.MOV.U32 R40, RZ, RZ, R2 ;  /* 0x000000ffff287224 */ /* 0x000fe200078e0002 */
[----:B------:R-:W-:Y:S02]  /*101c0*/  LOP3.LUT R32, R35, R42, RZ, 0xfc, !PT ;  /* 0x0000002a23207212 */ /* 0x000fe400078efcff */
[----:B------:R-:W-:Y:S02]  /*101d0*/  SHF.L.U32 R31, R30, 0x1, RZ ;  /* 0x000000011e1f7819 */ /* 0x000fe400000006ff */
[----:B------:R-:W-:Y:S01]  /*101e0*/  MOV R35, R41 ;  /* 0x0000002900237202 */ /* 0x000fe20000000f00 */
[----:B------:R-:W-:Y:S06]  /*101f0*/  @P0 BRA `(.L_x_45) ;  /* 0x0000000000640947 */ /* 0x000fec0003800000 */
[----:B------:R-:W-:-:S13]  /*10200*/  ISETP.GE.U32.AND P0, PT, R3, R0, PT ;  /* 0x000000000300720c */ /* 0x000fda0003f06070 */
        /* <DEDUP_REMOVED lines=19> */
[----:B------:R-:W-:-:S04]  /*10340*/  ISETP.GE.U32.AND P0, PT, R31, R20, PT ;  /* 0x000000141f00720c */ /* 0x000fc80003f06070 */
[----:B------:R-:W-:-:S04]  /*10350*/  ISETP.GT.U32.OR P0, PT, R21, R2, !P0 ;  /* 0x000000021500720c */ /* 0x000fc80004704470 */
[----:B------:R-:W-:-:S04]  /*10360*/  ISETP.LE.U32.AND P0, PT, R2, R21, P0 ;  /* 0x000000150200720c */ /* 0x000fc80000703070 */
[----:B------:R-:W-:-:S13]  /*10370*/  ISETP.LT.U32.OR P0, PT, R39, R22, P0 ;  /* 0x000000162700720c */ /* 0x000fda0000701470 */
[----:B------:R-:W-:Y:S05]  /*10380*/  @P0 BRA `(.L_x_46) ;  /* 0x00000000005c0947 */ /* 0x000fea0003800000 */
.L_x_45:
        /* <DEDUP_REMOVED lines=23> */
.L_x_46:
[----:B------:R-:W-:Y:S01]  /*10500*/  IADD3 R31, P0, PT, -R31, R29, RZ ;  /* 0x0000001d1f1f7210 */ /* 0x000fe20007f1e1ff */
[----:B------:R-:W-:Y:S01]  /*10510*/  IMAD.MOV.U32 R2, RZ, RZ, -0x1 ;  /* 0xffffffffff027424 */ /* 0x000fe200078e00ff */
[----:B------:R-:W-:Y:S02]  /*10520*/  BSSY.RECONVERGENT B0, `(.L_x_47) ;  /* 0x0000028000007945 */ /* 0x000fe40003800200 */
        /* <DEDUP_REMOVED lines=20> */
[----:B------:R-:W-:-:S04]  /*10670*/  IADD3 R32, PT, PT, R7, -R32, -R3 ;  /* 0x8000002007207210 */ /* 0x000fc80007ffe803 */
[----:B------:R-:W-:-:S13]  /*10680*/  ISETP.NE.AND P0, PT, R32, -0x1, PT ;  /* 0xffffffff2000780c */ /* 0x000fda0003f05270 */
[----:B------:R-:W-:Y:S05]  /*10690*/  @P0 BRA `(.L_x_48) ;  /* 0x0000000000400947 */ /* 0x000fea0003800000 */
[----:B------:R-:W-:-:S04]  /*106a0*/  IADD3 R31, PT, PT, R31, R20, RZ ;  /* 0x000000141f1f7210 */ /* 0x000fc80007ffe0ff */
[----:B------:R-:W-:-:S04]  /*106b0*/  ISETP.GE.U32.AND P0, PT, R31, R20, PT ;  /* 0x000000141f00720c */ /* 0x000fc80003f06070 */
[----:B------:R-:W-:-:S04]  /*106c0*/  SEL R3, RZ, 0x1, P0 ;  /* 0x00000001ff037807 */ /* 0x000fc80000000000 */
[----:B------:R-:W-:-:S04]  /*106d0*/  IADD3 R36, P0, P1, R21, R36, R3 ;  /* 0x0000002415247210 */ /* 0x000fc8000791e003 */
[----:B------:R-:W-:-:S04]  /*106e0*/  IADD3.X R3, PT, PT, RZ, RZ, RZ, P0, P1 ;  /* 0x000000ffff037210 */ /* 0x000fc800007e24ff */
        /* <DEDUP_REMOVED lines=10> */
[----:B------:R-:W-:-:S07]  /*10790*/  IADD3 R32, PT, PT, R3, -0x1, R0 ;  /* 0xffffffff03207810 */ /* 0x000fce0007ffe000 */
.L_x_48:
[----:B------:R-:W-:Y:S05]  /*107a0*/  BSYNC.RECONVERGENT B0 ;  /* 0x0000000000007941 */ /* 0x000fea0003800200 */
.L_x_47:
[----:B------:R-:W-:Y:S01]  /*107b0*/  IADD3 R17, P0, PT, R31, -R30, RZ ;  /* 0x8000001e1f117210 */ /* 0x000fe20007f1e0ff */
[----:B------:R-:W-:Y:S04]  /*107c0*/  BSSY.RECONVERGENT B0, `(.L_x_49) ;  /* 0x0000028000007945 */ /* 0x000fe80003800200 */
        /* <DEDUP_REMOVED lines=39> */
.L_x_50:
[----:B------:R-:W-:Y:S05]  /*10a40*/  BSYNC.RECONVERGENT B0 ;  /* 0x0000000000007941 */ /* 0x000fea0003800200 */
.L_x_49:
[----:B------:R-:W-:Y:S01]  /*10a50*/  IADD3 R3, P0, PT, -R17, R30, RZ ;  /* 0x0000001e11037210 */ /* 0x000fe20007f1e1ff */
        /* <DEDUP_REMOVED lines=21> */
[----:B------:R-:W-:-:S04]  /*10bb0*/  IADD3 R5, PT, PT, -R12, R5, -R28 ;  /* 0x000000050c057210 */ /* 0x000fc80007ffe91c */
        /* <DEDUP_REMOVED lines=18> */
.L_x_52:
[----:B------:R-:W-:Y:S05]  /*10ce0*/  BSYNC.RECONVERGENT B0 ;  /* 0x0000000000007941 */ /* 0x000fea0003800200 */
.L_x_51:
[-C--:B------:R-:W-:Y:S01]  /*10cf0*/  IMAD.WIDE.U32 R44, R3, R61.reuse, RZ ;  /* 0x0000003d032c7225 */ /* 0x080fe200078e00ff */
[----:B------:R-:W-:Y:S01]  /*10d00*/  UMOV UR4, URZ ;  /* 0x000000ff00047c82 */ /* 0x000fe20008000000 */
[----:B------:R-:W-:Y:S01]  /*10d10*/  UMOV UR5, URZ ;  /* 0x000000ff00057c82 */ /* 0x000fe20008000000 */
[----:B------:R-:W-:Y:S01]  /*10d20*/  UMOV UR6, URZ ;  /* 0x000000ff00067c82 */ /* 0x000fe20008000000 */
[----:B------:R-:W-:Y:S02]  /*10d30*/  VIADD R14, R45, UR4 ;  /* 0x000000042d0e7c36 */ /* 0x000fe40008000000 */
[----:B------:R-:W-:Y:S02]  /*10d40*/  HFMA2 R45, -RZ, RZ, 0, 0 ;  /* 0x00000000ff2d7431 */ /* 0x000fe400000001ff */
[----:B------:R-:W-:Y:S01]  /*10d50*/  IMAD R35, R3, R61, RZ ;  /* 0x0000003d03237224 */ /* 0x000fe200078e02ff */
[----:B------:R-:W-:Y:S01]  /*10d60*/  UMOV UR7, URZ ;  /* 0x000000ff00077c82 */ /* 0x000fe20008000000 */
[----:B------:R-:W-:Y:S01]  /*10d70*/  IMAD.MOV.U32 R15, RZ, RZ, RZ ;  /* 0x000000ffff0f7224 */ /* 0x000fe200078e00ff */
[----:B------:R-:W-:Y:S01]  /*10d80*/  UMOV UR8, URZ ;  /* 0x000000ff00087c82 */ /* 0x000fe20008000000 */
[----:B------:R-:W-:Y:S01]  /*10d90*/  IMAD R35, R35, R54, RZ ;  /* 0x0000003623237224 */ /* 0x000fe200078e02ff */
[----:B------:R-:W-:Y:S01]  /*10da0*/  UMOV UR9, URZ ;  /* 0x000000ff00097c82 */ /* 0x000fe20008000000 */
[----:B------:R-:W-:Y:S01]  /*10db0*/  IMAD.WIDE.U32 R14, R61, R41, R14 ;  /* 0x000000293d0e7225 */ /* 0x000fe200078e000e */
[----:B------:R-:W0:Y:S01]  /*10dc0*/  LDC R0, c[0x3][0x1c] ;  /* 0x00c00700ff007b82 */ /* 0x000e220000000800 */
[----:B------:R-:W-:Y:S01]  /*10dd0*/  UMOV UR10, URZ ;  /* 0x000000ff000a7c82 */ /* 0x000fe20008000000 */
[----:B------:R-:W-:Y:S01]  /*10de0*/  BSSY.RECONVERGENT B0, `(.L_x_53) ;  /* 0x000021b000007945 */ /* 0x000fe20003800200 */
[----:B------:R-:W-:-:S03]  /*10df0*/  IMAD.WIDE.U32 R44, R35, R20, R44 ;  /* 0x00000014232c7225 */ /* 0x000fc600078e002c */
[----:B------:R-:W-:Y:S02]  /*10e00*/  BSSY.RELIABLE B1, `(.L_x_54) ;  /* 0x0000202000017945 */ /* 0x000fe40003800100 */
[----:B------:R-:W-:-:S04]  /*10e10*/  IADD3 R19, PT, PT, R47, R45, RZ ;  /* 0x0000002d2f137210 */ /* 0x000fc80007ffe0ff */
[----:B------:R-:W-:Y:S02]  /*10e20*/  IADD3 R18, P0, PT, R19, R14, RZ ;  /* 0x0000000e13127210 */ /* 0x000fe40007f1e0ff */
[----:B------:R-:W-:Y:S01]  /*10e30*/  IADD3 R14, PT, PT, R15, UR5, RZ ;  /* 0x000000050f0e7c10 */ /* 0x000fe2000fffe0ff */
[----:B------:R-:W-:Y:S02]  /*10e40*/  IMAD.MOV.U32 R15, RZ, RZ, RZ ;  /* 0x000000ffff0f7224 */ /* 0x000fe400078e00ff */
[----:B------:R-:W-:Y:S02]  /*10e50*/  IMAD.X R19, RZ, RZ, RZ, P0 ;  /* 0x000000ffff137224 */ /* 0x000fe400000e06ff */
[----:B------:R-:W-:-:S04]  /*10e60*/  IMAD.WIDE.U32 R14, R61, R39, R14 ;  /* 0x000000273d0e7225 */ /* 0x000fc800078e000e */
[----:B------:R-:W-:-:S05]  /*10e70*/  IMAD.WIDE.U32 R18, R35, R21, R18 ;  /* 0x0000001523127225 */ /* 0x000fca00078e0012 */
        /* <DEDUP_REMOVED lines=30> */
[----:B------:R-:W-:-:S03]  /*11060*/  IADD3 R14, PT, PT, R15, UR10, RZ ;  /* 0x0000000a0f0e7c10 */ /* 0x000fc6000fffe0ff */
[----:B------:R-:W-:Y:S02]  /*11070*/  IMAD.X R33, RZ, RZ, RZ, P0 ;  /* 0x000000ffff217224 */ /* 0x000fe400000e06ff */
[----:B------:R-:W-:Y:S02]  /*11080*/  IMAD R15, R5, R61, R14 ;  /* 0x0000003d050f7224 */ /* 0x000fe400078e020e */
        /* <DEDUP_REMOVED lines=9> */
[----:B------:R-:W-:Y:S01]  /*11120*/  IADD3 R15, PT, PT, R35, UR4, RZ ;  /* 0x00000004230f7c10 */ /* 0x000fe2000fffe0ff */
[----:B------:R-:W-:-:S03]  /*11130*/  HFMA2 R35, -RZ, RZ, 0, 0 ;  /* 0x00000000ff237431 */ /* 0x000fc600000001ff */
[----:B------:R-:W-:-:S05]  /*11140*/  IADD3 R14, P0, PT, R15, R44, RZ ;  /* 0x0000002c0f0e7210 */ /* 0x000fca0007f1e0ff */
[----:B------:R-:W-:Y:S02]  /*11150*/  IMAD.X R15, RZ, RZ, RZ, P0 ;  /* 0x000000ffff0f7224 */ /* 0x000fe400000e06ff */
        /* <DEDUP_REMOVED lines=57> */
[----:B------:R-:W-:Y:S02]  /*114f0*/  IADD3 R35, PT, PT, R33, UR4, RZ ;  /* 0x0000000421237c10 */ /* 0x000fe4000fffe0ff */
[----:B------:R-:W-:Y:S02]  /*11500*/  MOV R33, RZ ;  /* 0x000000ff00217202 */ /* 0x000fe40000000f00 */
[----:B------:R-:W-:Y:S01]  /*11510*/  IADD3 R34, P0, PT, R35, R34, RZ ;  /* 0x0000002223227210 */ /* 0x000fe20007f1e0ff */
[----:B------:R-:W-:-:S04]  /*11520*/  IMAD.WIDE.U32 R32, R13, R20, R32 ;  /* 0x000000140d207225 */ /* 0x000fc800078e0020 */
[----:B------:R-:W-:Y:S02]  /*11530*/  IMAD.X R35, RZ, RZ, RZ, P0 ;  /* 0x000000ffff237224 */ /* 0x000fe400000e06ff */
[----:B------:R-:W-:Y:S02]  /*11540*/  IMAD.IADD R15, R47, 0x1, R33 ;  /* 0x000000012f0f7824 */ /* 0x000fe400078e0221 */
[----:B------:R-:W-:-:S05]  /*11550*/  IMAD.WIDE.U32 R34, R43, R41, R34 ;  /* 0x000000292b227225 */ /* 0x000fca00078e0022 */
[----:B------:R-:W-:Y:S02]  /*11560*/  IADD3 R19, PT, PT, R35, UR5, RZ ;  /* 0x0000000523137c10 */ /* 0x000fe4000fffe0ff */
        /* <DEDUP_REMOVED lines=296> */
[----:B------:R-:W-:Y:S02]  /*127f0*/  IADD3 R29, PT, PT, R37, UR4, RZ ;  /* 0x00000004251d7c10 */ /* 0x000fe4000fffe0ff */
[----:B------:R-:W-:Y:S01]  /*12800*/  MOV R30, R36 ;  /* 0x00000024001e7202 */ /* 0x000fe20000000f00 */
[----:B------:R-:W-:Y:S01]  /*12810*/  IMAD R3, R3, R54, RZ ;  /* 0x0000003603037224 */ /* 0x000fe200078e02ff */
[----:B------:R-:W-:-:S03]  /*12820*/  IADD3 R28, P0, PT, R29, R28, RZ ;  /* 0x0000001c1d1c7210 */ /* 0x000fc60007f1e0ff */
        /* <DEDUP_REMOVED lines=12> */
[----:B------:R-:W-:Y:S01]  /*128f0*/  IADD3 R29, PT, PT, R29, UR6, RZ ;  /* 0x000000061d1d7c10 */ /* 0x000fe2000fffe0ff */
[----:B------:R-:W-:-:S03]  /*12900*/  IMAD.MOV.U32 R39, RZ, RZ, R30 ;  /* 0x000000ffff277224 */ /* 0x000fc600078e001e */
        /* <DEDUP_REMOVED lines=13> */
[----:B------:R-:W-:Y:S01]  /*129e0*/  IMAD.WIDE.U32 R12, R3, R23, R36 ;  /* 0x00000017030c7225 */ /* 0x000fe200078e0024 */
[----:B------:R-:W-:-:S03]  /*129f0*/  MOV R37, R14 ;  /* 0x0000000e00257202 */ /* 0x000fc60000000f00 */
[----:B------:R-:W-:Y:S01]  /*12a00*/  IMAD.WIDE.U32 R10, R6, R11, R28 ;  /* 0x0000000b060a7225 */ /* 0x000fe200078e001c */
[----:B------:R-:W-:-:S03]  /*12a10*/  MOV R33, R12 ;  /* 0x0000000c00217202 */ /* 0x000fc60000000f00 */
        /* <DEDUP_REMOVED lines=15> */
[----:B------:R-:W-:Y:S01]  /*12b10*/  IMAD.WIDE.U32 R28, R6, R7, R28 ;  /* 0x00000007061c7225 */ /* 0x000fe200078e001c */
[----:B------:R-:W-:-:S03]  /*12b20*/  MOV R27, R8 ;  /* 0x00000008001b7202 */ /* 0x000fc60000000f00 */
[----:B------:R-:W-:Y:S01]  /*12b30*/  IMAD.IADD R57, R57, 0x1, R9 ;  /* 0x0000000139397824 */ /* 0x000fe200078e0209 */
[----:B------:R-:W-:-:S04]  /*12b40*/  IADD3 R7, PT, PT, R29, UR10, RZ ;  /* 0x0000000a1d077c10 */ /* 0x000fc8000fffe0ff */
[----:B------:R-:W-:Y:S02]  /*12b50*/  IADD3 R28, P0, PT, R57, R28, RZ ;  /* 0x0000001c391c7210 */ /* 0x000fe40007f1e0ff */
[----:B------:R-:W-:-:S03]  /*12b60*/  IADD3 R34, PT, PT, R7, R34, RZ ;  /* 0x0000002207227210 */ /* 0x000fc60007ffe0ff */
[----:B------:R-:W-:Y:S02]  /*12b70*/  IMAD.X R29, RZ, RZ, RZ, P0 ;  /* 0x000000ffff1d7224 */ /* 0x000fe400000e06ff */
[----:B------:R-:W-:Y:S02]  /*12b80*/  IMAD R5, R5, R6, R34 ;  /* 0x0000000605057224 */ /* 0x000fe400078e0222 */
[----:B------:R-:W-:-:S04]  /*12b90*/  IMAD.WIDE.U32 R28, R3, R26, R28 ;  /* 0x0000001a031c7225 */ /* 0x000fc800078e001c */
[----:B------:R-:W-:Y:S02]  /*12ba0*/  IMAD.IADD R6, R59, 0x1, R29 ;  /* 0x000000013b067824 */ /* 0x000fe400078e021d */
[----:B------:R-:W-:-:S03]  /*12bb0*/  IMAD.MOV.U32 R29, RZ, RZ, R10 ;  /* 0x000000ffff1d7224 */ /* 0x000fc600078e000a */
[----:B------:R-:W-:Y:S01]  /*12bc0*/  IADD3 R6, P0, PT, R6, R5, RZ ;  /* 0x0000000506067210 */ /* 0x000fe20007f1e0ff */
[----:B------:R-:W-:-:S03]  /*12bd0*/  IMAD.MOV.U32 R5, RZ, RZ, R28 ;  /* 0x000000ffff057224 */ /* 0x000fc600078e001c */
[----:B------:R-:W-:Y:S02]  /*12be0*/  IADD3.X R7, PT, PT, RZ, RZ, RZ, P0, !PT ;  /* 0x000000ffff077210 */ /* 0x000fe400007fe4ff */
[-C--:B------:R-:W-:Y:S01]  /*12bf0*/  ISETP.GT.U32.AND P0, PT, R28, R0.reuse, PT ;  /* 0x000000001c00720c */ /* 0x080fe20003f04070 */
[----:B------:R-:W-:-:S04]  /*12c00*/  IMAD.HI.U32 R7, R3, R0, R6 ;  /* 0x0000000003077227 */ /* 0x000fc800078e0006 */
[----:B------:R-:W-:-:S08]  /*12c10*/  HFMA2 R6, -RZ, RZ, 0, 0 ;  /* 0x00000000ff067431 */ /* 0x000fd000000001ff */
        /* <DEDUP_REMOVED lines=32> */
.L_x_55:
[----:B------:R-:W-:Y:S05]  /*12e20*/  BSYNC.RELIABLE B1 ;  /* 0x0000000000017941 */ /* 0x000fea0003800100 */
.L_x_54:
[----:B------:R-:W-:-:S04]  /*12e30*/  IADD3 R7, P0, PT, R7, -R20, RZ ;  /* 0x8000001407077210 */ /* 0x000fc80007f1e0ff */
        /* <DEDUP_REMOVED lines=21> */
.L_x_56:
[----:B------:R-:W-:Y:S05]  /*12f90*/  BSYNC.RECONVERGENT B0 ;  /* 0x0000000000007941 */ /* 0x000fea0003800200 */
.L_x_53:
[----:B------:R-:W0:Y:S01]  /*12fa0*/  LDCU UR4, c[0x3][0xc4] ;  /* 0x00c01880ff0477ac */ /* 0x000e220008000800 */
[----:B------:R-:W1:Y:S01]  /*12fb0*/  LDCU.64 UR6, c[0x3][0xc8] ;  /* 0x00c01900ff0677ac */ /* 0x000e620008000a00 */
[----:B------:R-:W2:Y:S01]  /*12fc0*/  LDCU.128 UR8, c[0x3][0xd0] ;  /* 0x00c01a00ff0877ac */ /* 0x000ea20008000c00 */
[----:B0-----:R-:W-:Y:S01]  /*12fd0*/  IADD3 R3, P0, PT, R7, -UR4, RZ ;  /* 0x8000000407037c10 */ /* 0x001fe2000ff1e0ff */
[----:B------:R-:W0:Y:S03]  /*12fe0*/  LDCU UR4, c[0x3][0xe0] ;  /* 0x00c01c00ff0477ac */ /* 0x000e260008000800 */
[----:B------:R-:W-:-:S04]  /*12ff0*/  IADD3.X R0, PT, PT, R6, -0x1, RZ, P0, !PT ;  /* 0xffffffff06007810 */ /* 0x000fc800007fe4ff */
[----:B------:R-:W-:-:S04]  /*13000*/  LOP3.LUT R0, R0, 0x1, RZ, 0xc0, !PT ;  /* 0x0000000100007812 */ /* 0x000fc800078ec0ff */
[----:B-1----:R-:W-:-:S04]  /*13010*/  IADD3 RZ, P0, P1, R39, -UR6, -R0 ;  /* 0x8000000627ff7c10 */ /* 0x002fc8000f91e800 */
[----:B------:R-:W-:-:S04]  /*13020*/  IADD3.X R0, PT, PT, RZ, -0x1, R2, P0, P1 ;  /* 0xffffffffff007810 */ /* 0x000fc800007e2402 */
[----:B------:R-:W-:-:S04]  /*13030*/  LOP3.LUT R0, R0, 0x1, RZ, 0xc0, !PT ;  /* 0x0000000100007812 */ /* 0x000fc800078ec0ff */
[----:B------:R-:W-:-:S04]  /*13040*/  IADD3 RZ, P0, P1, R37, -UR7, -R0 ;  /* 0x8000000725ff7c10 */ /* 0x000fc8000f91e800 */
[----:B------:R-:W-:-:S04]  /*13050*/  IADD3.X R0, PT, PT, RZ, -0x1, R2, P0, P1 ;  /* 0xffffffffff007810 */ /* 0x000fc800007e2402 */
[----:B------:R-:W-:-:S04]  /*13060*/  LOP3.LUT R0, R0, 0x1, RZ, 0xc0, !PT ;  /* 0x0000000100007812 */ /* 0x000fc800078ec0ff */
[----:B--2---:R-:W-:-:S04]  /*13070*/  IADD3 RZ, P0, P1, R35, -UR8, -R0 ;  /* 0x8000000823ff7c10 */ /* 0x004fc8000f91e800 */
[----:B------:R-:W-:-:S04]  /*13080*/  IADD3.X R0, PT, PT, RZ, -0x1, R2, P0, P1 ;  /* 0xffffffffff007810 */ /* 0x000fc800007e2402 */
[----:B------:R-:W-:-:S04]  /*13090*/  LOP3.LUT R0, R0, 0x1, RZ, 0xc0, !PT ;  /* 0x0000000100007812 */ /* 0x000fc800078ec0ff */
[----:B------:R-:W-:-:S04]  /*130a0*/  IADD3 RZ, P0, P1, R33, -UR9, -R0 ;  /* 0x8000000921ff7c10 */ /* 0x000fc8000f91e800 */
        /* <DEDUP_REMOVED lines=8> */
[----:B0-----:R-:W-:-:S04]  /*13130*/  IADD3 R0, PT, PT, R5, -UR4, -R0 ;  /* 0x8000000405007c10 */ /* 0x001fc8000fffe800 */
[----:B------:R-:W-:-:S04]  /*13140*/  ISETP.NE.AND P0, PT, R0, -0x1, PT ;  /* 0xffffffff0000780c */ /* 0x000fc80003f05270 */
[----:B------:R-:W-:-:S05]  /*13150*/  SEL R16, R20, RZ, !P0 ;  /* 0x000000ff14107207 */ /* 0x000fca0004000000 */
[----:B------:R-:W-:Y:S01]  /*13160*/  IMAD.IADD R16, R16, 0x1, R3 ;  /* 0x0000000110107824 */ /* 0x000fe200078e0203 */
[----:B------:R-:W-:Y:S06]  /*13170*/  BRA `(.L_x_57) ;  /* 0x0000000000407947 */ /* 0x000fec0003800000 */
.L_x_18:
[----:B------:R-:W-:Y:S01]  /*13180*/  MOV R0, 0x0 ;  /* 0x0000000000007802 */ /* 0x000fe20000000f00 */
[----:B------:R-:W0:Y:S01]  /*13190*/  LDCU.64 UR4, c[0x4][0x30] ;  /* 0x01000600ff0477ac */ /* 0x000e220008000a00 */
[----:B------:R-:W-:Y:S02]  /*131a0*/  HFMA2 R8, -RZ, RZ, 0, 1.4126300811767578125e-05 ;  /* 0x000000edff087431 */ /* 0x000fe400000001ff */
[----:B------:R-:W-:Y:S01]  /*131b0*/  IMAD.MOV.U32 R12, RZ, RZ, 0x1 ;  /* 0x00000001ff0c7424 */ /* 0x000fe200078e00ff */
[----:B------:R1:W2:Y:S01]  /*131c0*/  LDC.64 R2, c[0x4][R0] ;  /* 0x0100000000027b82 */ /* 0x0002a20000000a00 */
[----:B------:R-:W3:Y:S01]  /*131d0*/  LDCU.64 UR6, c[0x4][0x18] ;  /* 0x01000300ff0677ac */ /* 0x000ee20008000a00 */
[----:B------:R-:W-:Y:S01]  /*131e0*/  MOV R13, RZ ;  /* 0x000000ff000d7202 */ /* 0x000fe20000000f00 */
[----:B------:R-:W4:Y:S01]  /*131f0*/  LDCU.64 UR8, c[0x4][0x8] ;  /* 0x01000100ff0877ac */ /* 0x000f220008000a00 */
[----:B0-----:R-:W-:Y:S01]  /*13200*/  MOV R4, UR4 ;  /* 0x0000000400047c02 */ /* 0x001fe20008000f00 */
[----:B------:R-:W-:Y:S01]  /*13210*/  IMAD.U32 R5, RZ, RZ, UR5 ;  /* 0x00000005ff057e24 */ /* 0x000fe2000f8e00ff */
[----:B---3--:R-:W-:Y:S01]  /*13220*/  MOV R6, UR6 ;  /* 0x0000000600067c02 */ /* 0x008fe20008000f00 */
[----:B------:R-:W-:Y:S01]  /*13230*/  IMAD.U32 R7, RZ, RZ, UR7 ;  /* 0x00000007ff077e24 */ /* 0x000fe2000f8e00ff */
[----:B----4-:R-:W-:Y:S01]  /*13240*/  MOV R10, UR8 ;  /* 0x00000008000a7c02 */ /* 0x010fe20008000f00 */
[----:B-1----:R-:W-:-:S07]  /*13250*/  IMAD.U32 R11, RZ, RZ, UR9 ;  /* 0x00000009ff0b7e24 */ /* 0x002fce000f8e00ff */
[----:B------:R-:W-:-:S07]  /*13260*/  LEPC R20, `(.L_x_57) ;  /* 0x000000001014794e */ /* 0x000fce0000000000 */
[----:B--2---:R-:W-:Y:S05]  /*13270*/  CALL.ABS.NOINC R2 ;  /* 0x0000000002007343 */ /* 0x004fea0003c00000 */
.L_x_57:
[----:B------:R-:W-:Y:S01]  /*13280*/  ISETP.NE.AND P0, PT, R17, -0x39fb806c, PT ;  /* 0xc6047f941100780c */ /* 0x000fe20003f05270 */
[----:B------:R-:W-:-:S12]  /*13290*/  BSSY.RECONVERGENT B6, `(.L_x_58) ;  /* 0x0000012000067945 */ /* 0x000fd80003800200 */
[----:B------:R-:W-:Y:S05]  /*132a0*/  @!P0 BRA `(.L_x_59) ;  /* 0x0000000000408947 */ /* 0x000fea0003800000 */
        /* <DEDUP_REMOVED lines=10> */
[----:B---3--:R-:W-:Y:S01]  /*13350*/  IMAD.U32 R6, RZ, RZ, UR6 ;  /* 0x00000006ff067e24 */ /* 0x008fe2000f8e00ff */
[----:B------:R-:W-:Y:S01]  /*13360*/  MOV R7, UR7 ;  /* 0x0000000700077c02 */ /* 0x000fe20008000f00 */
[----:B----4-:R-:W-:Y:S01]  /*13370*/  IMAD.U32 R10, RZ, RZ, UR8 ;  /* 0x00000008ff0a7e24 */ /* 0x010fe2000f8e00ff */
[----:B-1----:R-:W-:-:S07]  /*13380*/  MOV R11, UR9 ;  /* 0x00000009000b7c02 */ /* 0x002fce0008000f00 */
[----:B------:R-:W-:-:S07]  /*13390*/  LEPC R20, `(.L_x_59) ;  /* 0x000000001014794e */ /* 0x000fce0000000000 */
[----:B--2---:R-:W-:Y:S05]  /*133a0*/  CALL.ABS.NOINC R2 ;  /* 0x0000000002007343 */ /* 0x004fea0003c00000 */
.L_x_59:
[----:B------:R-:W-:Y:S05]  /*133b0*/  BSYNC.RECONVERGENT B6 ;  /* 0x0000000000067941 */ /* 0x000fea0003800200 */
.L_x_58:
[----:B------:R-:W-:-:S13]  /*133c0*/  ISETP.NE.AND P0, PT, R16, -0x6068238a, PT ;  /* 0x9f97dc761000780c */ /* 0x000fda0003f05270 */
[----:B------:R-:W-:Y:S05]  /*133d0*/  @!P0 EXIT ;  /* 0x000000000000894d */ /* 0x000fea0003800000 */
[----:B------:R-:W-:Y:S01]  /*133e0*/  MOV R0, 0x0 ;  /* 0x0000000000007802 */ /* 0x000fe20000000f00 */
[----:B------:R-:W0:Y:S01]  /*133f0*/  LDCU.64 UR4, c[0x4][0x40] ;  /* 0x01000800ff0477ac */ /* 0x000e220008000a00 */
[----:B------:R-:W-:Y:S02]  /*13400*/  HFMA2 R8, -RZ, RZ, 0, 1.4245510101318359375e-05 ;  /* 0x000000efff087431 */ /* 0x000fe400000001ff */
        /* <DEDUP_REMOVED lines=13> */
.L_x_60:
[----:B------:R-:W-:Y:S05]  /*134e0*/  EXIT ;  /* 0x000000000000794d */ /* 0x000fea0003800000 */
.L_x_61:
[----:B------:R-:W-:-:S00]  /*134f0*/  BRA `(.L_x_61) ;  /* 0xfffffffc00fc7947 */ /* 0x000fc0000383ffff */
[----:B------:R-:W-:-:S00]  /*13500*/  NOP ;  /* 0x0000000000007918 */ /* 0x000fc00000000000 */
[----:B------:R-:W-:-:S00]  /*13510*/  NOP ;  /* 0x0000000000007918 */ /* 0x000fc00000000000 */
[----:B------:R-:W-:-:S00]  /*13520*/  NOP ;  /* 0x0000000000007918 */ /* 0x000fc00000000000 */
[----:B------:R-:W-:-:S00]  /*13530*/  NOP ;  /* 0x0000000000007918 */ /* 0x000fc00000000000 */
[----:B------:R-:W-:-:S00]  /*13540*/  NOP ;  /* 0x0000000000007918 */ /* 0x000fc00000000000 */
[----:B------:R-:W-:-:S00]  /*13550*/  NOP ;  /* 0x0000000000007918 */ /* 0x000fc00000000000 */
[----:B------:R-:W-:-:S00]  /*13560*/  NOP ;  /* 0x0000000000007918 */ /* 0x000fc00000000000 */
[----:B------:R-:W-:-:S00]  /*13570*/  NOP ;  /* 0x0000000000007918 */ /* 0x000fc00000000000 */
.L_x_62:


//--------------------- .nv.global.init           --------------------------
	.section	.nv.global.init,"aw",@progbits
.nv.global.init:
	.type		$str,@object
	.size		$str,($str$4 - $str)
$str:
        /*0000*/ 	.byte	0x21, 0x72, 0x65, 0x73, 0x31, 0x2e, 0x69, 0x6e, 0x66, 0x69, 0x6e, 0x69, 0x74, 0x79, 0x00
	.type		$str$4,@object
	.size		$str$4,(__unnamed_1 - $str$4)
$str$4:
        /*000f*/ 	.byte	0x21, 0x72, 0x65, 0x73, 0x32, 0x2e, 0x69, 0x6e, 0x66, 0x69, 0x6e, 0x69, 0x74, 0x79, 0x00
	.type		__unnamed_1,@object
	.size		__unnamed_1,($str$1 - __unnamed_1)
__unnamed_1:
        /*001e*/ 	.byte	0x76, 0x6f, 0x69, 0x64, 0x20, 0x76, 0x61, 0x6c, 0x69, 0x64, 0x61, 0x74, 0x65, 0x28, 0x29, 0x00
	.type		$str$1,@object
	.size		$str$1,($str$5 - $str$1)
$str$1:
        /*002e*/ 	.byte	0x2f, 0x74, 0x6d, 0x70, 0x2f, 0x73, 0x61, 0x73, 0x73, 0x5f, 0x63, 0x75, 0x5f, 0x38, 0x71, 0x75
        /*003e*/ 	.byte	0x69, 0x5f, 0x6d, 0x6f, 0x61, 0x2f, 0x6b, 0x2e, 0x63, 0x75, 0x00
	.type		$str$5,@object
	.size		$str$5,($str$6 - $str$5)
$str$5:
        /*0049*/ 	.byte	0x72, 0x65, 0x73, 0x32, 0x2e, 0x78, 0x2e, 0x6c, 0x69, 0x6d, 0x62, 0x5b, 0x30, 0x5d, 0x20, 0x3d
        /*0059*/ 	.byte	0x3d, 0x20, 0x30, 0x78, 0x43, 0x36, 0x30, 0x34, 0x37, 0x46, 0x39, 0x34, 0x00
	.type		$str$6,@object
	.size		$str$6,($str$3 - $str$6)
$str$6:
        /*0066*/ 	.byte	0x72, 0x65, 0x73, 0x32, 0x2e, 0x79, 0x2e, 0x6c, 0x69, 0x6d, 0x62, 0x5b, 0x30, 0x5d, 0x20, 0x3d
        /*0076*/ 	.byte	0x3d, 0x20, 0x30, 0x78, 0x39, 0x46, 0x39, 0x37, 0x44, 0x43, 0x37, 0x36, 0x00
	.type		$str$3,@object
	.size		$str$3,($str$2 - $str$3)
$str$3:
        /*0083*/ 	.byte	0x72, 0x65, 0x73, 0x31, 0x2e, 0x79, 0x2e, 0x6c, 0x69, 0x6d, 0x62, 0x5b, 0x69, 0x5d, 0x20, 0x3d
        /*0093*/ 	.byte	0x3d, 0x20, 0x47, 0x5f, 0x6d, 0x6f, 0x6e, 0x74, 0x2e, 0x79, 0x2e, 0x6c, 0x69, 0x6d, 0x62, 0x5b
        /*00a3*/ 	.byte	0x69, 0x5d, 0x00
	.type		$str$2,@object
	.size		$str$2,(.L_10 - $str$2)
$str$2:
        /*00a6*/ 	.byte	0x72, 0x65, 0x73, 0x31, 0x2e, 0x78, 0x2e, 0x6c, 0x69, 0x6d, 0x62, 0x5b, 0x69, 0x5d, 0x20, 0x3d
        /*00b6*/ 	.byte	0x3d, 0x20, 0x47, 0x5f, 0x6d, 0x6f, 0x6e, 0x74, 0x2e, 0x78, 0x2e, 0x6c, 0x69, 0x6d, 0x62, 0x5b
        /*00c6*/ 	.byte	0x69, 0x5d, 0x00
.L_10:


//--------------------- .nv.shared.reserved.0     --------------------------
	.section	.nv.shared.reserved.0,"aw",@nobits
	.weak		__nv_reservedSMEM_offset_0_alias
	.size		__nv_reservedSMEM_offset_0_alias, 0, 64
	.other		__nv_reservedSMEM_offset_0_alias,@"STO_CUDA_RESERVED_SHARED STV_DEFAULT"
__nv_reservedSMEM_offset_0_alias:
	.zero		0
	.zero		64


//--------------------- .nv.constant0._Z8validatev --------------------------
	.section	.nv.constant0._Z8validatev,"a",@progbits
	.sectionflags	@""
	.align	4
.nv.constant0._Z8validatev:
	.zero		896


//--------------------- SYMBOLS --------------------------

	.type		.nv.reservedSmem.offset0,@object
	.size		.nv.reservedSmem.offset0,0x4
	.type		__assertfail,@function
